	.target	sm_90a

	.elftype	@"ET_EXEC"


//--------------------- .note.nv.tkinfo           --------------------------
	.section	.note.nv.tkinfo,"",@"SHT_NOTE"
	.sectionflags	@"SHF_NOTE_NV_TKINFO"
	.tkinfo
        /*0018*/ 	.word	0x00000002
        /*0030*/ 	.string	""
        /*0030*/ 	.string	"ptxas"
        /*0030*/ 	.string	"Cuda compilation tools, release 13.0, V13.0.88"
        /*0030*/ 	.string	"Build cuda_13.0.r13.0/compiler.36424714_0"
        /*0030*/ 	.string	"-v  -suppress-debug-info  -lineinfo  -arch sm_90a "



//--------------------- .note.nv.cuinfo           --------------------------
	.section	.note.nv.cuinfo,"",@"SHT_NOTE"
	.sectionflags	@"SHF_NOTE_NV_CUINFO"
        /*0018*/ 	.short	0x0002
        /*001a*/ 	.short	0x005a
        /*001c*/ 	.short	0x0082
	.zero		2


//--------------------- .nv.info                  --------------------------
	.section	.nv.info,"",@"SHT_CUDA_INFO"
	.align	4


	//----- nvinfo : EIATTR_REGCOUNT
	.align		4
        /*0000*/ 	.byte	0x04, 0x2f
        /*0002*/ 	.short	(.L_1 - .L_0)
	.align		4
.L_0:
        /*0004*/ 	.word	index@(matmul_kernel)
        /*0008*/ 	.word	0x000000ff


	//----- nvinfo : EIATTR_FRAME_SIZE
	.align		4
.L_1:
        /*000c*/ 	.byte	0x04, 0x11
        /*000e*/ 	.short	(.L_3 - .L_2)
	.align		4
.L_2:
        /*0010*/ 	.word	index@(matmul_kernel)
        /*0014*/ 	.word	0x00000410


	//----- nvinfo : EIATTR_MIN_STACK_SIZE
	.align		4
.L_3:
        /*0018*/ 	.byte	0x04, 0x12
        /*001a*/ 	.short	(.L_5 - .L_4)
	.align		4
.L_4:
        /*001c*/ 	.word	index@(matmul_kernel)
        /*0020*/ 	.word	0x00000410
.L_5:


//--------------------- .nv.compat                --------------------------
	.section	.nv.compat,"",@"SHT_CUDA_COMPAT_INFO"
	.align	4
        /*0000*/ 	.byte	0x02, 0x09, 0x01, 0x00, 0x02, 0x02, 0x04, 0x00, 0x02, 0x05, 0x05, 0x00, 0x03, 0x07, 0x01, 0x01
        /*0010*/ 	.byte	0x02, 0x03, 0x00, 0x00, 0x02, 0x06, 0x01, 0x00, 0x04, 0x0b, 0x08, 0x00, 0x00, 0x00, 0x00, 0x00
        /*0020*/ 	.byte	0x00, 0x00, 0x00, 0x00


//--------------------- .nv.info.matmul_kernel    --------------------------
	.section	.nv.info.matmul_kernel,"",@"SHT_CUDA_INFO"
	.sectionflags	@""
	.align	4


	//----- nvinfo : EIATTR_CUDA_API_VERSION
	.align		4
        /*0000*/ 	.byte	0x04, 0x37
        /*0002*/ 	.short	(.L_7 - .L_6)
.L_6:
        /*0004*/ 	.word	0x00000082


	//----- nvinfo : EIATTR_KPARAM_INFO
	.align		4
.L_7:
        /*0008*/ 	.byte	0x04, 0x17
        /*000a*/ 	.short	(.L_9 - .L_8)
.L_8:
        /*000c*/ 	.word	0x00000000
        /*0010*/ 	.short	0x000d
        /*0012*/ 	.short	0x0048
        /*0014*/ 	.byte	0x00, 0xf4, 0x21, 0x00


	//----- nvinfo : EIATTR_KPARAM_INFO
	.align		4
.L_9:
        /*0018*/ 	.byte	0x04, 0x17
        /*001a*/ 	.short	(.L_11 - .L_10)
.L_10:
        /*001c*/ 	.word	0x00000000
        /*0020*/ 	.short	0x000c
        /*0022*/ 	.short	0x0040
        /*0024*/ 	.byte	0x00, 0xf4, 0x21, 0x00


	//----- nvinfo : EIATTR_KPARAM_INFO
	.align		4
.L_11:
        /*0028*/ 	.byte	0x04, 0x17
        /*002a*/ 	.short	(.L_13 - .L_12)
.L_12:
        /*002c*/ 	.word	0x00000000
        /*0030*/ 	.short	0x000b
        /*0032*/ 	.short	0x0038
        /*0034*/ 	.byte	0x00, 0xf0, 0x11, 0x00


	//----- nvinfo : EIATTR_KPARAM_INFO
	.align		4
.L_13:
        /*0038*/ 	.byte	0x04, 0x17
        /*003a*/ 	.short	(.L_15 - .L_14)
.L_14:
        /*003c*/ 	.word	0x00000000
        /*0040*/ 	.short	0x000a
        /*0042*/ 	.short	0x0034
        /*0044*/ 	.byte	0x00, 0xf0, 0x11, 0x00


	//----- nvinfo : EIATTR_KPARAM_INFO
	.align		4
.L_15:
        /*0048*/ 	.byte	0x04, 0x17
        /*004a*/ 	.short	(.L_17 - .L_16)
.L_16:
        /*004c*/ 	.word	0x00000000
        /*0050*/ 	.short	0x0009
        /*0052*/ 	.short	0x0030
        /*0054*/ 	.byte	0x00, 0xf0, 0x11, 0x00


	//----- nvinfo : EIATTR_KPARAM_INFO
	.align		4
.L_17:
        /*0058*/ 	.byte	0x04, 0x17
        /*005a*/ 	.short	(.L_19 - .L_18)
.L_18:
        /*005c*/ 	.word	0x00000000
        /*0060*/ 	.short	0x0008
        /*0062*/ 	.short	0x002c
        /*0064*/ 	.byte	0x00, 0xf0, 0x11, 0x00


	//----- nvinfo : EIATTR_KPARAM_INFO
	.align		4
.L_19:
        /*0068*/ 	.byte	0x04, 0x17
        /*006a*/ 	.short	(.L_21 - .L_20)
.L_20:
        /*006c*/ 	.word	0x00000000
        /*0070*/ 	.short	0x0007
        /*0072*/ 	.short	0x0028
        /*0074*/ 	.byte	0x00, 0xf0, 0x11, 0x00


	//----- nvinfo : EIATTR_KPARAM_INFO
	.align		4
.L_21:
        /*0078*/ 	.byte	0x04, 0x17
        /*007a*/ 	.short	(.L_23 - .L_22)
.L_22:
        /*007c*/ 	.word	0x00000000
        /*0080*/ 	.short	0x0006
        /*0082*/ 	.short	0x0024
        /*0084*/ 	.byte	0x00, 0xf0, 0x11, 0x00


	//----- nvinfo : EIATTR_KPARAM_INFO
	.align		4
.L_23:
        /*0088*/ 	.byte	0x04, 0x17
        /*008a*/ 	.short	(.L_25 - .L_24)
.L_24:
        /*008c*/ 	.word	0x00000000
        /*0090*/ 	.short	0x0005
        /*0092*/ 	.short	0x0020
        /*0094*/ 	.byte	0x00, 0xf0, 0x11, 0x00


	//----- nvinfo : EIATTR_KPARAM_INFO
	.align		4
.L_25:
        /*0098*/ 	.byte	0x04, 0x17
        /*009a*/ 	.short	(.L_27 - .L_26)
.L_26:
        /*009c*/ 	.word	0x00000000
        /*00a0*/ 	.short	0x0004
        /*00a2*/ 	.short	0x001c
        /*00a4*/ 	.byte	0x00, 0xf0, 0x11, 0x00


	//----- nvinfo : EIATTR_KPARAM_INFO
	.align		4
.L_27:
        /*00a8*/ 	.byte	0x04, 0x17
        /*00aa*/ 	.short	(.L_29 - .L_28)
.L_28:
        /*00ac*/ 	.word	0x00000000
        /*00b0*/ 	.short	0x0003
        /*00b2*/ 	.short	0x0018
        /*00b4*/ 	.byte	0x00, 0xf0, 0x11, 0x00


	//----- nvinfo : EIATTR_KPARAM_INFO
	.align		4
.L_29:
        /*00b8*/ 	.byte	0x04, 0x17
        /*00ba*/ 	.short	(.L_31 - .L_30)
.L_30:
        /*00bc*/ 	.word	0x00000000
        /*00c0*/ 	.short	0x0002
        /*00c2*/ 	.short	0x0010
        /*00c4*/ 	.byte	0x00, 0xf4, 0x21, 0x00


	//----- nvinfo : EIATTR_KPARAM_INFO
	.align		4
.L_31:
        /*00c8*/ 	.byte	0x04, 0x17
        /*00ca*/ 	.short	(.L_33 - .L_32)
.L_32:
        /*00cc*/ 	.word	0x00000000
        /*00d0*/ 	.short	0x0001
        /*00d2*/ 	.short	0x0008
        /*00d4*/ 	.byte	0x00, 0xf4, 0x21, 0x00


	//----- nvinfo : EIATTR_KPARAM_INFO
	.align		4
.L_33:
        /*00d8*/ 	.byte	0x04, 0x17
        /*00da*/ 	.short	(.L_35 - .L_34)
.L_34:
        /*00dc*/ 	.word	0x00000000
        /*00e0*/ 	.short	0x0000
        /*00e2*/ 	.short	0x0000
        /*00e4*/ 	.byte	0x00, 0xf4, 0x21, 0x00


	//----- nvinfo : EIATTR_SPARSE_MMA_MASK
	.align		4
.L_35:
        /*00e8*/ 	.byte	0x03, 0x50
        /*00ea*/ 	.short	0x0000


	//----- nvinfo : EIATTR_MAXREG_COUNT
	.align		4
        /*00ec*/ 	.byte	0x03, 0x1b
        /*00ee*/ 	.short	0x00ff


	//----- nvinfo : EIATTR_NUM_BARRIERS
	.align		4
        /*00f0*/ 	.byte	0x02, 0x4c
        /*00f2*/ 	.byte	0x01
	.zero		1


	//----- nvinfo : EIATTR_ANNOTATIONS
	.align		4
        /*00f4*/ 	.byte	0x04, 0x55
        /*00f6*/ 	.short	(.L_37 - .L_36)


	//   ....[0]....
.L_36:
        /*00f8*/ 	.word	0x00000001
        /*00fc*/ 	.byte	0xb0, 0x00, 0x00, 0x00, 0x01, 0x00, 0x00, 0x00, 0x40, 0x2b, 0x00, 0x00, 0x01, 0x00, 0x00, 0x00
        /* <DEDUP_REMOVED lines=449> */
        /*1d1c*/ 	.byte	0x90, 0x34, 0x01, 0x00, 0x01, 0x00, 0x00, 0x00, 0xd0, 0x34, 0x01, 0x00


	//----- nvinfo : EIATTR_MERCURY_ISA_VERSION
	.align		4
.L_37:
        /*1d28*/ 	.byte	0x03, 0x5f
        /*1d2a*/ 	.short	0x0101


	//----- nvinfo : EIATTR_EXIT_INSTR_OFFSETS
	.align		4
        /*1d2c*/ 	.byte	0x04, 0x1c
        /*1d2e*/ 	.short	(.L_39 - .L_38)


	//   ....[0]....
.L_38:
        /*1d30*/ 	.word	0x00017d90


	//   ....[1]....
        /*1d34*/ 	.word	0x00017db0


	//----- nvinfo : EIATTR_REQNTID
	.align		4
.L_39:
        /*1d38*/ 	.byte	0x04, 0x10
        /*1d3a*/ 	.short	(.L_41 - .L_40)
.L_40:
        /*1d3c*/ 	.word	0x00000080
        /*1d40*/ 	.word	0x00000001
        /*1d44*/ 	.word	0x00000001


	//----- nvinfo : EIATTR_CBANK_PARAM_SIZE
	.align		4
.L_41:
        /*1d48*/ 	.byte	0x03, 0x19
        /*1d4a*/ 	.short	0x0050


	//----- nvinfo : EIATTR_PARAM_CBANK
	.align		4
        /*1d4c*/ 	.byte	0x04, 0x0a
        /*1d4e*/ 	.short	(.L_43 - .L_42)
	.align		4
.L_42:
        /*1d50*/ 	.word	index@(.nv.constant0.matmul_kernel)
        /*1d54*/ 	.short	0x0210
        /*1d56*/ 	.short	0x0050


	//----- nvinfo : EIATTR_SW_WAR
	.align		4
.L_43:
        /*1d58*/ 	.byte	0x04, 0x36
        /*1d5a*/ 	.short	(.L_45 - .L_44)
.L_44:
        /*1d5c*/ 	.word	0x00000008
.L_45:


//--------------------- .nv.callgraph             --------------------------
	.section	.nv.callgraph,"",@"SHT_CUDA_CALLGRAPH"
	.align	4
	.sectionentsize	8
	.align		4
        /*0000*/ 	.word	0x00000000
	.align		4
        /*0004*/ 	.word	0xffffffff
	.align		4
        /*0008*/ 	.word	0x00000000
	.align		4
        /*000c*/ 	.word	0xfffffffe
	.align		4
        /*0010*/ 	.word	0x00000000
	.align		4
        /*0014*/ 	.word	0xfffffffd
	.align		4
        /*0018*/ 	.word	0x00000000
	.align		4
        /*001c*/ 	.word	0xfffffffc


//--------------------- .text.matmul_kernel       --------------------------
	.section	.text.matmul_kernel,"ax",@progbits
	.align	128
        .global         matmul_kernel
        .type           matmul_kernel,@function
        .size           matmul_kernel,(.L_x_3 - matmul_kernel)
        .other          matmul_kernel,@"STO_CUDA_ENTRY STV_DEFAULT"
matmul_kernel:
.text.matmul_kernel:
[----:B------:R-:W1:Y:S08]  /*0000*/  LDC R1, c[0x0][0x28] ;  /* 0x00000a00ff017b82 */ /* 0x000e700000000800 */
[----:B------:R-:W2:Y:S01]  /*0010*/  LDC.64 R2, c[0x0][0x228] ;  /* 0x00008a00ff027b82 */ /* 0x000ea20000000a00 */
[----:B-1----:R-:W-:Y:S01]  /*0020*/  VIADD R1, R1, 0xfffffbf0 ;  /* 0xfffffbf001017836 */ /* 0x002fe20000000000 */
[----:B------:R-:W1:Y:S01]  /*0030*/  S2R R5, SR_CTAID.X ;  /* 0x0000000000057919 */ /* 0x000e620000002500 */
[----:B------:R-:W-:Y:S01]  /*0040*/  ULDC UR6, c[0x0][0x240] ;  /* 0x0000900000067ab9 */ /* 0x000fe20000000800 */
[----:B------:R-:W-:Y:S01]  /*0050*/  ULDC.64 UR4, c[0x0][0x218] ;  /* 0x0000860000047ab9 */ /* 0x000fe20000000a00 */
[----:B------:R-:W-:Y:S01]  /*0060*/  UMOV UR8, 0x400 ;  /* 0x0000040000087882 */ /* 0x000fe20000000000 */
[----:B------:R-:W-:-:S02]  /*0070*/  ULDC.64 UR16, c[0x0][0x208] ;  /* 0x0000820000107ab9 */ /* 0x000fc40000000a00 */
[----:B------:R-:W3:Y:S08]  /*0080*/  LDC R103, c[0x0][0x230] ;  /* 0x00008c00ff677b82 */ /* 0x000ef00000000800 */
[----:B------:R-:W4:Y:S01]  /*0090*/  LDC R104, c[0x0][0x230] ;  /* 0x00008c00ff687b82 */ /* 0x000f220000000800 */
[----:B--2---:R-:W-:Y:S01]  /*00a0*/  IMAD.MOV.U32 R154, RZ, RZ, R3 ;  /* 0x000000ffff9a7224 */ /* 0x004fe200078e0003 */
[----:B------:R2:W-:Y:S01]  /*00b0*/  STL.64 [R1+0x258], R2 ;  /* 0x0002580201007387 */ /* 0x0005e20000100a00 */
[----:B------:R-:W-:-:S05]  /*00c0*/  IMAD.MOV.U32 R152, RZ, RZ, R2 ;  /* 0x000000ffff987224 */ /* 0x000fca00078e0002 */
[----:B------:R-:W4:Y:S01]  /*00d0*/  LDC R105, c[0x0][0x230] ;  /* 0x00008c00ff697b82 */ /* 0x000f220000000800 */
[----:B------:R-:W-:Y:S01]  /*00e0*/  VIADD R0, R154, 0x7f ;  /* 0x0000007f9a007836 */ /* 0x000fe20000000000 */
[----:B-1----:R-:W-:-:S06]  /*00f0*/  IABS R8, R5 ;  /* 0x0000000500087213 */ /* 0x002fcc0000000000 */
[----:B------:R-:W1:Y:S01]  /*0100*/  LDC R135, c[0x0][0x230] ;  /* 0x00008c00ff877b82 */ /* 0x000e620000000800 */
[----:B--2---:R-:W-:-:S04]  /*0110*/  SHF.R.S32.HI R3, RZ, 0x1f, R0 ;  /* 0x0000001fff037819 */ /* 0x004fc80000011400 */
[----:B------:R-:W-:-:S03]  /*0120*/  LEA.HI R3, R3, R0, RZ, 0x7 ;  /* 0x0000000003037211 */ /* 0x000fc600078f38ff */
[----:B------:R-:W2:Y:S01]  /*0130*/  LDC R244, c[0x0][0x230] ;  /* 0x00008c00fff47b82 */ /* 0x000ea20000000800 */
[----:B------:R-:W-:-:S05]  /*0140*/  SHF.R.S32.HI R3, RZ, 0x7, R3 ;  /* 0x00000007ff037819 */ /* 0x000fca0000011403 */
[----:B------:R-:W-:Y:S02]  /*0150*/  IMAD.SHL.U32 R4, R3, 0x8, RZ ;  /* 0x0000000803047824 */ /* 0x000fe400078e00ff */
[----:B------:R-:W2:Y:S03]  /*0160*/  LDC R246, c[0x0][0x230] ;  /* 0x00008c00fff67b82 */ /* 0x000ea60000000800 */
[-C--:B------:R-:W-:Y:S02]  /*0170*/  IABS R7, R4.reuse ;  /* 0x0000000400077213 */ /* 0x080fe40000000000 */
[----:B------:R-:W-:Y:S02]  /*0180*/  IABS R10, R4 ;  /* 0x00000004000a7213 */ /* 0x000fe40000000000 */
[----:B------:R-:W3:Y:S01]  /*0190*/  I2F.RP R0, R7 ;  /* 0x0000000700007306 */ /* 0x000ee20000209400 */
[----:B------:R-:W2:Y:S08]  /*01a0*/  LDC R245, c[0x0][0x230] ;  /* 0x00008c00fff57b82 */ /* 0x000eb00000000800 */
[----:B------:R-:W2:Y:S01]  /*01b0*/  LDC R247, c[0x0][0x230] ;  /* 0x00008c00fff77b82 */ /* 0x000ea20000000800 */
[----:B---3--:R-:W3:Y:S07]  /*01c0*/  MUFU.RCP R0, R0 ;  /* 0x0000000000007308 */ /* 0x008eee0000001000 */
[----:B------:R-:W2:Y:S08]  /*01d0*/  LDC R248, c[0x0][0x230] ;  /* 0x00008c00fff87b82 */ /* 0x000eb00000000800 */
[----:B------:R-:W2:Y:S01]  /*01e0*/  LDC R249, c[0x0][0x230] ;  /* 0x00008c00fff97b82 */ /* 0x000ea20000000800 */
[----:B---3--:R-:W-:-:S07]  /*01f0*/  VIADD R2, R0, 0xffffffe ;  /* 0x0ffffffe00027836 */ /* 0x008fce0000000000 */
[----:B------:R-:W3:Y:S01]  /*0200*/  LDC R250, c[0x0][0x230] ;  /* 0x00008c00fffa7b82 */ /* 0x000ee20000000800 */
[----:B------:R-:W-:Y:S01]  /*0210*/  IMAD.MOV R0, RZ, RZ, -R10 ;  /* 0x000000ffff007224 */ /* 0x000fe200078e0a0a */
[----:B------:R4:W1:Y:S02]  /*0220*/  F2I.FTZ.U32.TRUNC.NTZ R3, R2 ;  /* 0x0000000200037305 */ /* 0x000864000021f000 */
[----:B----4-:R-:W-:Y:S02]  /*0230*/  IMAD.MOV.U32 R2, RZ, RZ, RZ ;  /* 0x000000ffff027224 */ /* 0x010fe400078e00ff */
[----:B-1----:R-:W-:-:S04]  /*0240*/  IMAD.MOV R6, RZ, RZ, -R3 ;  /* 0x000000ffff067224 */ /* 0x002fc800078e0a03 */
[----:B------:R-:W-:Y:S02]  /*0250*/  IMAD R9, R6, R7, RZ ;  /* 0x0000000706097224 */ /* 0x000fe400078e02ff */
[----:B------:R-:W-:Y:S02]  /*0260*/  IMAD.MOV.U32 R6, RZ, RZ, R8 ;  /* 0x000000ffff067224 */ /* 0x000fe400078e0008 */
[----:B------:R-:W-:-:S06]  /*0270*/  IMAD.HI.U32 R3, R3, R9, R2 ;  /* 0x0000000903037227 */ /* 0x000fcc00078e0002 */
[----:B------:R-:W-:-:S04]  /*0280*/  IMAD.HI.U32 R3, R3, R6, RZ ;  /* 0x0000000603037227 */ /* 0x000fc800078e00ff */
[----:B------:R-:W-:Y:S01]  /*0290*/  IMAD R0, R3, R0, R6 ;  /* 0x0000000003007224 */ /* 0x000fe200078e0206 */
[----:B------:R-:W-:-:S04]  /*02a0*/  IABS R6, R154 ;  /* 0x0000009a00067213 */ /* 0x000fc80000000000 */
[----:B------:R-:W-:Y:S01]  /*02b0*/  ISETP.GT.U32.AND P1, PT, R7, R0, PT ;  /* 0x000000000700720c */ /* 0x000fe20003f24070 */
[----:B------:R-:W1:-:S12]  /*02c0*/  I2F.RP R9, R6 ;  /* 0x0000000600097306 */ /* 0x000e580000209400 */
[----:B------:R-:W-:Y:S02]  /*02d0*/  @!P1 IMAD.IADD R0, R0, 0x1, -R7 ;  /* 0x0000000100009824 */ /* 0x000fe400078e0a07 */
[----:B------:R-:W-:Y:S01]  /*02e0*/  @!P1 VIADD R3, R3, 0x1 ;  /* 0x0000000103039836 */ /* 0x000fe20000000000 */
[----:B------:R-:W-:Y:S01]  /*02f0*/  ISETP.NE.AND P1, PT, R4, RZ, PT ;  /* 0x000000ff0400720c */ /* 0x000fe20003f25270 */
[----:B-1----:R-:W-:Y:S01]  /*0300*/  MUFU.RCP R9, R9 ;  /* 0x0000000900097308 */ /* 0x002fe20000001000 */
[----:B------:R-:W-:Y:S02]  /*0310*/  ISETP.GE.U32.AND P0, PT, R0, R7, PT ;  /* 0x000000070000720c */ /* 0x000fe40003f06070 */
[----:B------:R-:W-:Y:S02]  /*0320*/  LOP3.LUT R0, R5, R4, RZ, 0x3c, !PT ;  /* 0x0000000405007212 */ /* 0x000fe400078e3cff */
[----:B------:R-:W-:Y:S02]  /*0330*/  IABS R7, R152 ;  /* 0x0000009800077213 */ /* 0x000fe40000000000 */
[----:B------:R-:W-:Y:S01]  /*0340*/  ISETP.GE.AND P2, PT, R0, RZ, PT ;  /* 0x000000ff0000720c */ /* 0x000fe20003f46270 */
[----:B------:R-:W-:-:S06]  /*0350*/  VIADD R0, R152, 0x7f ;  /* 0x0000007f98007836 */ /* 0x000fcc0000000000 */
[----:B------:R-:W-:-:S04]  /*0360*/  @P0 VIADD R3, R3, 0x1 ;  /* 0x0000000103030836 */ /* 0x000fc80000000000 */
[----:B------:R-:W-:Y:S01]  /*0370*/  IMAD.MOV.U32 R2, RZ, RZ, R3 ;  /* 0x000000ffff027224 */ /* 0x000fe200078e0003 */
[----:B------:R-:W-:-:S03]  /*0380*/  SHF.R.S32.HI R3, RZ, 0x1f, R0 ;  /* 0x0000001fff037819 */ /* 0x000fc60000011400 */
[----:B------:R-:W-:Y:S01]  /*0390*/  @!P2 IMAD.MOV R2, RZ, RZ, -R2 ;  /* 0x000000ffff02a224 */ /* 0x000fe200078e0a02 */
[----:B------:R-:W-:Y:S02]  /*03a0*/  @!P1 LOP3.LUT R2, RZ, R4, RZ, 0x33, !PT ;  /* 0x00000004ff029212 */ /* 0x000fe400078e33ff */
[----:B------:R-:W-:-:S03]  /*03b0*/  LEA.HI R3, R3, R0, RZ, 0x7 ;  /* 0x0000000003037211 */ /* 0x000fc600078f38ff */
[----:B------:R-:W-:Y:S02]  /*03c0*/  IMAD.SHL.U32 R12, R2, 0x8, RZ ;  /* 0x00000008020c7824 */ /* 0x000fe400078e00ff */
[----:B------:R-:W-:-:S03]  /*03d0*/  IMAD.MOV R2, RZ, RZ, -R2 ;  /* 0x000000ffff027224 */ /* 0x000fc600078e0a02 */
[----:B------:R-:W-:Y:S01]  /*03e0*/  LEA.HI.SX32 R3, R3, -R12, 0x19 ;  /* 0x8000000c03037211 */ /* 0x000fe200078fcaff */
[----:B------:R-:W-:Y:S02]  /*03f0*/  IMAD R13, R4, R2, R5 ;  /* 0x00000002040d7224 */ /* 0x000fe400078e0205 */
[----:B------:R-:W-:Y:S01]  /*0400*/  IMAD.MOV.U32 R2, RZ, RZ, RZ ;  /* 0x000000ffff027224 */ /* 0x000fe200078e00ff */
[----:B------:R-:W-:-:S04]  /*0410*/  VIMNMX R14, R3, 0x8, PT ;  /* 0x00000008030e7848 */ /* 0x000fc80003fe0100 */
[-C--:B------:R-:W-:Y:S02]  /*0420*/  IABS R11, R14.reuse ;  /* 0x0000000e000b7213 */ /* 0x080fe40000000000 */
[----:B------:R-:W-:Y:S02]  /*0430*/  IABS R4, R14 ;  /* 0x0000000e00047213 */ /* 0x000fe40000000000 */
[----:B------:R-:W1:Y:S08]  /*0440*/  I2F.RP R0, R11 ;  /* 0x0000000b00007306 */ /* 0x000e700000209400 */
[----:B-1----:R-:W1:Y:S02]  /*0450*/  MUFU.RCP R0, R0 ;  /* 0x0000000000007308 */ /* 0x002e640000001000 */
[----:B-1----:R-:W-:Y:S01]  /*0460*/  VIADD R3, R0, 0xffffffe ;  /* 0x0ffffffe00037836 */ /* 0x002fe20000000000 */
[----:B------:R-:W-:-:S05]  /*0470*/  IABS R0, R13 ;  /* 0x0000000d00007213 */ /* 0x000fca0000000000 */
[----:B------:R-:W1:Y:S02]  /*0480*/  F2I.FTZ.U32.TRUNC.NTZ R3, R3 ;  /* 0x0000000300037305 */ /* 0x000e64000021f000 */
[----:B-1----:R-:W-:-:S04]  /*0490*/  IMAD.MOV R8, RZ, RZ, -R3 ;  /* 0x000000ffff087224 */ /* 0x002fc800078e0a03 */
[----:B------:R-:W-:Y:S02]  /*04a0*/  IMAD R5, R8, R11, RZ ;  /* 0x0000000b08057224 */ /* 0x000fe400078e02ff */
[----:B------:R-:W-:Y:S02]  /*04b0*/  IMAD.MOV.U32 R8, RZ, RZ, R7 ;  /* 0x000000ffff087224 */ /* 0x000fe400078e0007 */
[----:B------:R-:W-:Y:S01]  /*04c0*/  IMAD.HI.U32 R2, R3, R5, R2 ;  /* 0x0000000503027227 */ /* 0x000fe200078e0002 */
[----:B------:R-:W1:Y:S01]  /*04d0*/  S2R R7, SR_TID.X ;  /* 0x0000000000077919 */ /* 0x000e620000002100 */
[----:B------:R-:W4:Y:S02]  /*04e0*/  I2F.RP R3, R8 ;  /* 0x0000000800037306 */ /* 0x000f240000209400 */
[----:B------:R-:W-:Y:S02]  /*04f0*/  IMAD.MOV.U32 R5, RZ, RZ, R0 ;  /* 0x000000ffff057224 */ /* 0x000fe400078e0000 */
[----:B------:R-:W-:-:S02]  /*0500*/  IMAD.MOV R0, RZ, RZ, -R4 ;  /* 0x000000ffff007224 */ /* 0x000fc400078e0a04 */
[----:B------:R-:W-:-:S04]  /*0510*/  IMAD.HI.U32 R2, R2, R5, RZ ;  /* 0x0000000502027227 */ /* 0x000fc800078e00ff */
[----:B------:R-:W-:Y:S02]  /*0520*/  IMAD R0, R2, R0, R5 ;  /* 0x0000000002007224 */ /* 0x000fe400078e0205 */
[----:B------:R-:W-:-:S03]  /*0530*/  VIADD R4, R9, 0xffffffe ;  /* 0x0ffffffe09047836 */ /* 0x000fc60000000000 */
[----:B------:R-:W-:Y:S01]  /*0540*/  ISETP.GT.U32.AND P1, PT, R11, R0, PT ;  /* 0x000000000b00720c */ /* 0x000fe20003f24070 */
[----:B----4-:R-:W4:Y:S08]  /*0550*/  MUFU.RCP R3, R3 ;  /* 0x0000000300037308 */ /* 0x010f300000001000 */
[----:B------:R2:W3:Y:S04]  /*0560*/  F2I.FTZ.U32.TRUNC.NTZ R5, R4 ;  /* 0x0000000400057305 */ /* 0x0004e8000021f000 */
[----:B------:R-:W-:-:S02]  /*0570*/  @!P1 IMAD.IADD R0, R0, 0x1, -R11 ;  /* 0x0000000100009824 */ /* 0x000fc400078e0a0b */
[----:B------:R-:W-:Y:S01]  /*0580*/  @!P1 VIADD R2, R2, 0x1 ;  /* 0x0000000102029836 */ /* 0x000fe20000000000 */
[----:B------:R-:W-:Y:S02]  /*0590*/  ISETP.NE.AND P1, PT, R14, RZ, PT ;  /* 0x000000ff0e00720c */ /* 0x000fe40003f25270 */
[----:B------:R-:W-:Y:S01]  /*05a0*/  ISETP.GE.U32.AND P0, PT, R0, R11, PT ;  /* 0x0000000b0000720c */ /* 0x000fe20003f06070 */
[----:B----4-:R-:W-:Y:S01]  /*05b0*/  VIADD R10, R3, 0xffffffe ;  /* 0x0ffffffe030a7836 */ /* 0x010fe20000000000 */
[----:B------:R-:W-:Y:S01]  /*05c0*/  LOP3.LUT R0, R13, R14, RZ, 0x3c, !PT ;  /* 0x0000000e0d007212 */ /* 0x000fe200078e3cff */
[----:B-1----:R-:W-:Y:S01]  /*05d0*/  IMAD.SHL.U32 R3, R7, 0x4, RZ ;  /* 0x0000000407037824 */ /* 0x002fe200078e00ff */
[----:B------:R-:W-:Y:S01]  /*05e0*/  SHF.R.S32.HI R11, RZ, 0x6, R7 ;  /* 0x00000006ff0b7819 */ /* 0x000fe20000011407 */
[----:B--2---:R-:W-:Y:S01]  /*05f0*/  IMAD.MOV.U32 R4, RZ, RZ, RZ ;  /* 0x000000ffff047224 */ /* 0x004fe200078e00ff */
[----:B------:R-:W-:Y:S01]  /*0600*/  ISETP.GE.AND P2, PT, R0, RZ, PT ;  /* 0x000000ff0000720c */ /* 0x000fe20003f46270 */
[----:B---3--:R-:W-:Y:S01]  /*0610*/  IMAD.MOV R15, RZ, RZ, -R5 ;  /* 0x000000ffff0f7224 */ /* 0x008fe200078e0a05 */
[----:B------:R-:W-:-:S02]  /*0620*/  SGXT R0, R11, 0x1 ;  /* 0x000000010b00781a */ /* 0x000fc40000000200 */
[----:B------:R1:W2:Y:S01]  /*0630*/  F2I.FTZ.U32.TRUNC.NTZ R11, R10 ;  /* 0x0000000a000b7305 */ /* 0x0002a2000021f000 */
[----:B------:R-:W-:Y:S02]  /*0640*/  SHF.R.U32.HI R9, RZ, 0x6, R7 ;  /* 0x00000006ff097819 */ /* 0x000fe40000011607 */
[----:B------:R-:W-:Y:S01]  /*0650*/  @P0 VIADD R2, R2, 0x1 ;  /* 0x0000000102020836 */ /* 0x000fe20000000000 */
[----:B------:R-:W-:Y:S02]  /*0660*/  LOP3.LUT R0, R0, 0x90, RZ, 0xc0, !PT ;  /* 0x0000009000007812 */ /* 0x000fe400078ec0ff */
[----:B------:R-:W-:Y:S02]  /*0670*/  SGXT.U32 R9, R9, 0x1 ;  /* 0x000000010909781a */ /* 0x000fe40000000000 */
[----:B------:R-:W-:Y:S01]  /*0680*/  LOP3.LUT R3, R0, 0x7c, R3, 0x78, !PT ;  /* 0x0000007c00037812 */ /* 0x000fe200078e7803 */
[----:B------:R-:W-:Y:S01]  /*0690*/  @!P2 IMAD.MOV R2, RZ, RZ, -R2 ;  /* 0x000000ffff02a224 */ /* 0x000fe200078e0a02 */
[----:B------:R-:W-:Y:S01]  /*06a0*/  @!P1 LOP3.LUT R2, RZ, R14, RZ, 0x33, !PT ;  /* 0x0000000eff029212 */ /* 0x000fe200078e33ff */
[C---:B------:R-:W-:Y:S01]  /*06b0*/  IMAD.SHL.U32 R0, R7.reuse, 0x200, RZ ;  /* 0x0000020007007824 */ /* 0x040fe200078e00ff */
[----:B------:R-:W-:Y:S01]  /*06c0*/  LOP3.LUT R251, R7, 0x3f, RZ, 0xc0, !PT ;  /* 0x0000003f07fb7812 */ /* 0x000fe200078ec0ff */
[----:B-1----:R-:W-:-:S02]  /*06d0*/  IMAD.MOV.U32 R10, RZ, RZ, RZ ;  /* 0x000000ffff0a7224 */ /* 0x002fc400078e00ff */
[----:B------:R-:W-:Y:S01]  /*06e0*/  IMAD.MOV R21, RZ, RZ, -R2 ;  /* 0x000000ffff157224 */ /* 0x000fe200078e0a02 */
[----:B------:R-:W-:Y:S01]  /*06f0*/  LOP3.LUT R0, R3, 0x4000, R0, 0xf8, !PT ;  /* 0x0000400003007812 */ /* 0x000fe200078ef800 */
[----:B--2---:R-:W-:Y:S02]  /*0700*/  IMAD.MOV R3, RZ, RZ, -R11 ;  /* 0x000000ffff037224 */ /* 0x004fe400078e0a0b */
[----:B------:R-:W-:Y:S02]  /*0710*/  IMAD.SHL.U32 R2, R2, 0x80, RZ ;  /* 0x0000008002027824 */ /* 0x000fe400078e00ff */
[----:B------:R-:W-:Y:S02]  /*0720*/  IMAD R21, R14, R21, R13 ;  /* 0x000000150e157224 */ /* 0x000fe400078e020d */
[----:B------:R-:W-:Y:S01]  /*0730*/  IMAD R13, R15, R6, RZ ;  /* 0x000000060f0d7224 */ /* 0x000fe200078e02ff */
[----:B------:R-:W-:Y:S01]  /*0740*/  LOP3.LUT R9, R2, R9, RZ, 0xfc, !PT ;  /* 0x0000000902097212 */ /* 0x000fe200078efcff */
[----:B------:R-:W-:-:S02]  /*0750*/  IMAD R3, R3, R8, RZ ;  /* 0x0000000803037224 */ /* 0x000fc400078e02ff */
[----:B------:R-:W-:Y:S01]  /*0760*/  IMAD.HI.U32 R5, R5, R13, R4 ;  /* 0x0000000d05057227 */ /* 0x000fe200078e0004 */
[C---:B------:R-:W-:Y:S02]  /*0770*/  LOP3.LUT R24, R9.reuse, 0x7e, RZ, 0xfc, !PT ;  /* 0x0000007e09187812 */ /* 0x040fe400078efcff */
[----:B------:R-:W-:Y:S01]  /*0780*/  LOP3.LUT R17, R9, 0x4, RZ, 0xfc, !PT ;  /* 0x0000000409117812 */ /* 0x000fe200078efcff */
[----:B------:R-:W-:Y:S01]  /*0790*/  IMAD.HI.U32 R4, R11, R3, R10 ;  /* 0x000000030b047227 */ /* 0x000fe200078e000a */
[----:B------:R-:W-:Y:S02]  /*07a0*/  IABS R11, R9 ;  /* 0x00000009000b7213 */ /* 0x000fe40000000000 */
[----:B------:R-:W-:Y:S01]  /*07b0*/  LOP3.LUT R3, R9, 0x2, RZ, 0xfc, !PT ;  /* 0x0000000209037812 */ /* 0x000fe200078efcff */
[----:B------:R-:W-:Y:S01]  /*07c0*/  IMAD.IADD R21, R12, 0x1, R21 ;  /* 0x000000010c157824 */ /* 0x000fe200078e0215 */
[----:B------:R-:W-:Y:S02]  /*07d0*/  IABS R19, R24 ;  /* 0x0000001800137213 */ /* 0x000fe40000000000 */
[----:B------:R-:W-:-:S02]  /*07e0*/  ISETP.GE.AND P0, PT, R3, RZ, PT ;  /* 0x000000ff0300720c */ /* 0x000fc40003f06270 */
[----:B------:R-:W-:Y:S01]  /*07f0*/  IABS R13, R3 ;  /* 0x00000003000d7213 */ /* 0x000fe20000000000 */
[----:B------:R-:W-:Y:S01]  /*0800*/  IMAD.HI.U32 R3, R5, R11, RZ ;  /* 0x0000000b05037227 */ /* 0x000fe200078e00ff */
[----:B------:R-:W-:Y:S02]  /*0810*/  IABS R14, R17 ;  /* 0x00000011000e7213 */ /* 0x000fe40000000000 */
[----:B------:R-:W-:Y:S01]  /*0820*/  LOP3.LUT R18, R9, 0x6, RZ, 0xfc, !PT ;  /* 0x0000000609127812 */ /* 0x000fe200078efcff */
[----:B------:R-:W-:Y:S01]  /*0830*/  IMAD.HI.U32 R10, R5, R19, RZ ;  /* 0x00000013050a7227 */ /* 0x000fe200078e00ff */
[C---:B------:R-:W-:Y:S02]  /*0840*/  LOP3.LUT R20, R9.reuse, 0xa, RZ, 0xfc, !PT ;  /* 0x0000000a09147812 */ /* 0x040fe400078efcff */
[----:B------:R-:W-:Y:S01]  /*0850*/  IABS R16, R18 ;  /* 0x0000001200107213 */ /* 0x000fe20000000000 */
[----:B------:R-:W-:Y:S01]  /*0860*/  IMAD.MOV R12, RZ, RZ, -R3 ;  /* 0x000000ffff0c7224 */ /* 0x000fe200078e0a03 */
[----:B------:R-:W-:Y:S01]  /*0870*/  LOP3.LUT R23, R9, 0xe, RZ, 0xfc, !PT ;  /* 0x0000000e09177812 */ /* 0x000fe200078efcff */
[----:B------:R-:W-:Y:S01]  /*0880*/  IMAD.HI.U32 R3, R5, R13, RZ ;  /* 0x0000000d05037227 */ /* 0x000fe200078e00ff */
[----:B------:R-:W-:-:S02]  /*0890*/  ISETP.GE.AND P2, PT, R18, RZ, PT ;  /* 0x000000ff1200720c */ /* 0x000fc40003f46270 */
[----:B------:R-:W-:Y:S01]  /*08a0*/  IABS R18, R23 ;  /* 0x0000001700127213 */ /* 0x000fe20000000000 */
[----:B------:R-:W-:Y:S01]  /*08b0*/  IMAD.MOV R15, RZ, RZ, -R10 ;  /* 0x000000ffff0f7224 */ /* 0x000fe200078e0a0a */
[----:B------:R-:W-:Y:S01]  /*08c0*/  LOP3.LUT R22, R9, 0xc, RZ, 0xfc, !PT ;  /* 0x0000000c09167812 */ /* 0x000fe200078efcff */
[C---:B------:R-:W-:Y:S01]  /*08d0*/  IMAD R11, R6.reuse, R12, R11 ;  /* 0x0000000c060b7224 */ /* 0x040fe200078e020b */
[----:B------:R-:W-:Y:S01]  /*08e0*/  ISETP.GE.AND P4, PT, R17, RZ, PT ;  /* 0x000000ff1100720c */ /* 0x000fe20003f86270 */
[----:B------:R-:W-:Y:S01]  /*08f0*/  IMAD.HI.U32 R10, R5, R14, RZ ;  /* 0x0000000e050a7227 */ /* 0x000fe200078e00ff */
[----:B------:R-:W-:Y:S02]  /*0900*/  IABS R17, R22 ;  /* 0x0000001600117213 */ /* 0x000fe40000000000 */
[C---:B------:R-:W-:Y:S01]  /*0910*/  ISETP.GT.U32.AND P3, PT, R6.reuse, R11, PT ;  /* 0x0000000b0600720c */ /* 0x040fe20003f64070 */
[----:B------:R-:W-:Y:S01]  /*0920*/  IMAD.MOV R12, RZ, RZ, -R3 ;  /* 0x000000ffff0c7224 */ /* 0x000fe200078e0a03 */
[C---:B------:R-:W-:Y:S01]  /*0930*/  LOP3.LUT R25, R9.reuse, 0x10, RZ, 0xfc, !PT ;  /* 0x0000001009197812 */ /* 0x040fe200078efcff */
[C---:B------:R-:W-:Y:S01]  /*0940*/  IMAD R19, R6.reuse, R15, R19 ;  /* 0x0000000f06137224 */ /* 0x040fe200078e0213 */
[C---:B------:R-:W-:Y:S01]  /*0950*/  LOP3.LUT R27, R9.reuse, 0x12, RZ, 0xfc, !PT ;  /* 0x00000012091b7812 */ /* 0x040fe200078efcff */
[----:B------:R-:W-:Y:S01]  /*0960*/  IMAD.MOV R15, RZ, RZ, -R10 ;  /* 0x000000ffff0f7224 */ /* 0x000fe200078e0a0a */
[----:B------:R-:W-:Y:S01]  /*0970*/  LOP3.LUT R10, R9, 0x8, RZ, 0xfc, !PT ;  /* 0x00000008090a7812 */ /* 0x000fe200078efcff */
[C---:B------:R-:W-:Y:S01]  /*0980*/  IMAD R12, R6.reuse, R12, R13 ;  /* 0x0000000c060c7224 */ /* 0x040fe200078e020d */
[C---:B------:R-:W-:Y:S01]  /*0990*/  ISETP.GT.U32.AND P5, PT, R6.reuse, R19, PT ;  /* 0x000000130600720c */ /* 0x040fe20003fa4070 */
[C---:B------:R-:W-:Y:S01]  /*09a0*/  IMAD R13, R6.reuse, R15, R14 ;  /* 0x0000000f060d7224 */ /* 0x040fe200078e020e */
[----:B------:R-:W-:Y:S01]  /*09b0*/  IABS R15, R10 ;  /* 0x0000000a000f7213 */ /* 0x000fe20000000000 */
[----:B------:R-:W-:Y:S01]  /*09c0*/  IMAD.HI.U32 R3, R5, R16, RZ ;  /* 0x0000001005037227 */ /* 0x000fe200078e00ff */
[----:B------:R-:W-:-:S02]  /*09d0*/  ISETP.GT.U32.AND P1, PT, R6, R12, PT ;  /* 0x0000000c0600720c */ /* 0x000fc40003f24070 */
[C---:B------:R-:W-:Y:S01]  /*09e0*/  ISETP.GT.U32.AND P6, PT, R6.reuse, R13, PT ;  /* 0x0000000d0600720c */ /* 0x040fe20003fc4070 */
[----:B------:R-:W-:Y:S01]  /*09f0*/  IMAD.MOV R3, RZ, RZ, -R3 ;  /* 0x000000ffff037224 */ /* 0x000fe200078e0a03 */
[----:B------:R-:W-:Y:S01]  /*0a00*/  LOP3.LUT R28, R9, 0x14, RZ, 0xfc, !PT ;  /* 0x00000014091c7812 */ /* 0x000fe200078efcff */
[----:B------:R-:W-:Y:S01]  /*0a10*/  @!P3 IMAD.IADD R11, R11, 0x1, -R6 ;  /* 0x000000010b0bb824 */ /* 0x000fe200078e0a06 */
[----:B------:R-:W-:Y:S01]  /*0a20*/  LOP3.LUT R29, R9, 0x16, RZ, 0xfc, !PT ;  /* 0x00000016091d7812 */ /* 0x000fe200078efcff */
[C---:B------:R-:W-:Y:S01]  /*0a30*/  IMAD R14, R6.reuse, R3, R16 ;  /* 0x00000003060e7224 */ /* 0x040fe200078e0210 */
[----:B------:R-:W-:Y:S01]  /*0a40*/  IABS R16, R20 ;  /* 0x0000001400107213 */ /* 0x000fe20000000000 */
[----:B------:R-:W-:Y:S01]  /*0a50*/  IMAD.HI.U32 R3, R5, R15, RZ ;  /* 0x0000000f05037227 */ /* 0x000fe200078e00ff */
[----:B------:R-:W-:Y:S02]  /*0a60*/  ISETP.GT.U32.AND P3, PT, R6, R11, PT ;  /* 0x0000000b0600720c */ /* 0x000fe40003f64070 */
[C---:B------:R-:W-:Y:S01]  /*0a70*/  LOP3.LUT R30, R9.reuse, 0x18, RZ, 0xfc, !PT ;  /* 0x00000018091e7812 */ /* 0x040fe200078efcff */
[--C-:B------:R-:W-:Y:S01]  /*0a80*/  @!P1 IMAD.IADD R12, R12, 0x1, -R6.reuse ;  /* 0x000000010c0c9824 */ /* 0x100fe200078e0a06 */
[----:B------:R-:W-:Y:S01]  /*0a90*/  LOP3.LUT R31, R9, 0x1a, RZ, 0xfc, !PT ;  /* 0x0000001a091f7812 */ /* 0x000fe200078efcff */
[--C-:B------:R-:W-:Y:S01]  /*0aa0*/  @!P6 IMAD.IADD R13, R13, 0x1, -R6.reuse ;  /* 0x000000010d0de824 */ /* 0x100fe200078e0a06 */
[----:B------:R-:W-:Y:S01]  /*0ab0*/  IABS R26, R30 ;  /* 0x0000001e001a7213 */ /* 0x000fe20000000000 */
[----:B------:R-:W-:Y:S01]  /*0ac0*/  IMAD.MOV R3, RZ, RZ, -R3 ;  /* 0x000000ffff037224 */ /* 0x000fe200078e0a03 */
[C---:B------:R-:W-:Y:S01]  /*0ad0*/  ISETP.GT.U32.AND P1, PT, R6.reuse, R12, PT ;  /* 0x0000000c0600720c */ /* 0x040fe20003f24070 */
[----:B------:R-:W-:Y:S01]  /*0ae0*/  @!P5 IMAD.IADD R19, R19, 0x1, -R6 ;  /* 0x000000011313d824 */ /* 0x000fe200078e0a06 */
[C---:B------:R-:W-:Y:S01]  /*0af0*/  ISETP.GT.U32.AND P6, PT, R6.reuse, R13, PT ;  /* 0x0000000d0600720c */ /* 0x040fe20003fc4070 */
[C---:B------:R-:W-:Y:S01]  /*0b00*/  IMAD R15, R6.reuse, R3, R15 ;  /* 0x00000003060f7224 */ /* 0x040fe200078e020f */
[----:B------:R-:W-:Y:S01]  /*0b10*/  LOP3.LUT R32, R9, 0x1e, RZ, 0xfc, !PT ;  /* 0x0000001e09207812 */ /* 0x000fe200078efcff */
[----:B------:R-:W-:Y:S01]  /*0b20*/  IMAD.HI.U32 R3, R5, R16, RZ ;  /* 0x0000001005037227 */ /* 0x000fe200078e00ff */
[----:B------:R-:W-:-:S02]  /*0b30*/  ISETP.GT.U32.AND P5, PT, R6, R19, PT ;  /* 0x000000130600720c */ /* 0x000fc40003fa4070 */
[----:B------:R-:W-:Y:S01]  /*0b40*/  LOP3.LUT R33, R9, 0x22, RZ, 0xfc, !PT ;  /* 0x0000002209217812 */ /* 0x000fe200078efcff */
[--C-:B------:R-:W-:Y:S01]  /*0b50*/  @!P3 IMAD.IADD R11, R11, 0x1, -R6.reuse ;  /* 0x000000010b0bb824 */ /* 0x100fe200078e0a06 */
[----:B------:R-:W-:Y:S01]  /*0b60*/  ISETP.GE.AND P3, PT, R10, RZ, PT ;  /* 0x000000ff0a00720c */ /* 0x000fe20003f66270 */
[----:B------:R-:W-:Y:S01]  /*0b70*/  IMAD.MOV R3, RZ, RZ, -R3 ;  /* 0x000000ffff037224 */ /* 0x000fe200078e0a03 */
[----:B------:R-:W-:Y:S01]  /*0b80*/  LOP3.LUT R35, R9, 0x28, RZ, 0xfc, !PT ;  /* 0x0000002809237812 */ /* 0x000fe200078efcff */
[--C-:B------:R-:W-:Y:S01]  /*0b90*/  @!P1 IMAD.IADD R12, R12, 0x1, -R6.reuse ;  /* 0x000000010c0c9824 */ /* 0x100fe200078e0a06 */
[C---:B------:R-:W-:Y:S01]  /*0ba0*/  ISETP.GT.U32.AND P1, PT, R6.reuse, R15, PT ;  /* 0x0000000f0600720c */ /* 0x040fe20003f24070 */
[----:B------:R-:W-:Y:S01]  /*0bb0*/  @!P6 IMAD.IADD R13, R13, 0x1, -R6 ;  /* 0x000000010d0de824 */ /* 0x000fe200078e0a06 */
[----:B------:R-:W-:Y:S01]  /*0bc0*/  ISETP.GE.AND P6, PT, R9, RZ, PT ;  /* 0x000000ff0900720c */ /* 0x000fe20003fc6270 */
[C---:B------:R-:W-:Y:S01]  /*0bd0*/  IMAD R16, R6.reuse, R3, R16 ;  /* 0x0000000306107224 */ /* 0x040fe200078e0210 */
[----:B------:R-:W-:Y:S01]  /*0be0*/  IABS R34, R35 ;  /* 0x0000002300227213 */ /* 0x000fe20000000000 */
[----:B------:R-:W-:Y:S01]  /*0bf0*/  @!P5 IMAD.IADD R19, R19, 0x1, -R6 ;  /* 0x000000011313d824 */ /* 0x000fe200078e0a06 */
[----:B------:R-:W-:Y:S01]  /*0c00*/  ISETP.GT.U32.AND P5, PT, R6, R14, PT ;  /* 0x0000000e0600720c */ /* 0x000fe20003fa4070 */
[----:B------:R-:W-:Y:S01]  /*0c10*/  IMAD.HI.U32 R3, R5, R18, RZ ;  /* 0x0000001205037227 */ /* 0x000fe200078e00ff */
[----:B------:R-:W-:-:S02]  /*0c20*/  LOP3.LUT R40, R9, 0x2c, RZ, 0xfc, !PT ;  /* 0x0000002c09287812 */ /* 0x000fc400078efcff */
[----:B------:R-:W-:Y:S01]  /*0c30*/  LOP3.LUT R42, R9, 0x30, RZ, 0xfc, !PT ;  /* 0x00000030092a7812 */ /* 0x000fe200078efcff */
[----:B------:R-:W-:Y:S01]  /*0c40*/  IMAD.MOV R3, RZ, RZ, -R3 ;  /* 0x000000ffff037224 */ /* 0x000fe200078e0a03 */
[----:B------:R-:W-:Y:S01]  /*0c50*/  IABS R36, R40 ;  /* 0x0000002800247213 */ /* 0x000fe20000000000 */
[----:B------:R-:W-:Y:S01]  /*0c60*/  @!P1 IMAD.IADD R15, R15, 0x1, -R6 ;  /* 0x000000010f0f9824 */ /* 0x000fe200078e0a06 */
[----:B------:R-:W-:Y:S01]  /*0c70*/  IABS R39, R42 ;  /* 0x0000002a00277213 */ /* 0x000fe20000000000 */
[----:B------:R-:W-:Y:S01]  /*0c80*/  @!P6 IMAD.MOV R11, RZ, RZ, -R11 ;  /* 0x000000ffff0be224 */ /* 0x000fe200078e0a0b */
[----:B------:R-:W-:Y:S01]  /*0c90*/  LOP3.LUT R41, R9, 0x2e, RZ, 0xfc, !PT ;  /* 0x0000002e09297812 */ /* 0x000fe200078efcff */
[C---:B------:R-:W-:Y:S01]  /*0ca0*/  IMAD R18, R6.reuse, R3, R18 ;  /* 0x0000000306127224 */ /* 0x040fe200078e0212 */
[----:B------:R-:W-:Y:S01]  /*0cb0*/  ISETP.GT.U32.AND P6, PT, R6, R15, PT ;  /* 0x0000000f0600720c */ /* 0x000fe20003fc4070 */
[----:B------:R-:W-:Y:S01]  /*0cc0*/  @!P5 IMAD.IADD R14, R14, 0x1, -R6 ;  /* 0x000000010e0ed824 */ /* 0x000fe200078e0a06 */
[----:B------:R-:W-:Y:S01]  /*0cd0*/  ISETP.GE.AND P5, PT, R24, RZ, PT ;  /* 0x000000ff1800720c */ /* 0x000fe20003fa6270 */
[----:B------:R-:W-:Y:S01]  /*0ce0*/  IMAD.HI.U32 R10, R5, R17, RZ ;  /* 0x00000011050a7227 */ /* 0x000fe200078e00ff */
[----:B------:R-:W-:-:S02]  /*0cf0*/  IABS R24, R29 ;  /* 0x0000001d00187213 */ /* 0x000fc40000000000 */
[C---:B------:R-:W-:Y:S01]  /*0d00*/  ISETP.GT.U32.AND P1, PT, R6.reuse, R14, PT ;  /* 0x0000000e0600720c */ /* 0x040fe20003f24070 */
[----:B------:R-:W-:Y:S01]  /*0d10*/  IMAD.MOV R10, RZ, RZ, -R10 ;  /* 0x000000ffff0a7224 */ /* 0x000fe200078e0a0a */
[----:B------:R-:W-:Y:S01]  /*0d20*/  IABS R38, R41 ;  /* 0x0000002900267213 */ /* 0x000fe20000000000 */
[----:B------:R-:W-:Y:S01]  /*0d30*/  @!P4 IMAD.MOV R13, RZ, RZ, -R13 ;  /* 0x000000ffff0dc224 */ /* 0x000fe200078e0a0d */
[C---:B------:R-:W-:Y:S01]  /*0d40*/  LOP3.LUT R43, R9.reuse, 0x34, RZ, 0xfc, !PT ;  /* 0x00000034092b7812 */ /* 0x040fe200078efcff */
[C---:B------:R-:W-:Y:S01]  /*0d50*/  IMAD R17, R6.reuse, R10, R17 ;  /* 0x0000000a06117224 */ /* 0x040fe200078e0211 */
[----:B------:R-:W-:Y:S01]  /*0d60*/  LOP3.LUT R44, R9, 0x36, RZ, 0xfc, !PT ;  /* 0x00000036092c7812 */ /* 0x000fe200078efcff */
[----:B------:R-:W-:Y:S01]  /*0d70*/  @!P6 IMAD.IADD R15, R15, 0x1, -R6 ;  /* 0x000000010f0fe824 */ /* 0x000fe200078e0a06 */
[C---:B------:R-:W-:Y:S01]  /*0d80*/  ISETP.GT.U32.AND P6, PT, R6.reuse, R18, PT ;  /* 0x000000120600720c */ /* 0x040fe20003fc4070 */
[----:B------:R-:W-:Y:S01]  /*0d90*/  IMAD.MOV.U32 R10, RZ, RZ, R19 ;  /* 0x000000ffff0a7224 */ /* 0x000fe200078e0013 */
[----:B------:R-:W-:Y:S01]  /*0da0*/  IABS R19, R25 ;  /* 0x0000001900137213 */ /* 0x000fe20000000000 */
[----:B------:R-:W-:Y:S01]  /*0db0*/  @!P0 IMAD.MOV R12, RZ, RZ, -R12 ;  /* 0x000000ffff0c8224 */ /* 0x000fe200078e0a0c */
[----:B------:R-:W-:Y:S01]  /*0dc0*/  ISETP.GT.U32.AND P4, PT, R6, R17, PT ;  /* 0x000000110600720c */ /* 0x000fe20003f84070 */
[----:B------:R-:W-:Y:S01]  /*0dd0*/  @!P1 IMAD.IADD R14, R14, 0x1, -R6 ;  /* 0x000000010e0e9824 */ /* 0x000fe200078e0a06 */
[----:B------:R-:W-:Y:S01]  /*0de0*/  ISETP.GE.AND P1, PT, R22, RZ, PT ;  /* 0x000000ff1600720c */ /* 0x000fe20003f26270 */
[----:B------:R-:W-:Y:S01]  /*0df0*/  @!P5 IMAD.MOV R10, RZ, RZ, -R10 ;  /* 0x000000ffff0ad224 */ /* 0x000fe200078e0a0a */
[----:B------:R-:W-:Y:S01]  /*0e00*/  ISETP.GT.U32.AND P5, PT, R6, R16, PT ;  /* 0x000000100600720c */ /* 0x000fe20003fa4070 */
[----:B------:R-:W-:Y:S01]  /*0e10*/  IMAD.HI.U32 R3, R5, R19, RZ ;  /* 0x0000001305037227 */ /* 0x000fe200078e00ff */
[----:B------:R-:W-:-:S02]  /*0e20*/  IABS R22, R27 ;  /* 0x0000001b00167213 */ /* 0x000fc40000000000 */
[----:B------:R-:W-:Y:S01]  /*0e30*/  ISETP.GE.AND P0, PT, R20, RZ, PT ;  /* 0x000000ff1400720c */ /* 0x000fe20003f06270 */
[--C-:B------:R-:W-:Y:S01]  /*0e40*/  @!P6 IMAD.IADD R18, R18, 0x1, -R6.reuse ;  /* 0x000000011212e824 */ /* 0x100fe200078e0a06 */
[C---:B------:R-:W-:Y:S01]  /*0e50*/  LOP3.LUT R45, R9.reuse, 0x3e, RZ, 0xfc, !PT ;  /* 0x0000003e092d7812 */ /* 0x040fe200078efcff */
[----:B------:R-:W-:Y:S01]  /*0e60*/  IMAD.MOV R20, RZ, RZ, -R3 ;  /* 0x000000ffff147224 */ /* 0x000fe200078e0a03 */
[----:B------:R-:W-:Y:S01]  /*0e70*/  LOP3.LUT R47, R9, 0x40, RZ, 0xfc, !PT ;  /* 0x00000040092f7812 */ /* 0x000fe200078efcff */
[----:B------:R-:W-:Y:S01]  /*0e80*/  IMAD.HI.U32 R3, R5, R22, RZ ;  /* 0x0000001605037227 */ /* 0x000fe200078e00ff */
[C---:B------:R-:W-:Y:S02]  /*0e90*/  ISETP.GT.U32.AND P6, PT, R6.reuse, R18, PT ;  /* 0x000000120600720c */ /* 0x040fe40003fc4070 */
[----:B------:R-:W-:Y:S01]  /*0ea0*/  IABS R46, R47 ;  /* 0x0000002f002e7213 */ /* 0x000fe20000000000 */
[----:B------:R-:W-:Y:S01]  /*0eb0*/  IMAD.MOV R3, RZ, RZ, -R3 ;  /* 0x000000ffff037224 */ /* 0x000fe200078e0a03 */
[C---:B------:R-:W-:Y:S01]  /*0ec0*/  LOP3.LUT R50, R9.reuse, 0x42, RZ, 0xfc, !PT ;  /* 0x0000004209327812 */ /* 0x040fe200078efcff */
[----:B------:R-:W-:Y:S01]  /*0ed0*/  IMAD R19, R6, R20, R19 ;  /* 0x0000001406137224 */ /* 0x000fe200078e0213 */
[----:B------:R-:W-:Y:S01]  /*0ee0*/  LOP3.LUT R51, R9, 0x44, RZ, 0xfc, !PT ;  /* 0x0000004409337812 */ /* 0x000fe200078efcff */
[----:B------:R-:W-:Y:S01]  /*0ef0*/  @!P5 IMAD.IADD R16, R16, 0x1, -R6 ;  /* 0x000000011010d824 */ /* 0x000fe200078e0a06 */
[----:B------:R-:W-:Y:S01]  /*0f00*/  ISETP.GE.AND P5, PT, R23, RZ, PT ;  /* 0x000000ff1700720c */ /* 0x000fe20003fa6270 */
[C---:B------:R-:W-:Y:S01]  /*0f10*/  IMAD R20, R6.reuse, R3, R22 ;  /* 0x0000000306147224 */ /* 0x040fe200078e0216 */
[----:B------:R-:W-:Y:S01]  /*0f20*/  IABS R23, R28 ;  /* 0x0000001c00177213 */ /* 0x000fe20000000000 */
[----:B------:R-:W-:Y:S01]  /*0f30*/  @!P4 IMAD.IADD R17, R17, 0x1, -R6 ;  /* 0x000000011111c824 */ /* 0x000fe200078e0a06 */
[----:B------:R-:W-:Y:S01]  /*0f40*/  IABS R48, R51 ;  /* 0x0000003300307213 */ /* 0x000fe20000000000 */
[----:B------:R-:W-:Y:S01]  /*0f50*/  @!P2 IMAD.MOV R14, RZ, RZ, -R14 ;  /* 0x000000ffff0ea224 */ /* 0x000fe200078e0a0e */
[----:B------:R-:W-:Y:S01]  /*0f60*/  ISETP.GT.U32.AND P2, PT, R6, R16, PT ;  /* 0x000000100600720c */ /* 0x000fe20003f44070 */
[----:B------:R-:W-:Y:S01]  /*0f70*/  @!P6 IMAD.IADD R18, R18, 0x1, -R6 ;  /* 0x000000011212e824 */ /* 0x000fe200078e0a06 */
[C---:B------:R-:W-:Y:S01]  /*0f80*/  ISETP.GT.U32.AND P6, PT, R6.reuse, R20, PT ;  /* 0x000000140600720c */ /* 0x040fe20003fc4070 */
[----:B------:R-:W-:Y:S01]  /*0f90*/  IMAD.HI.U32 R3, R5, R23, RZ ;  /* 0x0000001705037227 */ /* 0x000fe200078e00ff */
[----:B------:R-:W-:-:S02]  /*0fa0*/  ISETP.GT.U32.AND P4, PT, R6, R17, PT ;  /* 0x000000110600720c */ /* 0x000fc40003f84070 */
[----:B------:R-:W-:Y:S01]  /*0fb0*/  LOP3.LUT R53, R9, 0x46, RZ, 0xfc, !PT ;  /* 0x0000004609357812 */ /* 0x000fe200078efcff */
[----:B------:R-:W-:Y:S01]  /*0fc0*/  IMAD.HI.U32 R22, R5, R24, RZ ;  /* 0x0000001805167227 */ /* 0x000fe200078e00ff */
[C---:B------:R-:W-:Y:S02]  /*0fd0*/  LOP3.LUT R54, R9.reuse, 0x48, RZ, 0xfc, !PT ;  /* 0x0000004809367812 */ /* 0x040fe400078efcff */
[C---:B------:R-:W-:Y:S01]  /*0fe0*/  LOP3.LUT R55, R9.reuse, 0x4a, RZ, 0xfc, !PT ;  /* 0x0000004a09377812 */ /* 0x040fe200078efcff */
[----:B------:R-:W-:Y:S01]  /*0ff0*/  IMAD.MOV R3, RZ, RZ, -R3 ;  /* 0x000000ffff037224 */ /* 0x000fe200078e0a03 */
[----:B------:R-:W-:Y:S01]  /*1000*/  LOP3.LUT R56, R9, 0x4c, RZ, 0xfc, !PT ;  /* 0x0000004c09387812 */ /* 0x000fe200078efcff */
[--C-:B------:R-:W-:Y:S01]  /*1010*/  @!P2 IMAD.IADD R16, R16, 0x1, -R6.reuse ;  /* 0x000000011010a824 */ /* 0x100fe200078e0a06 */
[----:B------:R-:W-:Y:S01]  /*1020*/  ISETP.GT.U32.AND P2, PT, R6, R19, PT ;  /* 0x000000130600720c */ /* 0x000fe20003f44070 */
[--C-:B------:R-:W-:Y:S01]  /*1030*/  @!P6 IMAD.IADD R20, R20, 0x1, -R6.reuse ;  /* 0x000000011414e824 */ /* 0x100fe200078e0a06 */
[----:B------:R-:W-:Y:S01]  /*1040*/  IABS R52, R56 ;  /* 0x0000003800347213 */ /* 0x000fe20000000000 */
[----:B------:R-:W-:Y:S01]  /*1050*/  @!P4 IMAD.IADD R17, R17, 0x1, -R6 ;  /* 0x000000011111c824 */ /* 0x000fe200078e0a06 */
[----:B------:R-:W-:Y:S01]  /*1060*/  ISETP.GE.AND P4, PT, R25, RZ, PT ;  /* 0x000000ff1900720c */ /* 0x000fe20003f86270 */
[----:B------:R-:W-:Y:S01]  /*1070*/  IMAD.MOV R25, RZ, RZ, -R22 ;  /* 0x000000ffff197224 */ /* 0x000fe200078e0a16 */
[C---:B------:R-:W-:Y:S01]  /*1080*/  LOP3.LUT R57, R9.reuse, 0x4e, RZ, 0xfc, !PT ;  /* 0x0000004e09397812 */ /* 0x040fe200078efcff */
[----:B------:R-:W-:Y:S01]  /*1090*/  @!P0 IMAD.MOV R16, RZ, RZ, -R16 ;  /* 0x000000ffff108224 */ /* 0x000fe200078e0a10 */
[C---:B------:R-:W-:Y:S01]  /*10a0*/  ISETP.GT.U32.AND P0, PT, R6.reuse, R20, PT ;  /* 0x000000140600720c */ /* 0x040fe20003f04070 */
[----:B------:R-:W-:Y:S01]  /*10b0*/  IMAD R22, R6, R3, R23 ;  /* 0x0000000306167224 */ /* 0x000fe200078e0217 */
[----:B------:R-:W-:Y:S01]  /*10c0*/  LOP3.LUT R58, R9, 0x50, RZ, 0xfc, !PT ;  /* 0x00000050093a7812 */ /* 0x000fe200078efcff */
[----:B------:R-:W-:Y:S01]  /*10d0*/  IMAD.HI.U32 R3, R5, R26, RZ ;  /* 0x0000001a05037227 */ /* 0x000fe200078e00ff */
[----:B------:R-:W-:-:S02]  /*10e0*/  LOP3.LUT R59, R9, 0x56, RZ, 0xfc, !PT ;  /* 0x00000056093b7812 */ /* 0x000fc400078efcff */
[C---:B------:R-:W-:Y:S01]  /*10f0*/  LOP3.LUT R60, R9.reuse, 0x58, RZ, 0xfc, !PT ;  /* 0x00000058093c7812 */ /* 0x040fe200078efcff */
[----:B------:R-:W-:Y:S01]  /*1100*/  IMAD.MOV R3, RZ, RZ, -R3 ;  /* 0x000000ffff037224 */ /* 0x000fe200078e0a03 */
[C---:B------:R-:W-:Y:S01]  /*1110*/  LOP3.LUT R62, R9.reuse, 0x5a, RZ, 0xfc, !PT ;  /* 0x0000005a093e7812 */ /* 0x040fe200078efcff */
[C---:B------:R-:W-:Y:S01]  /*1120*/  IMAD R23, R6.reuse, R25, R24 ;  /* 0x0000001906177224 */ /* 0x040fe200078e0218 */
[----:B------:R-:W-:Y:S01]  /*1130*/  IABS R25, R31 ;  /* 0x0000001f00197213 */ /* 0x000fe20000000000 */
[----:B------:R-:W-:Y:S01]  /*1140*/  IMAD R24, R6, R3, R26 ;  /* 0x0000000306187224 */ /* 0x000fe200078e021a */
[C---:B------:R-:W-:Y:S01]  /*1150*/  LOP3.LUT R66, R9.reuse, 0x62, RZ, 0xfc, !PT ;  /* 0x0000006209427812 */ /* 0x040fe200078efcff */
[----:B------:R-:W-:Y:S01]  /*1160*/  @!P0 IMAD.IADD R20, R20, 0x1, -R6 ;  /* 0x0000000114148824 */ /* 0x000fe200078e0a06 */
[----:B------:R-:W-:Y:S01]  /*1170*/  LOP3.LUT R68, R9, 0x6c, RZ, 0xfc, !PT ;  /* 0x0000006c09447812 */ /* 0x000fe200078efcff */
[----:B------:R-:W-:Y:S01]  /*1180*/  @!P3 IMAD.MOV R15, RZ, RZ, -R15 ;  /* 0x000000ffff0fb224 */ /* 0x000fe200078e0a0f */
[C---:B------:R-:W-:Y:S01]  /*1190*/  ISETP.GT.U32.AND P0, PT, R6.reuse, R24, PT ;  /* 0x000000180600720c */ /* 0x040fe20003f04070 */
[----:B------:R-:W-:Y:S01]  /*11a0*/  @!P5 IMAD.MOV R18, RZ, RZ, -R18 ;  /* 0x000000ffff12d224 */ /* 0x000fe200078e0a12 */
[C---:B------:R-:W-:Y:S01]  /*11b0*/  ISETP.GT.U32.AND P3, PT, R6.reuse, R22, PT ;  /* 0x000000160600720c */ /* 0x040fe20003f64070 */
[----:B------:R-:W-:Y:S01]  /*11c0*/  @!P1 IMAD.MOV R17, RZ, RZ, -R17 ;  /* 0x000000ffff119224 */ /* 0x000fe200078e0a11 */
[----:B------:R-:W-:Y:S01]  /*11d0*/  ISETP.GT.U32.AND P5, PT, R6, R23, PT ;  /* 0x000000170600720c */ /* 0x000fe20003fa4070 */
[----:B------:R-:W-:Y:S01]  /*11e0*/  IMAD.HI.U32 R3, R5, R25, RZ ;  /* 0x0000001905037227 */ /* 0x000fe200078e00ff */
[----:B------:R-:W-:-:S02]  /*11f0*/  ISETP.GE.AND P1, PT, R28, RZ, PT ;  /* 0x000000ff1c00720c */ /* 0x000fc40003f26270 */
[----:B------:R-:W-:Y:S01]  /*1200*/  LOP3.LUT R28, R9, 0x1c, RZ, 0xfc, !PT ;  /* 0x0000001c091c7812 */ /* 0x000fe200078efcff */
[----:B------:R-:W-:Y:S01]  /*1210*/  IMAD.MOV R3, RZ, RZ, -R3 ;  /* 0x000000ffff037224 */ /* 0x000fe200078e0a03 */
[----:B------:R-:W-:Y:S01]  /*1220*/  IABS R64, R66 ;  /* 0x0000004200407213 */ /* 0x000fe20000000000 */
[--C-:B------:R-:W-:Y:S01]  /*1230*/  @!P2 IMAD.IADD R19, R19, 0x1, -R6.reuse ;  /* 0x000000011313a824 */ /* 0x100fe200078e0a06 */
[----:B------:R-:W-:Y:S01]  /*1240*/  IABS R26, R28 ;  /* 0x0000001c001a7213 */ /* 0x000fe20000000000 */
[--C-:B------:R-:W-:Y:S01]  /*1250*/  @!P0 IMAD.IADD R24, R24, 0x1, -R6.reuse ;  /* 0x0000000118188824 */ /* 0x100fe200078e0a06 */
[----:B------:R-:W-:Y:S01]  /*1260*/  ISETP.GE.AND P2, PT, R27, RZ, PT ;  /* 0x000000ff1b00720c */ /* 0x000fe20003f46270 */
[----:B------:R-:W-:Y:S01]  /*1270*/  @!P3 IMAD.IADD R22, R22, 0x1, -R6 ;  /* 0x000000011616b824 */ /* 0x000fe200078e0a06 */
[C---:B------:R-:W-:Y:S01]  /*1280*/  ISETP.GT.U32.AND P6, PT, R6.reuse, R19, PT ;  /* 0x000000130600720c */ /* 0x040fe20003fc4070 */
[C---:B------:R-:W-:Y:S01]  /*1290*/  IMAD R25, R6.reuse, R3, R25 ;  /* 0x0000000306197224 */ /* 0x040fe200078e0219 */
[----:B------:R-:W-:Y:S01]  /*12a0*/  ISETP.GT.U32.AND P0, PT, R6, R24, PT ;  /* 0x000000180600720c */ /* 0x000fe20003f04070 */
[----:B------:R-:W-:Y:S01]  /*12b0*/  IMAD.HI.U32 R3, R5, R26, RZ ;  /* 0x0000001a05037227 */ /* 0x000fe200078e00ff */
[----:B------:R-:W-:-:S02]  /*12c0*/  IABS R27, R32 ;  /* 0x00000020001b7213 */ /* 0x000fc40000000000 */
[----:B------:R-:W-:Y:S01]  /*12d0*/  ISETP.GE.AND P3, PT, R30, RZ, PT ;  /* 0x000000ff1e00720c */ /* 0x000fe20003f66270 */
[----:B------:R-:W-:Y:S01]  /*12e0*/  @!P5 IMAD.IADD R23, R23, 0x1, -R6 ;  /* 0x000000011717d824 */ /* 0x000fe200078e0a06 */
[C---:B------:R-:W-:Y:S01]  /*12f0*/  ISETP.GT.U32.AND P5, PT, R6.reuse, R22, PT ;  /* 0x000000160600720c */ /* 0x040fe20003fa4070 */
[----:B------:R-:W-:Y:S01]  /*1300*/  IMAD.MOV R3, RZ, RZ, -R3 ;  /* 0x000000ffff037224 */ /* 0x000fe200078e0a03 */
[----:B------:R-:W-:Y:S01]  /*1310*/  IABS R30, R33 ;  /* 0x00000021001e7213 */ /* 0x000fe20000000000 */
[----:B------:R-:W-:Y:S01]  /*1320*/  @!P2 IMAD.MOV R20, RZ, RZ, -R20 ;  /* 0x000000ffff14a224 */ /* 0x000fe200078e0a14 */
[----:B------:R-:W-:Y:S01]  /*1330*/  ISETP.GE.AND P2, PT, R31, RZ, PT ;  /* 0x000000ff1f00720c */ /* 0x000fe20003f46270 */
[----:B------:R-:W-:Y:S01]  /*1340*/  IMAD R26, R6, R3, R26 ;  /* 0x00000003061a7224 */ /* 0x000fe200078e021a */
[----:B------:R-:W-:Y:S01]  /*1350*/  LOP3.LUT R31, R9, 0x20, RZ, 0xfc, !PT ;  /* 0x00000020091f7812 */ /* 0x000fe200078efcff */
[--C-:B------:R-:W-:Y:S01]  /*1360*/  @!P0 IMAD.IADD R24, R24, 0x1, -R6.reuse ;  /* 0x0000000118188824 */ /* 0x100fe200078e0a06 */
[----:B------:R-:W-:Y:S01]  /*1370*/  IABS R75, R68 ;  /* 0x00000044004b7213 */ /* 0x000fe20000000000 */
[----:B------:R-:W-:Y:S01]  /*1380*/  @!P6 IMAD.IADD R19, R19, 0x1, -R6 ;  /* 0x000000011313e824 */ /* 0x000fe200078e0a06 */
[----:B------:R-:W-:Y:S01]  /*1390*/  ISETP.GT.U32.AND P0, PT, R6, R26, PT ;  /* 0x0000001a0600720c */ /* 0x000fe20003f04070 */
[----:B------:R-:W-:Y:S01]  /*13a0*/  IMAD.HI.U32 R3, R5, R27, RZ ;  /* 0x0000001b05037227 */ /* 0x000fe200078e00ff */
[----:B------:R-:W-:-:S02]  /*13b0*/  ISETP.GE.AND P6, PT, R29, RZ, PT ;  /* 0x000000ff1d00720c */ /* 0x000fc40003fc6270 */
[----:B------:R-:W-:Y:S01]  /*13c0*/  IABS R29, R31 ;  /* 0x0000001f001d7213 */ /* 0x000fe20000000000 */
[----:B------:R-:W-:Y:S01]  /*13d0*/  @!P5 IMAD.IADD R22, R22, 0x1, -R6 ;  /* 0x000000011616d824 */ /* 0x000fe200078e0a06 */
[C---:B------:R-:W-:Y:S01]  /*13e0*/  ISETP.GT.U32.AND P5, PT, R6.reuse, R25, PT ;  /* 0x000000190600720c */ /* 0x040fe20003fa4070 */
[----:B------:R-:W-:Y:S01]  /*13f0*/  @!P4 IMAD.MOV R19, RZ, RZ, -R19 ;  /* 0x000000ffff13c224 */ /* 0x000fe200078e0a13 */
[----:B------:R-:W-:Y:S01]  /*1400*/  ISETP.GT.U32.AND P4, PT, R6, R23, PT ;  /* 0x000000170600720c */ /* 0x000fe20003f84070 */
[----:B------:R-:W-:Y:S01]  /*1410*/  IMAD.MOV R3, RZ, RZ, -R3 ;  /* 0x000000ffff037224 */ /* 0x000fe200078e0a03 */
[C---:B------:R-:W-:Y:S01]  /*1420*/  LOP3.LUT R74, R9.reuse, 0x74, RZ, 0xfc, !PT ;  /* 0x00000074094a7812 */ /* 0x040fe200078efcff */
[----:B------:R-:W-:Y:S01]  /*1430*/  @!P1 IMAD.MOV R22, RZ, RZ, -R22 ;  /* 0x000000ffff169224 */ /* 0x000fe200078e0a16 */
[----:B------:R-:W-:Y:S01]  /*1440*/  LOP3.LUT R70, R9, 0x70, RZ, 0xfc, !PT ;  /* 0x0000007009467812 */ /* 0x000fe200078efcff */
[----:B------:R-:W-:Y:S01]  /*1450*/  @!P0 IMAD.IADD R26, R26, 0x1, -R6 ;  /* 0x000000011a1a8824 */ /* 0x000fe200078e0a06 */
[----:B------:R-:W-:Y:S01]  /*1460*/  IABS R83, R74 ;  /* 0x0000004a00537213 */ /* 0x000fe20000000000 */
[C---:B------:R-:W-:Y:S01]  /*1470*/  IMAD R27, R6.reuse, R3, R27 ;  /* 0x00000003061b7224 */ /* 0x040fe200078e021b */
[----:B------:R-:W-:Y:S01]  /*1480*/  IABS R79, R70 ;  /* 0x00000046004f7213 */ /* 0x000fe20000000000 */
[----:B------:R-:W-:Y:S01]  /*1490*/  IMAD.HI.U32 R3, R5, R29, RZ ;  /* 0x0000001d05037227 */ /* 0x000fe200078e00ff */
[----:B------:R-:W-:-:S02]  /*14a0*/  ISETP.GT.U32.AND P0, PT, R6, R26, PT ;  /* 0x0000001a0600720c */ /* 0x000fc40003f04070 */
[----:B------:R-:W-:Y:S01]  /*14b0*/  LOP3.LUT R72, R9, 0x72, RZ, 0xfc, !PT ;  /* 0x0000007209487812 */ /* 0x000fe200078efcff */
[--C-:B------:R-:W-:Y:S01]  /*14c0*/  @!P5 IMAD.IADD R25, R25, 0x1, -R6.reuse ;  /* 0x000000011919d824 */ /* 0x100fe200078e0a06 */
[----:B------:R-:W-:Y:S01]  /*14d0*/  ISETP.GE.AND P5, PT, R32, RZ, PT ;  /* 0x000000ff2000720c */ /* 0x000fe20003fa6270 */
[----:B------:R-:W-:Y:S01]  /*14e0*/  @!P4 IMAD.IADD R23, R23, 0x1, -R6 ;  /* 0x000000011717c824 */ /* 0x000fe200078e0a06 */
[----:B------:R-:W-:Y:S01]  /*14f0*/  ISETP.GE.AND P4, PT, R28, RZ, PT ;  /* 0x000000ff1c00720c */ /* 0x000fe20003f86270 */
[----:B------:R-:W-:Y:S01]  /*1500*/  IMAD.HI.U32 R28, R5, R30, RZ ;  /* 0x0000001e051c7227 */ /* 0x000fe200078e00ff */
[C---:B------:R-:W-:Y:S02]  /*1510*/  ISETP.GT.U32.AND P1, PT, R6.reuse, R25, PT ;  /* 0x000000190600720c */ /* 0x040fe40003f24070 */
[----:B------:R-:W-:Y:S01]  /*1520*/  IABS R81, R72 ;  /* 0x0000004800517213 */ /* 0x000fe20000000000 */
[----:B------:R-:W-:Y:S01]  /*1530*/  IMAD.MOV R3, RZ, RZ, -R3 ;  /* 0x000000ffff037224 */ /* 0x000fe200078e0a03 */
[----:B------:R-:W-:Y:S01]  /*1540*/  LOP3.LUT R76, R9, 0x76, RZ, 0xfc, !PT ;  /* 0x00000076094c7812 */ /* 0x000fe200078efcff */
[----:B------:R-:W-:Y:S01]  /*1550*/  @!P6 IMAD.MOV R23, RZ, RZ, -R23 ;  /* 0x000000ffff17e224 */ /* 0x000fe200078e0a17 */
[C---:B------:R-:W-:Y:S01]  /*1560*/  ISETP.GT.U32.AND P6, PT, R6.reuse, R27, PT ;  /* 0x0000001b0600720c */ /* 0x040fe20003fc4070 */
[----:B------:R-:W-:Y:S01]  /*1570*/  @!P3 IMAD.MOV R24, RZ, RZ, -R24 ;  /* 0x000000ffff18b224 */ /* 0x000fe200078e0a18 */
[----:B------:R-:W-:Y:S01]  /*1580*/  ISETP.GE.AND P3, PT, R31, RZ, PT ;  /* 0x000000ff1f00720c */ /* 0x000fe20003f66270 */
[----:B------:R-:W-:Y:S01]  /*1590*/  IMAD.MOV R31, RZ, RZ, -R28 ;  /* 0x000000ffff1f7224 */ /* 0x000fe200078e0a1c */
[----:B------:R-:W-:Y:S01]  /*15a0*/  IABS R85, R76 ;  /* 0x0000004c00557213 */ /* 0x000fe20000000000 */
[----:B------:R-:W-:Y:S01]  /*15b0*/  IMAD R28, R6, R3, R29 ;  /* 0x00000003061c7224 */ /* 0x000fe200078e021d */
[----:B------:R-:W-:Y:S01]  /*15c0*/  LOP3.LUT R78, R9, 0x7a, RZ, 0xfc, !PT ;  /* 0x0000007a094e7812 */ /* 0x000fe200078efcff */
[----:B------:R-:W-:-:S02]  /*15d0*/  @!P0 IMAD.IADD R26, R26, 0x1, -R6 ;  /* 0x000000011a1a8824 */ /* 0x000fc400078e0a06 */
[----:B------:R-:W-:Y:S01]  /*15e0*/  @!P1 IMAD.IADD R25, R25, 0x1, -R6 ;  /* 0x0000000119199824 */ /* 0x000fe200078e0a06 */
[C---:B------:R-:W-:Y:S01]  /*15f0*/  ISETP.GT.U32.AND P0, PT, R6.reuse, R28, PT ;  /* 0x0000001c0600720c */ /* 0x040fe20003f04070 */
[C---:B------:R-:W-:Y:S01]  /*1600*/  IMAD R29, R6.reuse, R31, R30 ;  /* 0x0000001f061d7224 */ /* 0x040fe200078e021e */
[----:B------:R-:W-:Y:S01]  /*1610*/  ISETP.GE.AND P1, PT, R33, RZ, PT ;  /* 0x000000ff2100720c */ /* 0x000fe20003f26270 */
[----:B------:R-:W-:Y:S01]  /*1620*/  @!P6 IMAD.IADD R27, R27, 0x1, -R6 ;  /* 0x000000011b1be824 */ /* 0x000fe200078e0a06 */
[----:B------:R-:W-:Y:S01]  /*1630*/  LOP3.LUT R33, R9, 0x24, RZ, 0xfc, !PT ;  /* 0x0000002409217812 */ /* 0x000fe200078efcff */
[----:B------:R-:W-:Y:S01]  /*1640*/  @!P2 IMAD.MOV R25, RZ, RZ, -R25 ;  /* 0x000000ffff19a224 */ /* 0x000fe200078e0a19 */
[C---:B------:R-:W-:Y:S01]  /*1650*/  ISETP.GT.U32.AND P2, PT, R6.reuse, R29, PT ;  /* 0x0000001d0600720c */ /* 0x040fe20003f44070 */
[----:B------:R-:W-:Y:S01]  /*1660*/  @!P4 IMAD.MOV R26, RZ, RZ, -R26 ;  /* 0x000000ffff1ac224 */ /* 0x000fe200078e0a1a */
[----:B------:R-:W-:Y:S02]  /*1670*/  ISETP.GT.U32.AND P6, PT, R6, R27, PT ;  /* 0x0000001b0600720c */ /* 0x000fe40003fc4070 */
[----:B------:R-:W-:-:S02]  /*1680*/  IABS R30, R33 ;  /* 0x00000021001e7213 */ /* 0x000fc40000000000 */
[----:B------:R-:W-:Y:S01]  /*1690*/  LOP3.LUT R31, R9, 0x26, RZ, 0xfc, !PT ;  /* 0x00000026091f7812 */ /* 0x000fe200078efcff */
[--C-:B------:R-:W-:Y:S01]  /*16a0*/  @!P0 IMAD.IADD R28, R28, 0x1, -R6.reuse ;  /* 0x000000011c1c8824 */ /* 0x100fe200078e0a06 */
[----:B------:R-:W-:Y:S01]  /*16b0*/  ISETP.GE.AND P4, PT, R33, RZ, PT ;  /* 0x000000ff2100720c */ /* 0x000fe20003f86270 */
[----:B------:R-:W-:Y:S01]  /*16c0*/  IMAD.HI.U32 R3, R5, R30, RZ ;  /* 0x0000001e05037227 */ /* 0x000fe200078e00ff */
[----:B------:R-:W-:Y:S02]  /*16d0*/  IABS R32, R31 ;  /* 0x0000001f00207213 */ /* 0x000fe40000000000 */
[C---:B------:R-:W-:Y:S01]  /*16e0*/  ISETP.GT.U32.AND P0, PT, R6.reuse, R28, PT ;  /* 0x0000001c0600720c */ /* 0x040fe20003f04070 */
[----:B------:R-:W-:Y:S01]  /*16f0*/  @!P2 IMAD.IADD R29, R29, 0x1, -R6 ;  /* 0x000000011d1da824 */ /* 0x000fe200078e0a06 */
[----:B------:R-:W-:Y:S01]  /*1700*/  IABS R89, R78 ;  /* 0x0000004e00597213 */ /* 0x000fe20000000000 */
[----:B------:R-:W-:Y:S02]  /*1710*/  IMAD.MOV R33, RZ, RZ, -R3 ;  /* 0x000000ffff217224 */ /* 0x000fe400078e0a03 */
[----:B------:R-:W-:Y:S01]  /*1720*/  IMAD.HI.U32 R3, R5, R32, RZ ;  /* 0x0000002005037227 */ /* 0x000fe200078e00ff */
[----:B------:R-:W-:-:S03]  /*1730*/  ISETP.GT.U32.AND P2, PT, R6, R29, PT ;  /* 0x0000001d0600720c */ /* 0x000fc60003f44070 */
[----:B------:R-:W-:Y:S01]  /*1740*/  @!P6 IMAD.IADD R27, R27, 0x1, -R6 ;  /* 0x000000011b1be824 */ /* 0x000fe200078e0a06 */
[----:B------:R-:W-:Y:S01]  /*1750*/  ISETP.GE.AND P6, PT, R31, RZ, PT ;  /* 0x000000ff1f00720c */ /* 0x000fe20003fc6270 */
[----:B------:R-:W-:-:S04]  /*1760*/  IMAD.HI.U32 R31, R5, R34, RZ ;  /* 0x00000022051f7227 */ /* 0x000fc800078e00ff */
[----:B------:R-:W-:Y:S02]  /*1770*/  IMAD.MOV R3, RZ, RZ, -R3 ;  /* 0x000000ffff037224 */ /* 0x000fe400078e0a03 */
[----:B------:R-:W-:Y:S02]  /*1780*/  IMAD R30, R6, R33, R30 ;  /* 0x00000021061e7224 */ /* 0x000fe400078e021e */
[----:B------:R-:W-:Y:S02]  /*1790*/  IMAD.MOV R33, RZ, RZ, -R31 ;  /* 0x000000ffff217224 */ /* 0x000fe400078e0a1f */
[----:B------:R-:W-:Y:S01]  /*17a0*/  @!P0 IMAD.IADD R28, R28, 0x1, -R6 ;  /* 0x000000011c1c8824 */ /* 0x000fe200078e0a06 */
[C---:B------:R-:W-:Y:S01]  /*17b0*/  ISETP.GT.U32.AND P0, PT, R6.reuse, R30, PT ;  /* 0x0000001e0600720c */ /* 0x040fe20003f04070 */
[----:B------:R-:W-:Y:S01]  /*17c0*/  IMAD R31, R6, R3, R32 ;  /* 0x00000003061f7224 */ /* 0x000fe200078e0220 */
[----:B------:R-:W-:Y:S01]  /*17d0*/  LOP3.LUT R3, R9, 0x2a, RZ, 0xfc, !PT ;  /* 0x0000002a09037812 */ /* 0x000fe200078efcff */
[----:B------:R-:W-:-:S02]  /*17e0*/  @!P3 IMAD.MOV R28, RZ, RZ, -R28 ;  /* 0x000000ffff1cb224 */ /* 0x000fc400078e0a1c */
[C---:B------:R-:W-:Y:S01]  /*17f0*/  IMAD R32, R6.reuse, R33, R34 ;  /* 0x0000002106207224 */ /* 0x040fe200078e0222 */
[----:B------:R-:W-:Y:S01]  /*1800*/  ISETP.GT.U32.AND P3, PT, R6, R31, PT ;  /* 0x0000001f0600720c */ /* 0x000fe20003f64070 */
[----:B------:R-:W-:Y:S01]  /*1810*/  @!P2 IMAD.IADD R29, R29, 0x1, -R6 ;  /* 0x000000011d1da824 */ /* 0x000fe200078e0a06 */
[----:B------:R-:W-:Y:S01]  /*1820*/  IABS R34, R3 ;  /* 0x0000000300227213 */ /* 0x000fe20000000000 */
[----:B------:R-:W-:Y:S01]  /*1830*/  IMAD.HI.U32 R33, R5, R36, RZ ;  /* 0x0000002405217227 */ /* 0x000fe200078e00ff */
[----:B------:R-:W-:-:S03]  /*1840*/  ISETP.GE.AND P2, PT, R3, RZ, PT ;  /* 0x000000ff0300720c */ /* 0x000fc60003f46270 */
[----:B------:R-:W-:Y:S01]  /*1850*/  @!P1 IMAD.MOV R29, RZ, RZ, -R29 ;  /* 0x000000ffff1d9224 */ /* 0x000fe200078e0a1d */
[----:B------:R-:W-:Y:S01]  /*1860*/  ISETP.GT.U32.AND P1, PT, R6, R32, PT ;  /* 0x000000200600720c */ /* 0x000fe20003f24070 */
[----:B------:R-:W-:Y:S02]  /*1870*/  @!P0 IMAD.IADD R30, R30, 0x1, -R6 ;  /* 0x000000011e1e8824 */ /* 0x000fe400078e0a06 */
[----:B------:R-:W-:-:S03]  /*1880*/  IMAD.HI.U32 R3, R5, R34, RZ ;  /* 0x0000002205037227 */ /* 0x000fc600078e00ff */
[C---:B------:R-:W-:Y:S01]  /*1890*/  ISETP.GT.U32.AND P0, PT, R6.reuse, R30, PT ;  /* 0x0000001e0600720c */ /* 0x040fe20003f04070 */
[--C-:B------:R-:W-:Y:S02]  /*18a0*/  @!P3 IMAD.IADD R31, R31, 0x1, -R6.reuse ;  /* 0x000000011f1fb824 */ /* 0x100fe400078e0a06 */
[----:B------:R-:W-:Y:S01]  /*18b0*/  @!P5 IMAD.MOV R27, RZ, RZ, -R27 ;  /* 0x000000ffff1bd224 */ /* 0x000fe200078e0a1b */
[----:B------:R-:W-:Y:S01]  /*18c0*/  ISETP.GE.AND P5, PT, R35, RZ, PT ;  /* 0x000000ff2300720c */ /* 0x000fe20003fa6270 */
[----:B------:R-:W-:Y:S01]  /*18d0*/  IMAD.MOV R35, RZ, RZ, -R3 ;  /* 0x000000ffff237224 */ /* 0x000fe200078e0a03 */
[----:B------:R-:W-:Y:S01]  /*18e0*/  ISETP.GT.U32.AND P3, PT, R6, R31, PT ;  /* 0x0000001f0600720c */ /* 0x000fe20003f64070 */
[----:B------:R-:W-:Y:S02]  /*18f0*/  @!P1 IMAD.IADD R32, R32, 0x1, -R6 ;  /* 0x0000000120209824 */ /* 0x000fe400078e0a06 */
[----:B------:R-:W-:Y:S02]  /*1900*/  IMAD.MOV R37, RZ, RZ, -R33 ;  /* 0x000000ffff257224 */ /* 0x000fe400078e0a21 */
[C---:B------:R-:W-:Y:S01]  /*1910*/  IMAD R33, R6.reuse, R35, R34 ;  /* 0x0000002306217224 */ /* 0x040fe200078e0222 */
[----:B------:R-:W-:Y:S01]  /*1920*/  ISETP.GT.U32.AND P1, PT, R6, R32, PT ;  /* 0x000000200600720c */ /* 0x000fe20003f24070 */
[----:B------:R-:W-:Y:S01]  /*1930*/  @!P0 IMAD.IADD R30, R30, 0x1, -R6 ;  /* 0x000000011e1e8824 */ /* 0x000fe200078e0a06 */
[----:B------:R-:W-:Y:S01]  /*1940*/  ISETP.GE.AND P0, PT, R40, RZ, PT ;  /* 0x000000ff2800720c */ /* 0x000fe20003f06270 */
[----:B------:R-:W-:Y:S01]  /*1950*/  IMAD R34, R6, R37, R36 ;  /* 0x0000002506227224 */ /* 0x000fe200078e0224 */
[----:B------:R-:W-:Y:S01]  /*1960*/  IABS R40, R44 ;  /* 0x0000002c00287213 */ /* 0x000fe20000000000 */
[----:B------:R-:W-:-:S04]  /*1970*/  IMAD.HI.U32 R35, R5, R39, RZ ;  /* 0x0000002705237227 */ /* 0x000fc800078e00ff */
[----:B------:R-:W-:Y:S01]  /*1980*/  @!P3 IMAD.IADD R31, R31, 0x1, -R6 ;  /* 0x000000011f1fb824 */ /* 0x000fe200078e0a06 */
[C---:B------:R-:W-:Y:S01]  /*1990*/  ISETP.GT.U32.AND P3, PT, R6.reuse, R33, PT ;  /* 0x000000210600720c */ /* 0x040fe20003f64070 */
[----:B------:R-:W-:Y:S01]  /*19a0*/  @!P4 IMAD.MOV R30, RZ, RZ, -R30 ;  /* 0x000000ffff1ec224 */ /* 0x000fe200078e0a1e */
[----:B------:R-:W-:Y:S01]  /*19b0*/  ISETP.GT.U32.AND P4, PT, R6, R34, PT ;  /* 0x000000220600720c */ /* 0x000fe20003f84070 */
[----:B------:R-:W-:Y:S02]  /*19c0*/  IMAD.MOV R36, RZ, RZ, -R35 ;  /* 0x000000ffff247224 */ /* 0x000fe400078e0a23 */
[----:B------:R-:W-:Y:S02]  /*19d0*/  @!P1 IMAD.IADD R32, R32, 0x1, -R6 ;  /* 0x0000000120209824 */ /* 0x000fe400078e0a06 */
[C---:B------:R-:W-:Y:S01]  /*19e0*/  IMAD R36, R6.reuse, R36, R39 ;  /* 0x0000002406247224 */ /* 0x040fe200078e0227 */
[----:B------:R-:W-:Y:S01]  /*19f0*/  IABS R39, R43 ;  /* 0x0000002b00277213 */ /* 0x000fe20000000000 */
[----:B------:R-:W-:Y:S01]  /*1a00*/  @!P6 IMAD.MOV R31, RZ, RZ, -R31 ;  /* 0x000000ffff1fe224 */ /* 0x000fe200078e0a1f */
[----:B------:R-:W-:Y:S01]  /*1a10*/  ISETP.GE.AND P6, PT, R41, RZ, PT ;  /* 0x000000ff2900720c */ /* 0x000fe20003fc6270 */
[----:B------:R-:W-:Y:S01]  /*1a20*/  @!P5 IMAD.MOV R32, RZ, RZ, -R32 ;  /* 0x000000ffff20d224 */ /* 0x000fe200078e0a20 */
[----:B------:R-:W-:Y:S01]  /*1a30*/  LOP3.LUT R41, R9, 0x32, RZ, 0xfc, !PT ;  /* 0x0000003209297812 */ /* 0x000fe200078efcff */
[----:B------:R-:W-:Y:S01]  /*1a40*/  IMAD.HI.U32 R3, R5, R38, RZ ;  /* 0x0000002605037227 */ /* 0x000fe200078e00ff */
[----:B------:R-:W-:-:S02]  /*1a50*/  ISETP.GT.U32.AND P5, PT, R6, R36, PT ;  /* 0x000000240600720c */ /* 0x000fc40003fa4070 */
[----:B------:R-:W-:Y:S01]  /*1a60*/  IABS R37, R41 ;  /* 0x0000002900257213 */ /* 0x000fe20000000000 */
[--C-:B------:R-:W-:Y:S02]  /*1a70*/  @!P3 IMAD.IADD R33, R33, 0x1, -R6.reuse ;  /* 0x000000012121b824 */ /* 0x100fe400078e0a06 */
[----:B------:R-:W-:Y:S02]  /*1a80*/  @!P4 IMAD.IADD R34, R34, 0x1, -R6 ;  /* 0x000000012222c824 */ /* 0x000fe400078e0a06 */
[----:B------:R-:W-:Y:S01]  /*1a90*/  IMAD.MOV R3, RZ, RZ, -R3 ;  /* 0x000000ffff037224 */ /* 0x000fe200078e0a03 */
[C---:B------:R-:W-:Y:S02]  /*1aa0*/  ISETP.GT.U32.AND P3, PT, R6.reuse, R33, PT ;  /* 0x000000210600720c */ /* 0x040fe40003f64070 */
[C---:B------:R-:W-:Y:S01]  /*1ab0*/  ISETP.GT.U32.AND P4, PT, R6.reuse, R34, PT ;  /* 0x000000220600720c */ /* 0x040fe20003f84070 */
[----:B------:R-:W-:Y:S02]  /*1ac0*/  IMAD R35, R6, R3, R38 ;  /* 0x0000000306237224 */ /* 0x000fe400078e0226 */
[----:B------:R-:W-:-:S03]  /*1ad0*/  IMAD.HI.U32 R3, R5, R37, RZ ;  /* 0x0000002505037227 */ /* 0x000fc600078e00ff */
[----:B------:R-:W-:Y:S01]  /*1ae0*/  ISETP.GT.U32.AND P1, PT, R6, R35, PT ;  /* 0x000000230600720c */ /* 0x000fe20003f24070 */
[----:B------:R-:W-:Y:S02]  /*1af0*/  IMAD.MOV R3, RZ, RZ, -R3 ;  /* 0x000000ffff037224 */ /* 0x000fe400078e0a03 */
[----:B------:R-:W-:Y:S02]  /*1b00*/  @!P5 IMAD.IADD R36, R36, 0x1, -R6 ;  /* 0x000000012424d824 */ /* 0x000fe400078e0a06 */
[C---:B------:R-:W-:Y:S02]  /*1b10*/  IMAD R37, R6.reuse, R3, R37 ;  /* 0x0000000306257224 */ /* 0x040fe400078e0225 */
[----:B------:R-:W-:Y:S01]  /*1b20*/  IMAD.HI.U32 R3, R5, R39, RZ ;  /* 0x0000002705037227 */ /* 0x000fe200078e00ff */
[----:B------:R-:W-:-:S03]  /*1b30*/  ISETP.GT.U32.AND P5, PT, R6, R36, PT ;  /* 0x000000240600720c */ /* 0x000fc60003fa4070 */
[--C-:B------:R-:W-:Y:S01]  /*1b40*/  @!P3 IMAD.IADD R33, R33, 0x1, -R6.reuse ;  /* 0x000000012121b824 */ /* 0x100fe200078e0a06 */
[----:B------:R-:W-:Y:S01]  /*1b50*/  ISETP.GE.AND P3, PT, R42, RZ, PT ;  /* 0x000000ff2a00720c */ /* 0x000fe20003f66270 */
[----:B------:R-:W-:Y:S01]  /*1b60*/  @!P4 IMAD.IADD R34, R34, 0x1, -R6 ;  /* 0x000000012222c824 */ /* 0x000fe200078e0a06 */
[----:B------:R-:W-:Y:S01]  /*1b70*/  ISETP.GT.U32.AND P4, PT, R6, R37, PT ;  /* 0x000000250600720c */ /* 0x000fe20003f84070 */
[----:B------:R-:W-:-:S04]  /*1b80*/  IMAD.HI.U32 R38, R5, R40, RZ ;  /* 0x0000002805267227 */ /* 0x000fc800078e00ff */
[----:B------:R-:W-:Y:S02]  /*1b90*/  IMAD.MOV R3, RZ, RZ, -R3 ;  /* 0x000000ffff037224 */ /* 0x000fe400078e0a03 */
[----:B------:R-:W-:Y:S01]  /*1ba0*/  @!P2 IMAD.MOV R33, RZ, RZ, -R33 ;  /* 0x000000ffff21a224 */ /* 0x000fe200078e0a21 */
[----:B------:R-:W-:Y:S01]  /*1bb0*/  ISETP.GE.AND P2, PT, R41, RZ, PT ;  /* 0x000000ff2900720c */ /* 0x000fe20003f46270 */
[----:B------:R-:W-:Y:S02]  /*1bc0*/  IMAD.MOV R41, RZ, RZ, -R38 ;  /* 0x000000ffff297224 */ /* 0x000fe400078e0a26 */
[----:B------:R-:W-:Y:S01]  /*1bd0*/  IMAD R38, R6, R3, R39 ;  /* 0x0000000306267224 */ /* 0x000fe200078e0227 */
[----:B------:R-:W-:Y:S01]  /*1be0*/  LOP3.LUT R3, R9, 0x38, RZ, 0xfc, !PT ;  /* 0x0000003809037812 */ /* 0x000fe200078efcff */
[--C-:B------:R-:W-:Y:S02]  /*1bf0*/  @!P1 IMAD.IADD R35, R35, 0x1, -R6.reuse ;  /* 0x0000000123239824 */ /* 0x100fe400078e0a06 */
[--C-:B------:R-:W-:Y:S01]  /*1c00*/  @!P5 IMAD.IADD R36, R36, 0x1, -R6.reuse ;  /* 0x000000012424d824 */ /* 0x100fe200078e0a06 */
[C---:B------:R-:W-:Y:S01]  /*1c10*/  ISETP.GT.U32.AND P5, PT, R6.reuse, R38, PT ;  /* 0x000000260600720c */ /* 0x040fe20003fa4070 */
[----:B------:R-:W-:Y:S01]  /*1c20*/  @!P4 IMAD.IADD R37, R37, 0x1, -R6 ;  /* 0x000000012525c824 */ /* 0x000fe200078e0a06 */
[C---:B------:R-:W-:Y:S01]  /*1c30*/  ISETP.GT.U32.AND P1, PT, R6.reuse, R35, PT ;  /* 0x000000230600720c */ /* 0x040fe20003f24070 */
[C---:B------:R-:W-:Y:S01]  /*1c40*/  IMAD R39, R6.reuse, R41, R40 ;  /* 0x0000002906277224 */ /* 0x040fe200078e0228 */
[----:B------:R-:W-:Y:S01]  /*1c50*/  LOP3.LUT R40, R9, 0x3a, RZ, 0xfc, !PT ;  /* 0x0000003a09287812 */ /* 0x000fe200078efcff */
[----:B------:R-:W-:Y:S01]  /*1c60*/  @!P0 IMAD.MOV R34, RZ, RZ, -R34 ;  /* 0x000000ffff228224 */ /* 0x000fe200078e0a22 */
[----:B------:R-:W-:Y:S01]  /*1c70*/  ISETP.GT.U32.AND P4, PT, R6, R37, PT ;  /* 0x000000250600720c */ /* 0x000fe20003f84070 */
[----:B------:R-:W-:Y:S01]  /*1c80*/  @!P3 IMAD.MOV R36, RZ, RZ, -R36 ;  /* 0x000000ffff24b224 */ /* 0x000fe200078e0a24 */
[----:B------:R-:W-:-:S02]  /*1c90*/  IABS R41, R3 ;  /* 0x0000000300297213 */ /* 0x000fc40000000000 */
[----:B------:R-:W-:Y:S02]  /*1ca0*/  IABS R42, R40 ;  /* 0x00000028002a7213 */ /* 0x000fe40000000000 */
[----:B------:R-:W-:Y:S01]  /*1cb0*/  ISETP.GE.AND P0, PT, R43, RZ, PT ;  /* 0x000000ff2b00720c */ /* 0x000fe20003f06270 */
[--C-:B------:R-:W-:Y:S01]  /*1cc0*/  @!P5 IMAD.IADD R38, R38, 0x1, -R6.reuse ;  /* 0x000000012626d824 */ /* 0x100fe200078e0a06 */
[----:B------:R-:W-:Y:S01]  /*1cd0*/  ISETP.GT.U32.AND P3, PT, R6, R39, PT ;  /* 0x000000270600720c */ /* 0x000fe20003f64070 */
[--C-:B------:R-:W-:Y:S01]  /*1ce0*/  @!P1 IMAD.IADD R35, R35, 0x1, -R6.reuse ;  /* 0x0000000123239824 */ /* 0x100fe200078e0a06 */
[----:B------:R-:W-:Y:S02]  /*1cf0*/  ISETP.GE.AND P1, PT, R44, RZ, PT ;  /* 0x000000ff2c00720c */ /* 0x000fe40003f26270 */
[----:B------:R-:W-:Y:S01]  /*1d00*/  ISETP.GT.U32.AND P5, PT, R6, R38, PT ;  /* 0x000000260600720c */ /* 0x000fe20003fa4070 */
[----:B------:R-:W-:Y:S01]  /*1d10*/  @!P6 IMAD.MOV R35, RZ, RZ, -R35 ;  /* 0x000000ffff23e224 */ /* 0x000fe200078e0a23 */
[----:B------:R-:W-:Y:S01]  /*1d20*/  ISETP.GE.AND P6, PT, R3, RZ, PT ;  /* 0x000000ff0300720c */ /* 0x000fe20003fc6270 */
[----:B------:R-:W-:Y:S01]  /*1d30*/  @!P4 IMAD.IADD R37, R37, 0x1, -R6 ;  /* 0x000000012525c824 */ /* 0x000fe200078e0a06 */
[----:B------:R-:W-:Y:S01]  /*1d40*/  ISETP.GE.AND P4, PT, R40, RZ, PT ;  /* 0x000000ff2800720c */ /* 0x000fe20003f86270 */
[----:B------:R-:W-:Y:S01]  /*1d50*/  IMAD.HI.U32 R3, R5, R41, RZ ;  /* 0x0000002905037227 */ /* 0x000fe200078e00ff */
[----:B------:R-:W-:-:S03]  /*1d60*/  LOP3.LUT R44, R9, 0x3c, RZ, 0xfc, !PT ;  /* 0x0000003c092c7812 */ /* 0x000fc600078efcff */
[----:B------:R-:W-:-:S04]  /*1d70*/  IMAD.HI.U32 R40, R5, R42, RZ ;  /* 0x0000002a05287227 */ /* 0x000fc800078e00ff */
[----:B------:R-:W-:Y:S02]  /*1d80*/  IMAD.MOV R3, RZ, RZ, -R3 ;  /* 0x000000ffff037224 */ /* 0x000fe400078e0a03 */
[----:B------:R-:W-:Y:S02]  /*1d90*/  IMAD.MOV R43, RZ, RZ, -R40 ;  /* 0x000000ffff2b7224 */ /* 0x000fe400078e0a28 */
[C---:B------:R-:W-:Y:S01]  /*1da0*/  IMAD R40, R6.reuse, R3, R41 ;  /* 0x0000000306287224 */ /* 0x040fe200078e0229 */
[----:B------:R-:W-:Y:S01]  /*1db0*/  IABS R3, R45 ;  /* 0x0000002d00037213 */ /* 0x000fe20000000000 */
[----:B------:R-:W-:Y:S02]  /*1dc0*/  IMAD R41, R6, R43, R42 ;  /* 0x0000002b06297224 */ /* 0x000fe400078e022a */
[--C-:B------:R-:W-:Y:S01]  /*1dd0*/  @!P5 IMAD.IADD R38, R38, 0x1, -R6.reuse ;  /* 0x000000012626d824 */ /* 0x100fe200078e0a06 */
[----:B------:R-:W-:Y:S01]  /*1de0*/  ISETP.GT.U32.AND P5, PT, R6, R40, PT ;  /* 0x000000280600720c */ /* 0x000fe20003fa4070 */
[----:B------:R-:W-:-:S02]  /*1df0*/  @!P3 IMAD.IADD R39, R39, 0x1, -R6 ;  /* 0x000000012727b824 */ /* 0x000fc400078e0a06 */
[----:B------:R-:W-:Y:S01]  /*1e00*/  @!P0 IMAD.MOV R38, RZ, RZ, -R38 ;  /* 0x000000ffff268224 */ /* 0x000fe200078e0a26 */
[----:B------:R-:W-:Y:S01]  /*1e10*/  ISETP.GT.U32.AND P0, PT, R6, R41, PT ;  /* 0x000000290600720c */ /* 0x000fe20003f04070 */
[----:B------:R-:W-:Y:S01]  /*1e20*/  @!P2 IMAD.MOV R37, RZ, RZ, -R37 ;  /* 0x000000ffff25a224 */ /* 0x000fe200078e0a25 */
[----:B------:R-:W-:Y:S02]  /*1e30*/  ISETP.GE.AND P2, PT, R44, RZ, PT ;  /* 0x000000ff2c00720c */ /* 0x000fe40003f46270 */
[----:B------:R-:W-:Y:S02]  /*1e40*/  IABS R44, R44 ;  /* 0x0000002c002c7213 */ /* 0x000fe40000000000 */
[----:B------:R-:W-:-:S03]  /*1e50*/  ISETP.GT.U32.AND P3, PT, R6, R39, PT ;  /* 0x000000270600720c */ /* 0x000fc60003f64070 */
[----:B------:R-:W-:Y:S02]  /*1e60*/  IMAD.MOV.U32 R43, RZ, RZ, R44 ;  /* 0x000000ffff2b7224 */ /* 0x000fe400078e002c */
[--C-:B------:R-:W-:Y:S02]  /*1e70*/  @!P5 IMAD.IADD R40, R40, 0x1, -R6.reuse ;  /* 0x000000012828d824 */ /* 0x100fe400078e0a06 */
[----:B------:R-:W-:Y:S02]  /*1e80*/  IMAD.MOV.U32 R44, RZ, RZ, R3 ;  /* 0x000000ffff2c7224 */ /* 0x000fe400078e0003 */
[----:B------:R-:W-:Y:S01]  /*1e90*/  @!P0 IMAD.IADD R41, R41, 0x1, -R6 ;  /* 0x0000000129298824 */ /* 0x000fe200078e0a06 */
[----:B------:R-:W-:Y:S01]  /*1ea0*/  ISETP.GT.U32.AND P5, PT, R6, R40, PT ;  /* 0x000000280600720c */ /* 0x000fe20003fa4070 */
[----:B------:R-:W-:-:S03]  /*1eb0*/  IMAD.HI.U32 R3, R5, R43, RZ ;  /* 0x0000002b05037227 */ /* 0x000fc600078e00ff */
[----:B------:R-:W-:Y:S01]  /*1ec0*/  ISETP.GT.U32.AND P0, PT, R6, R41, PT ;  /* 0x000000290600720c */ /* 0x000fe20003f04070 */
[----:B------:R-:W-:-:S04]  /*1ed0*/  IMAD.HI.U32 R42, R5, R44, RZ ;  /* 0x0000002c052a7227 */ /* 0x000fc800078e00ff */
[----:B------:R-:W-:Y:S02]  /*1ee0*/  IMAD.MOV R3, RZ, RZ, -R3 ;  /* 0x000000ffff037224 */ /* 0x000fe400078e0a03 */
[----:B------:R-:W-:Y:S01]  /*1ef0*/  @!P3 IMAD.IADD R39, R39, 0x1, -R6 ;  /* 0x000000012727b824 */ /* 0x000fe200078e0a06 */
[----:B------:R-:W-:Y:S01]  /*1f00*/  ISETP.GE.AND P3, PT, R45, RZ, PT ;  /* 0x000000ff2d00720c */ /* 0x000fe20003f66270 */
[----:B------:R-:W-:Y:S02]  /*1f10*/  IMAD.MOV R45, RZ, RZ, -R42 ;  /* 0x000000ffff2d7224 */ /* 0x000fe400078e0a2a */
[----:B------:R-:W-:Y:S02]  /*1f20*/  IMAD R42, R6, R3, R43 ;  /* 0x00000003062a7224 */ /* 0x000fe400078e022b */
[----:B------:R-:W-:-:S04]  /*1f30*/  IMAD.HI.U32 R3, R5, R46, RZ ;  /* 0x0000002e05037227 */ /* 0x000fc800078e00ff */
[----:B------:R-:W-:Y:S02]  /*1f40*/  IMAD R43, R6, R45, R44 ;  /* 0x0000002d062b7224 */ /* 0x000fe400078e022c */
[----:B------:R-:W-:Y:S02]  /*1f50*/  IMAD.MOV R3, RZ, RZ, -R3 ;  /* 0x000000ffff037224 */ /* 0x000fe400078e0a03 */
[----:B------:R-:W-:Y:S01]  /*1f60*/  @!P5 IMAD.IADD R40, R40, 0x1, -R6 ;  /* 0x000000012828d824 */ /* 0x000fe200078e0a06 */
[C---:B------:R-:W-:Y:S01]  /*1f70*/  ISETP.GT.U32.AND P5, PT, R6.reuse, R42, PT ;  /* 0x0000002a0600720c */ /* 0x040fe20003fa4070 */
[C---:B------:R-:W-:Y:S01]  /*1f80*/  IMAD R44, R6.reuse, R3, R46 ;  /* 0x00000003062c7224 */ /* 0x040fe200078e022e */
[----:B------:R-:W-:Y:S01]  /*1f90*/  IABS R46, R53 ;  /* 0x00000035002e7213 */ /* 0x000fe20000000000 */
[----:B------:R-:W-:Y:S01]  /*1fa0*/  @!P0 IMAD.IADD R41, R41, 0x1, -R6 ;  /* 0x0000000129298824 */ /* 0x000fe200078e0a06 */
[C---:B------:R-:W-:Y:S01]  /*1fb0*/  ISETP.GT.U32.AND P0, PT, R6.reuse, R43, PT ;  /* 0x0000002b0600720c */ /* 0x040fe20003f04070 */
[----:B------:R-:W-:Y:S01]  /*1fc0*/  @!P1 IMAD.MOV R39, RZ, RZ, -R39 ;  /* 0x000000ffff279224 */ /* 0x000fe200078e0a27 */
[----:B------:R-:W-:Y:S01]  /*1fd0*/  ISETP.GE.AND P1, PT, R47, RZ, PT ;  /* 0x000000ff2f00720c */ /* 0x000fe20003f26270 */
[----:B------:R-:W-:Y:S01]  /*1fe0*/  @!P6 IMAD.MOV R40, RZ, RZ, -R40 ;  /* 0x000000ffff28e224 */ /* 0x000fe200078e0a28 */
[----:B------:R-:W-:Y:S01]  /*1ff0*/  ISETP.GT.U32.AND P6, PT, R6, R44, PT ;  /* 0x0000002c0600720c */ /* 0x000fe20003fc4070 */
[----:B------:R-:W-:Y:S01]  /*2000*/  IMAD.HI.U32 R45, R5, R48, RZ ;  /* 0x00000030052d7227 */ /* 0x000fe200078e00ff */
[----:B------:R-:W-:-:S03]  /*2010*/  IABS R47, R50 ;  /* 0x00000032002f7213 */ /* 0x000fc60000000000 */
[----:B------:R-:W-:Y:S01]  /*2020*/  @!P5 IMAD.IADD R42, R42, 0x1, -R6 ;  /* 0x000000012a2ad824 */ /* 0x000fe200078e0a06 */
[----:B------:R-:W-:Y:S01]  /*2030*/  ISETP.GE.AND P5, PT, R50, RZ, PT ;  /* 0x000000ff3200720c */ /* 0x000fe20003fa6270 */
[----:B------:R-:W-:Y:S01]  /*2040*/  IMAD.HI.U32 R3, R5, R47, RZ ;  /* 0x0000002f05037227 */ /* 0x000fe200078e00ff */
[----:B------:R-:W-:-:S03]  /*2050*/  IABS R50, R55 ;  /* 0x0000003700327213 */ /* 0x000fc60000000000 */
[--C-:B------:R-:W-:Y:S02]  /*2060*/  @!P0 IMAD.IADD R43, R43, 0x1, -R6.reuse ;  /* 0x000000012b2b8824 */ /* 0x100fe400078e0a06 */
[----:B------:R-:W-:Y:S02]  /*2070*/  IMAD.MOV R3, RZ, RZ, -R3 ;  /* 0x000000ffff037224 */ /* 0x000fe400078e0a03 */
[----:B------:R-:W-:Y:S01]  /*2080*/  @!P4 IMAD.MOV R41, RZ, RZ, -R41 ;  /* 0x000000ffff29c224 */ /* 0x000fe200078e0a29 */
[C---:B------:R-:W-:Y:S01]  /*2090*/  ISETP.GT.U32.AND P4, PT, R6.reuse, R42, PT ;  /* 0x0000002a0600720c */ /* 0x040fe20003f84070 */
[----:B------:R-:W-:Y:S01]  /*20a0*/  IMAD.MOV R49, RZ, RZ, -R45 ;  /* 0x000000ffff317224 */ /* 0x000fe200078e0a2d */
[----:B------:R-:W-:Y:S01]  /*20b0*/  ISETP.GT.U32.AND P0, PT, R6, R43, PT ;  /* 0x0000002b0600720c */ /* 0x000fe20003f04070 */
[----:B------:R-:W-:Y:S02]  /*20c0*/  @!P6 IMAD.IADD R44, R44, 0x1, -R6 ;  /* 0x000000012c2ce824 */ /* 0x000fe400078e0a06 */
[----:B------:R-:W-:-:S02]  /*20d0*/  IMAD R45, R6, R3, R47 ;  /* 0x00000003062d7224 */ /* 0x000fc400078e022f */
[----:B------:R-:W-:Y:S01]  /*20e0*/  IMAD.MOV.U32 R47, RZ, RZ, R46 ;  /* 0x000000ffff2f7224 */ /* 0x000fe200078e002e */
[C---:B------:R-:W-:Y:S01]  /*20f0*/  ISETP.GT.U32.AND P6, PT, R6.reuse, R44, PT ;  /* 0x0000002c0600720c */ /* 0x040fe20003fc4070 */
[----:B------:R-:W-:Y:S01]  /*2100*/  IMAD R46, R6, R49, R48 ;  /* 0x00000031062e7224 */ /* 0x000fe200078e0230 */
[----:B------:R-:W-:Y:S01]  /*2110*/  IABS R48, R54 ;  /* 0x0000003600307213 */ /* 0x000fe20000000000 */
[----:B------:R-:W-:-:S04]  /*2120*/  IMAD.HI.U32 R3, R5, R47, RZ ;  /* 0x0000002f05037227 */ /* 0x000fc800078e00ff */
[----:B------:R-:W-:Y:S02]  /*2130*/  IMAD.MOV R3, RZ, RZ, -R3 ;  /* 0x000000ffff037224 */ /* 0x000fe400078e0a03 */
[--C-:B------:R-:W-:Y:S01]  /*2140*/  @!P4 IMAD.IADD R42, R42, 0x1, -R6.reuse ;  /* 0x000000012a2ac824 */ /* 0x100fe200078e0a06 */
[C---:B------:R-:W-:Y:S01]  /*2150*/  ISETP.GT.U32.AND P4, PT, R6.reuse, R45, PT ;  /* 0x0000002d0600720c */ /* 0x040fe20003f84070 */
[C---:B------:R-:W-:Y:S02]  /*2160*/  IMAD R47, R6.reuse, R3, R47 ;  /* 0x00000003062f7224 */ /* 0x040fe400078e022f */
[--C-:B------:R-:W-:Y:S01]  /*2170*/  @!P0 IMAD.IADD R43, R43, 0x1, -R6.reuse ;  /* 0x000000012b2b8824 */ /* 0x100fe200078e0a06 */
[----:B------:R-:W-:Y:S01]  /*2180*/  ISETP.GT.U32.AND P0, PT, R6, R46, PT ;  /* 0x0000002e0600720c */ /* 0x000fe20003f04070 */
[----:B------:R-:W-:Y:S01]  /*2190*/  @!P6 IMAD.IADD R44, R44, 0x1, -R6 ;  /* 0x000000012c2ce824 */ /* 0x000fe200078e0a06 */
[----:B------:R-:W-:Y:S01]  /*21a0*/  ISETP.GT.U32.AND P6, PT, R6, R47, PT ;  /* 0x0000002f0600720c */ /* 0x000fe20003fc4070 */
[----:B------:R-:W-:-:S04]  /*21b0*/  IMAD.HI.U32 R3, R5, R48, RZ ;  /* 0x0000003005037227 */ /* 0x000fc800078e00ff */
[----:B------:R-:W-:Y:S02]  /*21c0*/  @!P2 IMAD.MOV R42, RZ, RZ, -R42 ;  /* 0x000000ffff2aa224 */ /* 0x000fe400078e0a2a */
[----:B------:R-:W-:Y:S01]  /*21d0*/  @!P4 IMAD.IADD R45, R45, 0x1, -R6 ;  /* 0x000000012d2dc824 */ /* 0x000fe200078e0a06 */
[----:B------:R-:W-:Y:S01]  /*21e0*/  ISETP.GE.AND P4, PT, R51, RZ, PT ;  /* 0x000000ff3300720c */ /* 0x000fe20003f86270 */
[----:B------:R-:W-:-:S03]  /*21f0*/  IMAD.HI.U32 R49, R5, R50, RZ ;  /* 0x0000003205317227 */ /* 0x000fc600078e00ff */
[----:B------:R-:W-:Y:S01]  /*2200*/  ISETP.GT.U32.AND P2, PT, R6, R45, PT ;  /* 0x0000002d0600720c */ /* 0x000fe20003f44070 */
[--C-:B------:R-:W-:Y:S01]  /*2210*/  @!P0 IMAD.IADD R46, R46, 0x1, -R6.reuse ;  /* 0x000000012e2e8824 */ /* 0x100fe200078e0a06 */
[----:B------:R-:W-:Y:S01]  /*2220*/  ISETP.GE.AND P0, PT, R53, RZ, PT ;  /* 0x000000ff3500720c */ /* 0x000fe20003f06270 */
[----:B------:R-:W-:Y:S01]  /*2230*/  @!P6 IMAD.IADD R47, R47, 0x1, -R6 ;  /* 0x000000012f2fe824 */ /* 0x000fe200078e0a06 */
[----:B------:R-:W-:Y:S01]  /*2240*/  IABS R53, R58 ;  /* 0x0000003a00357213 */ /* 0x000fe20000000000 */
[----:B------:R-:W-:Y:S01]  /*2250*/  IMAD.MOV R51, RZ, RZ, -R3 ;  /* 0x000000ffff337224 */ /* 0x000fe200078e0a03 */
[----:B------:R-:W-:Y:S01]  /*2260*/  ISETP.GT.U32.AND P6, PT, R6, R46, PT ;  /* 0x0000002e0600720c */ /* 0x000fe20003fc4070 */
[----:B------:R-:W-:-:S04]  /*2270*/  IMAD.HI.U32 R3, R5, R52, RZ ;  /* 0x0000003405037227 */ /* 0x000fc800078e00ff */
[----:B------:R-:W-:Y:S02]  /*2280*/  IMAD.MOV R49, RZ, RZ, -R49 ;  /* 0x000000ffff317224 */ /* 0x000fe400078e0a31 */
[----:B------:R-:W-:Y:S02]  /*2290*/  IMAD.MOV R3, RZ, RZ, -R3 ;  /* 0x000000ffff037224 */ /* 0x000fe400078e0a03 */
[C---:B------:R-:W-:Y:S01]  /*22a0*/  IMAD R48, R6.reuse, R51, R48 ;  /* 0x0000003306307224 */ /* 0x040fe200078e0230 */
[----:B------:R-:W-:Y:S01]  /*22b0*/  IABS R51, R57 ;  /* 0x0000003900337213 */ /* 0x000fe20000000000 */
[C---:B------:R-:W-:Y:S02]  /*22c0*/  IMAD R50, R6.reuse, R49, R50 ;  /* 0x0000003106327224 */ /* 0x040fe400078e0232 */
[----:B------:R-:W-:Y:S02]  /*22d0*/  IMAD R49, R6, R3, R52 ;  /* 0x0000000306317224 */ /* 0x000fe400078e0234 */
[----:B------:R-:W-:Y:S01]  /*22e0*/  @!P2 IMAD.IADD R45, R45, 0x1, -R6 ;  /* 0x000000012d2da824 */ /* 0x000fe200078e0a06 */
[----:B------:R-:W-:Y:S01]  /*22f0*/  ISETP.GE.AND P2, PT, R54, RZ, PT ;  /* 0x000000ff3600720c */ /* 0x000fe20003f46270 */
[----:B------:R-:W-:Y:S01]  /*2300*/  @!P1 IMAD.MOV R44, RZ, RZ, -R44 ;  /* 0x000000ffff2c9224 */ /* 0x000fe200078e0a2c */
[----:B------:R-:W-:Y:S01]  /*2310*/  ISETP.GT.U32.AND P1, PT, R6, R48, PT ;  /* 0x000000300600720c */ /* 0x000fe20003f24070 */
[----:B------:R-:W-:Y:S01]  /*2320*/  @!P6 IMAD.IADD R46, R46, 0x1, -R6 ;  /* 0x000000012e2ee824 */ /* 0x000fe200078e0a06 */
[C---:B------:R-:W-:Y:S01]  /*2330*/  ISETP.GT.U32.AND P6, PT, R6.reuse, R49, PT ;  /* 0x000000310600720c */ /* 0x040fe20003fc4070 */
[----:B------:R-:W-:Y:S01]  /*2340*/  @!P3 IMAD.MOV R43, RZ, RZ, -R43 ;  /* 0x000000ffff2bb224 */ /* 0x000fe200078e0a2b */
[C---:B------:R-:W-:Y:S01]  /*2350*/  ISETP.GT.U32.AND P3, PT, R6.reuse, R47, PT ;  /* 0x0000002f0600720c */ /* 0x040fe20003f64070 */
[----:B------:R-:W-:Y:S01]  /*2360*/  @!P5 IMAD.MOV R45, RZ, RZ, -R45 ;  /* 0x000000ffff2dd224 */ /* 0x000fe200078e0a2d */
[----:B------:R-:W-:Y:S01]  /*2370*/  ISETP.GT.U32.AND P5, PT, R6, R50, PT ;  /* 0x000000320600720c */ /* 0x000fe20003fa4070 */
[----:B------:R-:W-:-:S04]  /*2380*/  IMAD.HI.U32 R3, R5, R51, RZ ;  /* 0x0000003305037227 */ /* 0x000fc800078e00ff */
[----:B------:R-:W-:Y:S02]  /*2390*/  IMAD.MOV R52, RZ, RZ, -R3 ;  /* 0x000000ffff347224 */ /* 0x000fe400078e0a03 */
[--C-:B------:R-:W-:Y:S01]  /*23a0*/  @!P1 IMAD.IADD R48, R48, 0x1, -R6.reuse ;  /* 0x0000000130309824 */ /* 0x100fe200078e0a06 */
[----:B------:R-:W-:Y:S01]  /*23b0*/  ISETP.GE.AND P1, PT, R56, RZ, PT ;  /* 0x000000ff3800720c */ /* 0x000fe20003f26270 */
[--C-:B------:R-:W-:Y:S01]  /*23c0*/  @!P6 IMAD.IADD R49, R49, 0x1, -R6.reuse ;  /* 0x000000013131e824 */ /* 0x100fe200078e0a06 */
[----:B------:R-:W-:Y:S01]  /*23d0*/  LOP3.LUT R56, R9, 0x52, RZ, 0xfc, !PT ;  /* 0x0000005209387812 */ /* 0x000fe200078efcff */
[--C-:B------:R-:W-:Y:S01]  /*23e0*/  @!P3 IMAD.IADD R47, R47, 0x1, -R6.reuse ;  /* 0x000000012f2fb824 */ /* 0x100fe200078e0a06 */
[----:B------:R-:W-:Y:S01]  /*23f0*/  ISETP.GE.AND P3, PT, R55, RZ, PT ;  /* 0x000000ff3700720c */ /* 0x000fe20003f66270 */
[----:B------:R-:W-:Y:S01]  /*2400*/  IMAD R51, R6, R52, R51 ;  /* 0x0000003406337224 */ /* 0x000fe200078e0233 */
[----:B------:R-:W-:Y:S01]  /*2410*/  IABS R54, R56 ;  /* 0x0000003800367213 */ /* 0x000fe20000000000 */
[----:B------:R-:W-:Y:S01]  /*2420*/  @!P5 IMAD.IADD R50, R50, 0x1, -R6 ;  /* 0x000000013232d824 */ /* 0x000fe200078e0a06 */
[C---:B------:R-:W-:Y:S01]  /*2430*/  ISETP.GT.U32.AND P5, PT, R6.reuse, R48, PT ;  /* 0x000000300600720c */ /* 0x040fe20003fa4070 */
[----:B------:R-:W-:Y:S01]  /*2440*/  @!P4 IMAD.MOV R46, RZ, RZ, -R46 ;  /* 0x000000ffff2ec224 */ /* 0x000fe200078e0a2e */
[C---:B------:R-:W-:Y:S01]  /*2450*/  ISETP.GT.U32.AND P4, PT, R6.reuse, R49, PT ;  /* 0x000000310600720c */ /* 0x040fe20003f84070 */
[----:B------:R-:W-:Y:S01]  /*2460*/  @!P0 IMAD.MOV R47, RZ, RZ, -R47 ;  /* 0x000000ffff2f8224 */ /* 0x000fe200078e0a2f */
[C---:B------:R-:W-:Y:S01]  /*2470*/  ISETP.GT.U32.AND P0, PT, R6.reuse, R51, PT ;  /* 0x000000330600720c */ /* 0x040fe20003f04070 */
[----:B------:R-:W-:Y:S01]  /*2480*/  IMAD.HI.U32 R3, R5, R53, RZ ;  /* 0x0000003505037227 */ /* 0x000fe200078e00ff */
[----:B------:R-:W-:-:S03]  /*2490*/  ISETP.GT.U32.AND P6, PT, R6, R50, PT ;  /* 0x000000320600720c */ /* 0x000fc60003fc4070 */
[----:B------:R-:W-:-:S04]  /*24a0*/  IMAD.MOV R3, RZ, RZ, -R3 ;  /* 0x000000ffff037224 */ /* 0x000fc800078e0a03 */
[----:B------:R-:W-:Y:S02]  /*24b0*/  IMAD R52, R6, R3, R53 ;  /* 0x0000000306347224 */ /* 0x000fe400078e0235 */
[--C-:B------:R-:W-:Y:S01]  /*24c0*/  @!P5 IMAD.IADD R48, R48, 0x1, -R6.reuse ;  /* 0x000000013030d824 */ /* 0x100fe200078e0a06 */
[----:B------:R-:W-:Y:S01]  /*24d0*/  ISETP.GE.AND P5, PT, R57, RZ, PT ;  /* 0x000000ff3900720c */ /* 0x000fe20003fa6270 */
[--C-:B------:R-:W-:Y:S01]  /*24e0*/  @!P4 IMAD.IADD R49, R49, 0x1, -R6.reuse ;  /* 0x000000013131c824 */ /* 0x100fe200078e0a06 */
[----:B------:R-:W-:Y:S01]  /*24f0*/  LOP3.LUT R57, R9, 0x54, RZ, 0xfc, !PT ;  /* 0x0000005409397812 */ /* 0x000fe200078efcff */
[----:B------:R-:W-:Y:S01]  /*2500*/  @!P0 IMAD.IADD R51, R51, 0x1, -R6 ;  /* 0x0000000133338824 */ /* 0x000fe200078e0a06 */
[----:B------:R-:W-:Y:S01]  /*2510*/  ISETP.GT.U32.AND P4, PT, R6, R52, PT ;  /* 0x000000340600720c */ /* 0x000fe20003f84070 */
[C---:B------:R-:W-:Y:S01]  /*2520*/  IMAD.HI.U32 R3, R5.reuse, R54, RZ ;  /* 0x0000003605037227 */ /* 0x040fe200078e00ff */
[----:B------:R-:W-:Y:S02]  /*2530*/  IABS R55, R57 ;  /* 0x0000003900377213 */ /* 0x000fe40000000000 */
[----:B------:R-:W-:Y:S01]  /*2540*/  ISETP.GE.AND P0, PT, R56, RZ, PT ;  /* 0x000000ff3800720c */ /* 0x000fe20003f06270 */
[----:B------:R-:W-:Y:S01]  /*2550*/  @!P2 IMAD.MOV R48, RZ, RZ, -R48 ;  /* 0x000000ffff30a224 */ /* 0x000fe200078e0a30 */
[----:B------:R-:W-:Y:S01]  /*2560*/  IABS R56, R59 ;  /* 0x0000003b00387213 */ /* 0x000fe20000000000 */
[----:B------:R-:W-:Y:S01]  /*2570*/  IMAD.MOV R3, RZ, RZ, -R3 ;  /* 0x000000ffff037224 */ /* 0x000fe200078e0a03 */
[----:B------:R-:W-:Y:S01]  /*2580*/  ISETP.GT.U32.AND P2, PT, R6, R51, PT ;  /* 0x000000330600720c */ /* 0x000fe20003f44070 */
[----:B------:R-:W-:-:S04]  /*2590*/  IMAD.HI.U32 R53, R5, R55, RZ ;  /* 0x0000003705357227 */ /* 0x000fc800078e00ff */
[----:B------:R-:W-:Y:S02]  /*25a0*/  IMAD R3, R6, R3, R54 ;  /* 0x0000000306037224 */ /* 0x000fe400078e0236 */
[----:B------:R-:W-:-:S04]  /*25b0*/  IMAD.HI.U32 R54, R5, R56, RZ ;  /* 0x0000003805367227 */ /* 0x000fc800078e00ff */
[----:B------:R-:W-:Y:S01]  /*25c0*/  @!P1 IMAD.MOV R49, RZ, RZ, -R49 ;  /* 0x000000ffff319224 */ /* 0x000fe200078e0a31 */
[----:B------:R-:W-:Y:S01]  /*25d0*/  ISETP.GE.AND P1, PT, R57, RZ, PT ;  /* 0x000000ff3900720c */ /* 0x000fe20003f26270 */
[----:B------:R-:W-:Y:S02]  /*25e0*/  @!P4 IMAD.IADD R52, R52, 0x1, -R6 ;  /* 0x000000013434c824 */ /* 0x000fe400078e0a06 */
[----:B------:R-:W-:Y:S02]  /*25f0*/  IMAD.MOV R53, RZ, RZ, -R53 ;  /* 0x000000ffff357224 */ /* 0x000fe400078e0a35 */
[----:B------:R-:W-:Y:S01]  /*2600*/  IMAD.MOV R57, RZ, RZ, -R54 ;  /* 0x000000ffff397224 */ /* 0x000fe200078e0a36 */
[C---:B------:R-:W-:Y:S01]  /*2610*/  ISETP.GT.U32.AND P4, PT, R6.reuse, R52, PT ;  /* 0x000000340600720c */ /* 0x040fe20003f84070 */
[C---:B------:R-:W-:Y:S02]  /*2620*/  IMAD R53, R6.reuse, R53, R55 ;  /* 0x0000003506357224 */ /* 0x040fe400078e0237 */
[----:B------:R-:W-:Y:S01]  /*2630*/  @!P2 IMAD.IADD R51, R51, 0x1, -R6 ;  /* 0x000000013333a824 */ /* 0x000fe200078e0a06 */
[----:B------:R-:W-:Y:S01]  /*2640*/  ISETP.GE.AND P2, PT, R59, RZ, PT ;  /* 0x000000ff3b00720c */ /* 0x000fe20003f46270 */
[----:B------:R-:W-:Y:S01]  /*2650*/  IMAD R55, R6, R57, R56 ;  /* 0x0000003906377224 */ /* 0x000fe200078e0238 */
[----:B------:R-:W-:Y:S01]  /*2660*/  IABS R59, R62 ;  /* 0x0000003e003b7213 */ /* 0x000fe20000000000 */
[----:B------:R-:W-:Y:S01]  /*2670*/  @!P6 IMAD.IADD R50, R50, 0x1, -R6 ;  /* 0x000000013232e824 */ /* 0x000fe200078e0a06 */
[----:B------:R-:W-:Y:S01]  /*2680*/  ISETP.GE.AND P6, PT, R58, RZ, PT ;  /* 0x000000ff3a00720c */ /* 0x000fe20003fc6270 */
[----:B------:R-:W-:Y:S01]  /*2690*/  @!P5 IMAD.MOV R51, RZ, RZ, -R51 ;  /* 0x000000ffff33d224 */ /* 0x000fe200078e0a33 */
[C---:B------:R-:W-:Y:S01]  /*26a0*/  ISETP.GT.U32.AND P5, PT, R6.reuse, R55, PT ;  /* 0x000000370600720c */ /* 0x040fe20003fa4070 */
[----:B------:R-:W-:Y:S01]  /*26b0*/  @!P3 IMAD.MOV R50, RZ, RZ, -R50 ;  /* 0x000000ffff32b224 */ /* 0x000fe200078e0a32 */
[----:B------:R-:W-:Y:S01]  /*26c0*/  ISETP.GT.U32.AND P3, PT, R6, R3, PT ;  /* 0x000000030600720c */ /* 0x000fe20003f64070 */
[----:B------:R-:W-:Y:S01]  /*26d0*/  @!P4 IMAD.IADD R52, R52, 0x1, -R6 ;  /* 0x000000013434c824 */ /* 0x000fe200078e0a06 */
[----:B------:R-:W-:-:S02]  /*26e0*/  IABS R58, R60 ;  /* 0x0000003c003a7213 */ /* 0x000fc40000000000 */
[----:B------:R-:W-:-:S03]  /*26f0*/  ISETP.GT.U32.AND P4, PT, R6, R53, PT ;  /* 0x000000350600720c */ /* 0x000fc60003f84070 */
[----:B------:R-:W-:-:S04]  /*2700*/  IMAD.HI.U32 R54, R5, R58, RZ ;  /* 0x0000003a05367227 */ /* 0x000fc800078e00ff */
[----:B------:R-:W-:Y:S01]  /*2710*/  @!P6 IMAD.MOV R52, RZ, RZ, -R52 ;  /* 0x000000ffff34e224 */ /* 0x000fe200078e0a34 */
[----:B------:R-:W-:Y:S01]  /*2720*/  ISETP.GE.AND P6, PT, R60, RZ, PT ;  /* 0x000000ff3c00720c */ /* 0x000fe20003fc6270 */
[--C-:B------:R-:W-:Y:S01]  /*2730*/  @!P5 IMAD.IADD R55, R55, 0x1, -R6.reuse ;  /* 0x000000013737d824 */ /* 0x100fe200078e0a06 */
[----:B------:R-:W-:Y:S01]  /*2740*/  LOP3.LUT R60, R9, 0x5c, RZ, 0xfc, !PT ;  /* 0x0000005c093c7812 */ /* 0x000fe200078efcff */
[----:B------:R-:W-:Y:S02]  /*2750*/  @!P3 IMAD.IADD R3, R3, 0x1, -R6 ;  /* 0x000000010303b824 */ /* 0x000fe400078e0a06 */
[----:B------:R-:W-:Y:S01]  /*2760*/  IMAD.MOV R57, RZ, RZ, -R54 ;  /* 0x000000ffff397224 */ /* 0x000fe200078e0a36 */
[----:B------:R-:W-:Y:S01]  /*2770*/  IABS R61, R60 ;  /* 0x0000003c003d7213 */ /* 0x000fe20000000000 */
[----:B------:R-:W-:Y:S01]  /*2780*/  @!P4 IMAD.IADD R53, R53, 0x1, -R6 ;  /* 0x000000013535c824 */ /* 0x000fe200078e0a06 */
[C---:B------:R-:W-:Y:S01]  /*2790*/  ISETP.GT.U32.AND P5, PT, R6.reuse, R55, PT ;  /* 0x000000370600720c */ /* 0x040fe20003fa4070 */
[C---:B------:R-:W-:Y:S01]  /*27a0*/  IMAD R57, R6.reuse, R57, R58 ;  /* 0x0000003906397224 */ /* 0x040fe200078e023a */
[----:B------:R-:W-:Y:S01]  /*27b0*/  ISETP.GT.U32.AND P3, PT, R6, R3, PT ;  /* 0x000000030600720c */ /* 0x000fe20003f64070 */
[----:B------:R-:W-:Y:S01]  /*27c0*/  IMAD.HI.U32 R54, R5, R61, RZ ;  /* 0x0000003d05367227 */ /* 0x000fe200078e00ff */
[----:B------:R-:W-:-:S02]  /*27d0*/  LOP3.LUT R58, R9, 0x5e, RZ, 0xfc, !PT ;  /* 0x0000005e093a7812 */ /* 0x000fc400078efcff */
[----:B------:R-:W-:Y:S01]  /*27e0*/  ISETP.GT.U32.AND P4, PT, R6, R53, PT ;  /* 0x000000350600720c */ /* 0x000fe20003f84070 */
[----:B------:R-:W-:Y:S01]  /*27f0*/  IMAD.MOV R54, RZ, RZ, -R54 ;  /* 0x000000ffff367224 */ /* 0x000fe200078e0a36 */
[----:B------:R-:W-:-:S03]  /*2800*/  IABS R63, R58 ;  /* 0x0000003a003f7213 */ /* 0x000fc60000000000 */
[C---:B------:R-:W-:Y:S01]  /*2810*/  IMAD R61, R6.reuse, R54, R61 ;  /* 0x00000036063d7224 */ /* 0x040fe200078e023d */
[----:B------:R-:W-:Y:S01]  /*2820*/  LOP3.LUT R54, R9, 0x60, RZ, 0xfc, !PT ;  /* 0x0000006009367812 */ /* 0x000fe200078efcff */
[--C-:B------:R-:W-:Y:S02]  /*2830*/  @!P5 IMAD.IADD R55, R55, 0x1, -R6.reuse ;  /* 0x000000013737d824 */ /* 0x100fe400078e0a06 */
[----:B------:R-:W-:Y:S01]  /*2840*/  @!P3 IMAD.IADD R3, R3, 0x1, -R6 ;  /* 0x000000010303b824 */ /* 0x000fe200078e0a06 */
[----:B------:R-:W-:Y:S01]  /*2850*/  IABS R65, R54 ;  /* 0x0000003600417213 */ /* 0x000fe20000000000 */
[----:B------:R-:W-:Y:S01]  /*2860*/  @!P2 IMAD.MOV R55, RZ, RZ, -R55 ;  /* 0x000000ffff37a224 */ /* 0x000fe200078e0a37 */
[C---:B------:R-:W-:Y:S01]  /*2870*/  ISETP.GT.U32.AND P2, PT, R6.reuse, R61, PT ;  /* 0x0000003d0600720c */ /* 0x040fe20003f44070 */
[----:B------:R-:W-:Y:S01]  /*2880*/  IMAD.MOV.U32 R56, RZ, RZ, R3 ;  /* 0x000000ffff387224 */ /* 0x000fe200078e0003 */
[----:B------:R-:W-:Y:S01]  /*2890*/  ISETP.GT.U32.AND P3, PT, R6, R57, PT ;  /* 0x000000390600720c */ /* 0x000fe20003f64070 */
[----:B------:R-:W-:-:S04]  /*28a0*/  IMAD.HI.U32 R3, R5, R59, RZ ;  /* 0x0000003b05037227 */ /* 0x000fc800078e00ff */
[----:B------:R-:W-:Y:S02]  /*28b0*/  IMAD.MOV R3, RZ, RZ, -R3 ;  /* 0x000000ffff037224 */ /* 0x000fe400078e0a03 */
[----:B------:R-:W-:Y:S01]  /*28c0*/  @!P0 IMAD.MOV R56, RZ, RZ, -R56 ;  /* 0x000000ffff388224 */ /* 0x000fe200078e0a38 */
[----:B------:R-:W-:Y:S01]  /*28d0*/  ISETP.GE.AND P0, PT, R62, RZ, PT ;  /* 0x000000ff3e00720c */ /* 0x000fe20003f06270 */
[----:B------:R-:W-:Y:S02]  /*28e0*/  IMAD R59, R6, R3, R59 ;  /* 0x00000003063b7224 */ /* 0x000fe400078e023b */
[----:B------:R-:W-:-:S03]  /*28f0*/  IMAD.HI.U32 R3, R5, R63, RZ ;  /* 0x0000003f05037227 */ /* 0x000fc600078e00ff */
[C---:B------:R-:W-:Y:S01]  /*2900*/  ISETP.GT.U32.AND P5, PT, R6.reuse, R59, PT ;  /* 0x0000003b0600720c */ /* 0x040fe20003fa4070 */
[--C-:B------:R-:W-:Y:S02]  /*2910*/  @!P2 IMAD.IADD R61, R61, 0x1, -R6.reuse ;  /* 0x000000013d3da824 */ /* 0x100fe400078e0a06 */
[----:B------:R-:W-:Y:S02]  /*2920*/  IMAD.MOV R3, RZ, RZ, -R3 ;  /* 0x000000ffff037224 */ /* 0x000fe400078e0a03 */
[----:B------:R-:W-:Y:S01]  /*2930*/  @!P3 IMAD.IADD R57, R57, 0x1, -R6 ;  /* 0x000000013939b824 */ /* 0x000fe200078e0a06 */
[C---:B------:R-:W-:Y:S01]  /*2940*/  ISETP.GT.U32.AND P2, PT, R6.reuse, R61, PT ;  /* 0x0000003d0600720c */ /* 0x040fe20003f44070 */
[C---:B------:R-:W-:Y:S02]  /*2950*/  IMAD R63, R6.reuse, R3, R63 ;  /* 0x00000003063f7224 */ /* 0x040fe400078e023f */
[----:B------:R-:W-:Y:S01]  /*2960*/  IMAD.HI.U32 R3, R5, R65, RZ ;  /* 0x0000004105037227 */ /* 0x000fe200078e00ff */
[----:B------:R-:W-:-:S03]  /*2970*/  ISETP.GT.U32.AND P3, PT, R6, R57, PT ;  /* 0x000000390600720c */ /* 0x000fc60003f64070 */
[----:B------:R-:W-:Y:S02]  /*2980*/  IMAD.MOV R62, RZ, RZ, -R3 ;  /* 0x000000ffff3e7224 */ /* 0x000fe400078e0a03 */
[--C-:B------:R-:W-:Y:S01]  /*2990*/  @!P4 IMAD.IADD R53, R53, 0x1, -R6.reuse ;  /* 0x000000013535c824 */ /* 0x100fe200078e0a06 */
[----:B------:R-:W-:Y:S01]  /*29a0*/  ISETP.GE.AND P4, PT, R60, RZ, PT ;  /* 0x000000ff3c00720c */ /* 0x000fe20003f86270 */
[C---:B------:R-:W-:Y:S02]  /*29b0*/  IMAD R65, R6.reuse, R62, R65 ;  /* 0x0000003e06417224 */ /* 0x040fe400078e0241 */
[--C-:B------:R-:W-:Y:S02]  /*29c0*/  @!P2 IMAD.IADD R61, R61, 0x1, -R6.reuse ;  /* 0x000000013d3da824 */ /* 0x100fe400078e0a06 */
[----:B------:R-:W-:Y:S01]  /*29d0*/  @!P1 IMAD.MOV R53, RZ, RZ, -R53 ;  /* 0x000000ffff359224 */ /* 0x000fe200078e0a35 */
[----:B------:R-:W-:Y:S01]  /*29e0*/  ISETP.GT.U32.AND P2, PT, R6, R65, PT ;  /* 0x000000410600720c */ /* 0x000fe20003f44070 */
[----:B------:R-:W-:Y:S01]  /*29f0*/  @!P3 IMAD.IADD R57, R57, 0x1, -R6 ;  /* 0x000000013939b824 */ /* 0x000fe200078e0a06 */
[----:B------:R-:W-:Y:S01]  /*2a00*/  ISETP.GE.AND P1, PT, R58, RZ, PT ;  /* 0x000000ff3a00720c */ /* 0x000fe20003f26270 */
[----:B------:R-:W-:Y:S01]  /*2a10*/  IMAD.HI.U32 R58, R5, R64, RZ ;  /* 0x00000040053a7227 */ /* 0x000fe200078e00ff */
[----:B------:R-:W-:-:S02]  /*2a20*/  ISETP.GE.AND P3, PT, R54, RZ, PT ;  /* 0x000000ff3600720c */ /* 0x000fc40003f66270 */
[----:B------:R-:W-:Y:S01]  /*2a30*/  LOP3.LUT R54, R7, 0x7f, RZ, 0xc0, !PT ;  /* 0x0000007f07367812 */ /* 0x000fe200078ec0ff */
[----:B------:R-:W-:Y:S02]  /*2a40*/  @!P4 IMAD.MOV R61, RZ, RZ, -R61 ;  /* 0x000000ffff3dc224 */ /* 0x000fe400078e0a3d */
[----:B------:R-:W-:Y:S01]  /*2a50*/  IMAD.MOV R67, RZ, RZ, -R58 ;  /* 0x000000ffff437224 */ /* 0x000fe200078e0a3a */
[----:B------:R-:W-:Y:S01]  /*2a60*/  LOP3.LUT R58, R9, 0x66, RZ, 0xfc, !PT ;  /* 0x00000066093a7812 */ /* 0x000fe200078efcff */
[----:B------:R-:W-:Y:S02]  /*2a70*/  IMAD R153, R21, 0x80, R54 ;  /* 0x0000008015997824 */ /* 0x000fe400078e0236 */
[--C-:B------:R-:W-:Y:S01]  /*2a80*/  @!P2 IMAD.IADD R65, R65, 0x1, -R6.reuse ;  /* 0x000000014141a824 */ /* 0x100fe200078e0a06 */
[----:B------:R-:W-:Y:S01]  /*2a90*/  IABS R69, R58 ;  /* 0x0000003a00457213 */ /* 0x000fe20000000000 */
[----:B------:R-:W-:Y:S01]  /*2aa0*/  @!P5 IMAD.IADD R59, R59, 0x1, -R6 ;  /* 0x000000013b3bd824 */ /* 0x000fe200078e0a06 */
[----:B------:R-:W-:Y:S01]  /*2ab0*/  ISETP.GE.AND P2, PT, R58, RZ, PT ;  /* 0x000000ff3a00720c */ /* 0x000fe20003f46270 */
[C---:B------:R-:W-:Y:S01]  /*2ac0*/  IMAD R21, R6.reuse, R67, R64 ;  /* 0x0000004306157224 */ /* 0x040fe200078e0240 */
[C---:B------:R-:W-:Y:S01]  /*2ad0*/  ISETP.GT.U32.AND P4, PT, R6.reuse, R65, PT ;  /* 0x000000410600720c */ /* 0x040fe20003f84070 */
[----:B------:R-:W-:Y:S01]  /*2ae0*/  IMAD.SHL.U32 R60, R7, 0x10, RZ ;  /* 0x00000010073c7824 */ /* 0x000fe200078e00ff */
[C---:B------:R-:W-:Y:S01]  /*2af0*/  ISETP.GT.U32.AND P5, PT, R6.reuse, R59, PT ;  /* 0x0000003b0600720c */ /* 0x040fe20003fa4070 */
[----:B------:R-:W-:Y:S01]  /*2b00*/  @!P6 IMAD.MOV R57, RZ, RZ, -R57 ;  /* 0x000000ffff39e224 */ /* 0x000fe200078e0a39 */
[----:B------:R-:W-:Y:S01]  /*2b10*/  ISETP.GT.U32.AND P6, PT, R6, R63, PT ;  /* 0x0000003f0600720c */ /* 0x000fe20003fc4070 */
[----:B------:R-:W-:Y:S01]  /*2b20*/  IMAD.HI.U32 R58, R5, R69, RZ ;  /* 0x00000045053a7227 */ /* 0x000fe200078e00ff */
[----:B------:R-:W-:Y:S01]  /*2b30*/  LOP3.LUT R3, R60, 0x70, RZ, 0xc0, !PT ;  /* 0x000000703c037812 */ /* 0x000fe200078ec0ff */
[----:B------:R1:W-:Y:S01]  /*2b40*/  STL [R1+0x2f4], R153 ;  /* 0x0002f49901007387 */ /* 0x0003e20000100800 */
[C---:B------:R-:W-:Y:S01]  /*2b50*/  LOP3.LUT R60, R9.reuse, 0x68, RZ, 0xfc, !PT ;  /* 0x00000068093c7812 */ /* 0x040fe200078efcff */
[----:B------:R-:W-:Y:S01]  /*2b60*/  IMAD.MOV R58, RZ, RZ, -R58 ;  /* 0x000000ffff3a7224 */ /* 0x000fe200078e0a3a */
[----:B------:R-:W-:Y:S01]  /*2b70*/  LOP3.LUT R7, RZ, R154, RZ, 0x33, !PT ;  /* 0x0000009aff077212 */ /* 0x000fe200078e33ff */
[----:B------:R-:W-:Y:S01]  /*2b80*/  IMAD R3, R54, 0x80, R3 ;  /* 0x0000008036037824 */ /* 0x000fe200078e0203 */
[----:B------:R-:W-:Y:S01]  /*2b90*/  LOP3.LUT R54, R9, 0x64, RZ, 0xfc, !PT ;  /* 0x0000006409367812 */ /* 0x000fe200078efcff */
[--C-:B------:R-:W-:Y:S01]  /*2ba0*/  @!P4 IMAD.IADD R65, R65, 0x1, -R6.reuse ;  /* 0x000000014141c824 */ /* 0x100fe200078e0a06 */
[----:B------:R-:W-:Y:S01]  /*2bb0*/  ISETP.GT.U32.AND P4, PT, R6, R21, PT ;  /* 0x000000150600720c */ /* 0x000fe20003f84070 */
[--C-:B------:R-:W-:Y:S01]  /*2bc0*/  @!P5 IMAD.IADD R59, R59, 0x1, -R6.reuse ;  /* 0x000000013b3bd824 */ /* 0x100fe200078e0a06 */
[----:B------:R-:W-:Y:S01]  /*2bd0*/  IABS R67, R54 ;  /* 0x0000003600437213 */ /* 0x000fe20000000000 */
[----:B------:R-:W-:Y:S01]  /*2be0*/  @!P6 IMAD.IADD R63, R63, 0x1, -R6 ;  /* 0x000000013f3fe824 */ /* 0x000fe200078e0a06 */
[----:B------:R-:W-:Y:S01]  /*2bf0*/  ISETP.GE.AND P5, PT, R66, RZ, PT ;  /* 0x000000ff4200720c */ /* 0x000fe20003fa6270 */
[----:B------:R-:W-:Y:S01]  /*2c00*/  @!P0 IMAD.MOV R59, RZ, RZ, -R59 ;  /* 0x000000ffff3b8224 */ /* 0x000fe200078e0a3b */
[----:B------:R-:W-:Y:S01]  /*2c10*/  ISETP.GE.AND P0, PT, R54, RZ, PT ;  /* 0x000000ff3600720c */ /* 0x000fe20003f06270 */
[----:B------:R-:W-:Y:S01]  /*2c20*/  IMAD.HI.U32 R54, R5, R67, RZ ;  /* 0x0000004305367227 */ /* 0x000fe200078e00ff */
[----:B------:R-:W-:-:S02]  /*2c30*/  ISETP.GT.U32.AND P6, PT, R6, R63, PT ;  /* 0x0000003f0600720c */ /* 0x000fc40003fc4070 */
[----:B------:R-:W-:Y:S01]  /*2c40*/  LOP3.LUT R66, R9, 0x6a, RZ, 0xfc, !PT ;  /* 0x0000006a09427812 */ /* 0x000fe200078efcff */
[----:B------:R-:W-:Y:S01]  /*2c50*/  IMAD.MOV R54, RZ, RZ, -R54 ;  /* 0x000000ffff367224 */ /* 0x000fe200078e0a36 */
[----:B------:R-:W-:Y:S01]  /*2c60*/  IABS R71, R60 ;  /* 0x0000003c00477213 */ /* 0x000fe20000000000 */
[----:B------:R-:W-:Y:S01]  /*2c70*/  @!P4 IMAD.IADD R21, R21, 0x1, -R6 ;  /* 0x000000011515c824 */ /* 0x000fe200078e0a06 */
[----:B------:R-:W-:Y:S01]  /*2c80*/  IABS R73, R66 ;  /* 0x0000004200497213 */ /* 0x000fe20000000000 */
[C---:B------:R-:W-:Y:S02]  /*2c90*/  IMAD R67, R6.reuse, R54, R67 ;  /* 0x0000003606437224 */ /* 0x040fe400078e0243 */
[----:B------:R-:W-:Y:S01]  /*2ca0*/  IMAD.HI.U32 R64, R5, R75, RZ ;  /* 0x0000004b05407227 */ /* 0x000fe200078e00ff */
[----:B------:R-:W-:-:S03]  /*2cb0*/  ISETP.GT.U32.AND P4, PT, R6, R21, PT ;  /* 0x000000150600720c */ /* 0x000fc60003f84070 */
[----:B------:R-:W-:Y:S02]  /*2cc0*/  IMAD R69, R6, R58, R69 ;  /* 0x0000003a06457224 */ /* 0x000fe400078e0245 */
[----:B------:R-:W-:Y:S02]  /*2cd0*/  IMAD.MOV R64, RZ, RZ, -R64 ;  /* 0x000000ffff407224 */ /* 0x000fe400078e0a40 */
[----:B------:R-:W-:-:S04]  /*2ce0*/  IMAD.HI.U32 R62, R5, R73, RZ ;  /* 0x00000049053e7227 */ /* 0x000fc800078e00ff */
[C---:B------:R-:W-:Y:S01]  /*2cf0*/  IMAD R75, R6.reuse, R64, R75 ;  /* 0x00000040064b7224 */ /* 0x040fe200078e024b */
[----:B------:R-:W-:Y:S01]  /*2d00*/  LOP3.LUT R64, R9, 0x6e, RZ, 0xfc, !PT ;  /* 0x0000006e09407812 */ /* 0x000fe200078efcff */
[--C-:B------:R-:W-:Y:S01]  /*2d10*/  @!P4 IMAD.IADD R21, R21, 0x1, -R6.reuse ;  /* 0x000000011515c824 */ /* 0x100fe200078e0a06 */
[----:B------:R-:W-:Y:S01]  /*2d20*/  ISETP.GT.U32.AND P4, PT, R6, R67, PT ;  /* 0x000000430600720c */ /* 0x000fe20003f84070 */
[----:B------:R-:W-:Y:S01]  /*2d30*/  @!P6 IMAD.IADD R63, R63, 0x1, -R6 ;  /* 0x000000013f3fe824 */ /* 0x000fe200078e0a06 */
[----:B------:R-:W-:Y:S01]  /*2d40*/  IABS R77, R64 ;  /* 0x00000040004d7213 */ /* 0x000fe20000000000 */
[----:B------:R-:W-:Y:S01]  /*2d50*/  IMAD.MOV R62, RZ, RZ, -R62 ;  /* 0x000000ffff3e7224 */ /* 0x000fe200078e0a3e */
[----:B------:R-:W-:Y:S01]  /*2d60*/  ISETP.GE.AND P6, PT, R60, RZ, PT ;  /* 0x000000ff3c00720c */ /* 0x000fe20003fc6270 */
[----:B------:R-:W-:-:S04]  /*2d70*/  IMAD.HI.U32 R60, R5, R71, RZ ;  /* 0x00000047053c7227 */ /* 0x000fc800078e00ff */
[----:B------:R-:W-:-:S04]  /*2d80*/  IMAD.HI.U32 R54, R5, R77, RZ ;  /* 0x0000004d05367227 */ /* 0x000fc800078e00ff */
[----:B------:R-:W-:Y:S01]  /*2d90*/  @!P4 IMAD.IADD R67, R67, 0x1, -R6 ;  /* 0x000000014343c824 */ /* 0x000fe200078e0a06 */
[C---:B------:R-:W-:Y:S01]  /*2da0*/  ISETP.GT.U32.AND P4, PT, R6.reuse, R69, PT ;  /* 0x000000450600720c */ /* 0x040fe20003f84070 */
[----:B------:R-:W-:Y:S02]  /*2db0*/  IMAD.MOV R60, RZ, RZ, -R60 ;  /* 0x000000ffff3c7224 */ /* 0x000fe400078e0a3c */
[----:B------:R-:W-:Y:S02]  /*2dc0*/  IMAD R73, R6, R62, R73 ;  /* 0x0000003e06497224 */ /* 0x000fe400078e0249 */
[----:B------:R-:W-:Y:S02]  /*2dd0*/  IMAD.MOV R62, RZ, RZ, -R54 ;  /* 0x000000ffff3e7224 */ /* 0x000fe400078e0a36 */
[----:B------:R-:W-:-:S04]  /*2de0*/  IMAD.HI.U32 R54, R5, R83, RZ ;  /* 0x0000005305367227 */ /* 0x000fc800078e00ff */
[C---:B------:R-:W-:Y:S02]  /*2df0*/  IMAD R71, R6.reuse, R60, R71 ;  /* 0x0000003c06477224 */ /* 0x040fe400078e0247 */
[----:B------:R-:W-:Y:S02]  /*2e00*/  @!P4 IMAD.IADD R69, R69, 0x1, -R6 ;  /* 0x000000014545c824 */ /* 0x000fe400078e0a06 */
[----:B------:R-:W-:Y:S02]  /*2e10*/  IMAD.MOV R54, RZ, RZ, -R54 ;  /* 0x000000ffff367224 */ /* 0x000fe400078e0a36 */
[----:B------:R-:W-:Y:S01]  /*2e20*/  @!P1 IMAD.MOV R63, RZ, RZ, -R63 ;  /* 0x000000ffff3f9224 */ /* 0x000fe200078e0a3f */
[C---:B------:R-:W-:Y:S01]  /*2e30*/  ISETP.GT.U32.AND P4, PT, R6.reuse, R69, PT ;  /* 0x000000450600720c */ /* 0x040fe20003f84070 */
[----:B------:R-:W-:Y:S01]  /*2e40*/  @!P3 IMAD.MOV R65, RZ, RZ, -R65 ;  /* 0x000000ffff41b224 */ /* 0x000fe200078e0a41 */
[C---:B------:R-:W-:Y:S01]  /*2e50*/  ISETP.GT.U32.AND P1, PT, R6.reuse, R67, PT ;  /* 0x000000430600720c */ /* 0x040fe20003f24070 */
[----:B------:R-:W-:Y:S01]  /*2e60*/  IMAD.HI.U32 R58, R5, R79, RZ ;  /* 0x0000004f053a7227 */ /* 0x000fe200078e00ff */
[----:B------:R-:W-:-:S03]  /*2e70*/  ISETP.GT.U32.AND P3, PT, R6, R71, PT ;  /* 0x000000470600720c */ /* 0x000fc60003f64070 */
[C---:B------:R-:W-:Y:S02]  /*2e80*/  IMAD R83, R6.reuse, R54, R83 ;  /* 0x0000003606537224 */ /* 0x040fe400078e0253 */
[----:B------:R-:W-:Y:S01]  /*2e90*/  IMAD.MOV.U32 R54, RZ, RZ, R21 ;  /* 0x000000ffff367224 */ /* 0x000fe200078e0015 */
[----:B------:R-:W-:Y:S01]  /*2ea0*/  IABS R21, R153 ;  /* 0x0000009900157213 */ /* 0x000fe20000000000 */
[----:B------:R-:W-:Y:S02]  /*2eb0*/  IMAD.MOV R58, RZ, RZ, -R58 ;  /* 0x000000ffff3a7224 */ /* 0x000fe400078e0a3a */
[C---:B------:R-:W-:Y:S01]  /*2ec0*/  IMAD R77, R6.reuse, R62, R77 ;  /* 0x0000003e064d7224 */ /* 0x040fe200078e024d */
[----:B------:R-:W-:Y:S01]  /*2ed0*/  LOP3.LUT R62, R9, 0x78, RZ, 0xfc, !PT ;  /* 0x00000078093e7812 */ /* 0x000fe200078efcff */
[----:B------:R-:W-:Y:S01]  /*2ee0*/  @!P5 IMAD.MOV R54, RZ, RZ, -R54 ;  /* 0x000000ffff36d224 */ /* 0x000fe200078e0a36 */
[----:B------:R-:W-:Y:S01]  /*2ef0*/  ISETP.GT.U32.AND P5, PT, R6, R73, PT ;  /* 0x000000490600720c */ /* 0x000fe20003fa4070 */
[----:B------:R-:W-:Y:S01]  /*2f00*/  IMAD.HI.U32 R60, R5, R81, RZ ;  /* 0x00000051053c7227 */ /* 0x000fe200078e00ff */
[----:B------:R-:W-:-:S03]  /*2f10*/  IABS R87, R62 ;  /* 0x0000003e00577213 */ /* 0x000fc60000000000 */
[C---:B------:R-:W-:Y:S02]  /*2f20*/  IMAD R79, R6.reuse, R58, R79 ;  /* 0x0000003a064f7224 */ /* 0x040fe400078e024f */
[----:B------:R-:W-:Y:S01]  /*2f30*/  @!P4 IMAD.IADD R69, R69, 0x1, -R6 ;  /* 0x000000014545c824 */ /* 0x000fe200078e0a06 */
[C---:B------:R-:W-:Y:S01]  /*2f40*/  ISETP.GT.U32.AND P4, PT, R6.reuse, R77, PT ;  /* 0x0000004d0600720c */ /* 0x040fe20003f84070 */
[----:B------:R-:W-:Y:S02]  /*2f50*/  IMAD.MOV R60, RZ, RZ, -R60 ;  /* 0x000000ffff3c7224 */ /* 0x000fe400078e0a3c */
[--C-:B------:R-:W-:Y:S01]  /*2f60*/  @!P1 IMAD.IADD R67, R67, 0x1, -R6.reuse ;  /* 0x0000000143439824 */ /* 0x100fe200078e0a06 */
[C---:B------:R-:W-:Y:S01]  /*2f70*/  ISETP.GT.U32.AND P1, PT, R6.reuse, R75, PT ;  /* 0x0000004b0600720c */ /* 0x040fe20003f24070 */
[----:B------:R-:W-:Y:S01]  /*2f80*/  @!P3 IMAD.IADD R71, R71, 0x1, -R6 ;  /* 0x000000014747b824 */ /* 0x000fe200078e0a06 */
[C---:B------:R-:W-:Y:S01]  /*2f90*/  ISETP.GT.U32.AND P3, PT, R6.reuse, R79, PT ;  /* 0x0000004f0600720c */ /* 0x040fe20003f64070 */
[----:B------:R-:W-:Y:S01]  /*2fa0*/  IMAD R81, R6, R60, R81 ;  /* 0x0000003c06517224 */ /* 0x000fe200078e0251 */
[----:B------:R-:W-:Y:S01]  /*2fb0*/  LOP3.LUT R60, R9, 0x7c, RZ, 0xfc, !PT ;  /* 0x0000007c093c7812 */ /* 0x000fe200078efcff */
[----:B------:R-:W-:-:S03]  /*2fc0*/  IMAD.HI.U32 R58, R5, R85, RZ ;  /* 0x00000055053a7227 */ /* 0x000fc600078e00ff */
[----:B------:R-:W-:Y:S01]  /*2fd0*/  IABS R91, R60 ;  /* 0x0000003c005b7213 */ /* 0x000fe20000000000 */
[--C-:B------:R-:W-:Y:S01]  /*2fe0*/  @!P5 IMAD.IADD R73, R73, 0x1, -R6.reuse ;  /* 0x000000014949d824 */ /* 0x100fe200078e0a06 */
[C---:B------:R-:W-:Y:S01]  /*2ff0*/  ISETP.GT.U32.AND P5, PT, R6.reuse, R81, PT ;  /* 0x000000510600720c */ /* 0x040fe20003fa4070 */
[----:B------:R-:W-:Y:S02]  /*3000*/  @!P4 IMAD.IADD R77, R77, 0x1, -R6 ;  /* 0x000000014d4dc824 */ /* 0x000fe400078e0a06 */
[----:B------:R-:W-:Y:S01]  /*3010*/  IMAD.MOV R58, RZ, RZ, -R58 ;  /* 0x000000ffff3a7224 */ /* 0x000fe200078e0a3a */
[C---:B------:R-:W-:Y:S01]  /*3020*/  ISETP.GT.U32.AND P4, PT, R6.reuse, R73, PT ;  /* 0x000000490600720c */ /* 0x040fe20003f84070 */
[--C-:B------:R-:W-:Y:S01]  /*3030*/  @!P1 IMAD.IADD R75, R75, 0x1, -R6.reuse ;  /* 0x000000014b4b9824 */ /* 0x100fe200078e0a06 */
[C---:B------:R-:W-:Y:S01]  /*3040*/  ISETP.GT.U32.AND P1, PT, R6.reuse, R71, PT ;  /* 0x000000470600720c */ /* 0x040fe20003f24070 */
[----:B------:R-:W-:Y:S01]  /*3050*/  @!P3 IMAD.IADD R79, R79, 0x1, -R6 ;  /* 0x000000014f4fb824 */ /* 0x000fe200078e0a06 */
[C---:B------:R-:W-:Y:S01]  /*3060*/  ISETP.GT.U32.AND P3, PT, R6.reuse, R77, PT ;  /* 0x0000004d0600720c */ /* 0x040fe20003f64070 */
[----:B------:R-:W-:-:S02]  /*3070*/  IMAD R85, R6, R58, R85 ;  /* 0x0000003a06557224 */ /* 0x000fc400078e0255 */
[----:B------:R-:W-:-:S04]  /*3080*/  IMAD.HI.U32 R58, R5, R89, RZ ;  /* 0x00000059053a7227 */ /* 0x000fc800078e00ff */
[----:B------:R-:W-:Y:S01]  /*3090*/  @!P0 IMAD.MOV R67, RZ, RZ, -R67 ;  /* 0x000000ffff438224 */ /* 0x000fe200078e0a43 */
[----:B------:R-:W-:Y:S01]  /*30a0*/  ISETP.GT.U32.AND P0, PT, R6, R75, PT ;  /* 0x0000004b0600720c */ /* 0x000fe20003f04070 */
[----:B------:R-:W-:-:S04]  /*30b0*/  IMAD.HI.U32 R9, R5, R87, RZ ;  /* 0x0000005705097227 */ /* 0x000fc800078e00ff */
[----:B------:R-:W-:Y:S02]  /*30c0*/  IMAD.MOV R58, RZ, RZ, -R58 ;  /* 0x000000ffff3a7224 */ /* 0x000fe400078e0a3a */
[----:B------:R-:W-:Y:S01]  /*30d0*/  @!P5 IMAD.IADD R81, R81, 0x1, -R6 ;  /* 0x000000015151d824 */ /* 0x000fe200078e0a06 */
[C---:B------:R-:W-:Y:S01]  /*30e0*/  ISETP.GT.U32.AND P5, PT, R6.reuse, R79, PT ;  /* 0x0000004f0600720c */ /* 0x040fe20003fa4070 */
[----:B------:R-:W-:Y:S02]  /*30f0*/  IMAD.MOV R9, RZ, RZ, -R9 ;  /* 0x000000ffff097224 */ /* 0x000fe400078e0a09 */
[C---:B------:R-:W-:Y:S02]  /*3100*/  IMAD R89, R6.reuse, R58, R89 ;  /* 0x0000003a06597224 */ /* 0x040fe400078e0259 */
[----:B------:R-:W-:Y:S01]  /*3110*/  @!P2 IMAD.MOV R69, RZ, RZ, -R69 ;  /* 0x000000ffff45a224 */ /* 0x000fe200078e0a45 */
[C---:B------:R-:W-:Y:S01]  /*3120*/  ISETP.GT.U32.AND P2, PT, R6.reuse, R81, PT ;  /* 0x000000510600720c */ /* 0x040fe20003f44070 */
[----:B------:R-:W-:-:S02]  /*3130*/  IMAD R87, R6, R9, R87 ;  /* 0x0000000906577224 */ /* 0x000fc400078e0257 */
[----:B------:R-:W-:Y:S01]  /*3140*/  @!P3 IMAD.IADD R77, R77, 0x1, -R6 ;  /* 0x000000014d4db824 */ /* 0x000fe200078e0a06 */
[----:B------:R-:W-:Y:S01]  /*3150*/  ISETP.GT.U32.AND P3, PT, R6, R89, PT ;  /* 0x000000590600720c */ /* 0x000fe20003f64070 */
[----:B------:R-:W-:-:S04]  /*3160*/  IMAD.HI.U32 R4, R4, R21, RZ ;  /* 0x0000001504047227 */ /* 0x000fc800078e00ff */
[----:B------:R-:W-:Y:S01]  /*3170*/  @!P0 IMAD.IADD R75, R75, 0x1, -R6 ;  /* 0x000000014b4b8824 */ /* 0x000fe200078e0a06 */
[----:B------:R-:W-:Y:S01]  /*3180*/  ISETP.GT.U32.AND P0, PT, R6, R87, PT ;  /* 0x000000570600720c */ /* 0x000fe20003f04070 */
[----:B------:R-:W-:Y:S02]  /*3190*/  IMAD.MOV R4, RZ, RZ, -R4 ;  /* 0x000000ffff047224 */ /* 0x000fe400078e0a04 */
[----:B------:R-:W-:-:S04]  /*31a0*/  IMAD.HI.U32 R5, R5, R91, RZ ;  /* 0x0000005b05057227 */ /* 0x000fc800078e00ff */
[--C-:B------:R-:W-:Y:S01]  /*31b0*/  @!P4 IMAD.IADD R73, R73, 0x1, -R6.reuse ;  /* 0x000000014949c824 */ /* 0x100fe200078e0a06 */
[C---:B------:R-:W-:Y:S01]  /*31c0*/  ISETP.GT.U32.AND P4, PT, R6.reuse, R85, PT ;  /* 0x000000550600720c */ /* 0x040fe20003f84070 */
[--C-:B------:R-:W-:Y:S01]  /*31d0*/  @!P1 IMAD.IADD R71, R71, 0x1, -R6.reuse ;  /* 0x0000000147479824 */ /* 0x100fe200078e0a06 */
[----:B------:R-:W-:Y:S01]  /*31e0*/  ISETP.GT.U32.AND P1, PT, R6, R83, PT ;  /* 0x000000530600720c */ /* 0x000fe20003f24070 */
[----:B------:R-:W-:Y:S02]  /*31f0*/  IMAD R21, R8, R4, R21 ;  /* 0x0000000408157224 */ /* 0x000fe400078e0215 */
[----:B------:R-:W-:Y:S02]  /*3200*/  IMAD.MOV R5, RZ, RZ, -R5 ;  /* 0x000000ffff057224 */ /* 0x000fe400078e0a05 */
[--C-:B------:R-:W-:Y:S01]  /*3210*/  @!P2 IMAD.IADD R81, R81, 0x1, -R6.reuse ;  /* 0x000000015151a824 */ /* 0x100fe200078e0a06 */
[----:B------:R-:W-:Y:S01]  /*3220*/  ISETP.GE.AND P2, PT, R66, RZ, PT ;  /* 0x000000ff4200720c */ /* 0x000fe20003f46270 */
[----:B------:R-:W-:Y:S01]  /*3230*/  @!P3 IMAD.IADD R89, R89, 0x1, -R6 ;  /* 0x000000015959b824 */ /* 0x000fe200078e0a06 */
[----:B------:R-:W-:Y:S01]  /*3240*/  ISETP.GT.U32.AND P3, PT, R8, R21, PT ;  /* 0x000000150800720c */ /* 0x000fe20003f64070 */
[----:B------:R-:W-:-:S02]  /*3250*/  IMAD R91, R6, R5, R91 ;  /* 0x00000005065b7224 */ /* 0x000fc400078e025b */
[--C-:B------:R-:W-:Y:S01]  /*3260*/  @!P0 IMAD.IADD R87, R87, 0x1, -R6.reuse ;  /* 0x0000000157578824 */ /* 0x100fe200078e0a06 */
[----:B------:R-:W-:Y:S01]  /*3270*/  ISETP.GE.AND P0, PT, R70, RZ, PT ;  /* 0x000000ff4600720c */ /* 0x000fe20003f06270 */
[--C-:B------:R-:W-:Y:S01]  /*3280*/  @!P5 IMAD.IADD R79, R79, 0x1, -R6.reuse ;  /* 0x000000014f4fd824 */ /* 0x100fe200078e0a06 */
[----:B------:R-:W-:Y:S01]  /*3290*/  ISETP.GT.U32.AND P5, PT, R6, R91, PT ;  /* 0x0000005b0600720c */ /* 0x000fe20003fa4070 */
[--C-:B------:R-:W-:Y:S01]  /*32a0*/  @!P4 IMAD.IADD R85, R85, 0x1, -R6.reuse ;  /* 0x000000015555c824 */ /* 0x100fe200078e0a06 */
[----:B------:R-:W-:Y:S01]  /*32b0*/  ISETP.GE.AND P4, PT, R64, RZ, PT ;  /* 0x000000ff4000720c */ /* 0x000fe20003f86270 */
[----:B------:R-:W-:Y:S01]  /*32c0*/  @!P1 IMAD.IADD R83, R83, 0x1, -R6 ;  /* 0x0000000153539824 */ /* 0x000fe200078e0a06 */
[----:B------:R-:W-:Y:S01]  /*32d0*/  ISETP.GE.AND P1, PT, R68, RZ, PT ;  /* 0x000000ff4400720c */ /* 0x000fe20003f26270 */
[----:B------:R-:W-:Y:S01]  /*32e0*/  @!P2 IMAD.MOV R73, RZ, RZ, -R73 ;  /* 0x000000ffff49a224 */ /* 0x000fe200078e0a49 */
[C---:B------:R-:W-:Y:S01]  /*32f0*/  ISETP.GT.U32.AND P2, PT, R6.reuse, R85, PT ;  /* 0x000000550600720c */ /* 0x040fe20003f44070 */
[----:B------:R-:W-:Y:S01]  /*3300*/  @!P3 IMAD.IADD R21, R21, 0x1, -R8 ;  /* 0x000000011515b824 */ /* 0x000fe200078e0a08 */
[----:B------:R-:W2:Y:S01]  /*3310*/  LDC.64 R4, c[0x0][0x230] ;  /* 0x00008c00ff047b82 */ /* 0x000ea20000000a00 */
[----:B------:R-:W-:Y:S01]  /*3320*/  @!P6 IMAD.MOV R71, RZ, RZ, -R71 ;  /* 0x000000ffff47e224 */ /* 0x000fe200078e0a47 */
[----:B------:R-:W-:Y:S01]  /*3330*/  ISETP.GT.U32.AND P6, PT, R6, R89, PT ;  /* 0x000000590600720c */ /* 0x000fe20003fc4070 */
[----:B------:R-:W-:Y:S01]  /*3340*/  @!P0 IMAD.MOV R79, RZ, RZ, -R79 ;  /* 0x000000ffff4f8224 */ /* 0x000fe200078e0a4f */
[----:B------:R-:W-:Y:S01]  /*3350*/  ISETP.GT.U32.AND P0, PT, R8, R21, PT ;  /* 0x000000150800720c */ /* 0x000fe20003f04070 */
[--C-:B------:R-:W-:Y:S01]  /*3360*/  @!P5 IMAD.IADD R91, R91, 0x1, -R6.reuse ;  /* 0x000000015b5bd824 */ /* 0x100fe200078e0a06 */
[----:B------:R-:W-:Y:S01]  /*3370*/  ISETP.GT.U32.AND P5, PT, R6, R83, PT ;  /* 0x000000530600720c */ /* 0x000fe20003fa4070 */
[----:B------:R-:W-:Y:S01]  /*3380*/  @!P4 IMAD.MOV R77, RZ, RZ, -R77 ;  /* 0x000000ffff4dc224 */ /* 0x000fe200078e0a4d */
[----:B------:R-:W-:Y:S01]  /*3390*/  ISETP.GE.AND P4, PT, R72, RZ, PT ;  /* 0x000000ff4800720c */ /* 0x000fe20003f86270 */
[----:B------:R-:W-:Y:S01]  /*33a0*/  @!P1 IMAD.MOV R75, RZ, RZ, -R75 ;  /* 0x000000ffff4b9224 */ /* 0x000fe200078e0a4b */
[C---:B------:R-:W-:Y:S01]  /*33b0*/  ISETP.GT.U32.AND P1, PT, R6.reuse, R87, PT ;  /* 0x000000570600720c */ /* 0x040fe20003f24070 */
[----:B------:R-:W-:Y:S01]  /*33c0*/  @!P2 IMAD.IADD R85, R85, 0x1, -R6 ;  /* 0x000000015555a824 */ /* 0x000fe200078e0a06 */
[----:B------:R-:W-:-:S02]  /*33d0*/  ISETP.GT.U32.AND P3, PT, R6, R91, PT ;  /* 0x0000005b0600720c */ /* 0x000fc40003f64070 */
[----:B------:R-:W-:Y:S01]  /*33e0*/  ISETP.GE.AND P2, PT, R76, RZ, PT ;  /* 0x000000ff4c00720c */ /* 0x000fe20003f46270 */
[----:B------:R-:W-:Y:S01]  /*33f0*/  @!P6 IMAD.IADD R89, R89, 0x1, -R6 ;  /* 0x000000015959e824 */ /* 0x000fe200078e0a06 */
[----:B------:R-:W-:Y:S01]  /*3400*/  ISETP.GE.AND P6, PT, R78, RZ, PT ;  /* 0x000000ff4e00720c */ /* 0x000fe20003fc6270 */
[----:B------:R-:W-:Y:S01]  /*3410*/  @!P0 IMAD.IADD R21, R21, 0x1, -R8 ;  /* 0x0000000115158824 */ /* 0x000fe200078e0a08 */
[----:B------:R-:W-:Y:S01]  /*3420*/  ISETP.NE.AND P0, PT, R154, RZ, PT ;  /* 0x000000ff9a00720c */ /* 0x000fe20003f05270 */
[----:B------:R-:W3:Y:S01]  /*3430*/  LDC.64 R8, c[0x0][0x238] ;  /* 0x00008e00ff087b82 */ /* 0x000ee20000000a00 */
[--C-:B------:R-:W-:Y:S01]  /*3440*/  @!P5 IMAD.IADD R83, R83, 0x1, -R6.reuse ;  /* 0x000000015353d824 */ /* 0x100fe200078e0a06 */
[----:B------:R-:W-:Y:S01]  /*3450*/  ISETP.GE.AND P5, PT, R74, RZ, PT ;  /* 0x000000ff4a00720c */ /* 0x000fe20003fa6270 */
[----:B------:R-:W-:Y:S01]  /*3460*/  @!P4 IMAD.MOV R81, RZ, RZ, -R81 ;  /* 0x000000ffff51c224 */ /* 0x000fe200078e0a51 */
[----:B------:R-:W-:Y:S01]  /*3470*/  ISETP.NE.AND P4, PT, R152, RZ, PT ;  /* 0x000000ff9800720c */ /* 0x000fe20003f85270 */
[--C-:B------:R-:W-:Y:S01]  /*3480*/  @!P1 IMAD.IADD R87, R87, 0x1, -R6.reuse ;  /* 0x0000000157579824 */ /* 0x100fe200078e0a06 */
[----:B------:R-:W-:Y:S01]  /*3490*/  ISETP.GE.AND P1, PT, R62, RZ, PT ;  /* 0x000000ff3e00720c */ /* 0x000fe20003f26270 */
[----:B------:R-:W-:Y:S01]  /*34a0*/  @!P3 IMAD.IADD R91, R91, 0x1, -R6 ;  /* 0x000000015b5bb824 */ /* 0x000fe200078e0a06 */
[----:B------:R-:W-:Y:S01]  /*34b0*/  ISETP.GE.AND P3, PT, R60, RZ, PT ;  /* 0x000000ff3c00720c */ /* 0x000fe20003f66270 */
[----:B------:R-:W-:Y:S01]  /*34c0*/  @!P2 IMAD.MOV R85, RZ, RZ, -R85 ;  /* 0x000000ffff55a224 */ /* 0x000fe200078e0a55 */
[----:B------:R-:W-:Y:S01]  /*34d0*/  ISETP.GE.AND P2, PT, R153, RZ, PT ;  /* 0x000000ff9900720c */ /* 0x000fe20003f46270 */
[----:B------:R-:W-:Y:S01]  /*34e0*/  IMAD.MOV.U32 R6, RZ, RZ, R21 ;  /* 0x000000ffff067224 */ /* 0x000fe200078e0015 */
[C---:B------:R-:W-:Y:S01]  /*34f0*/  SEL R58, R7.reuse, R11, !P0 ;  /* 0x0000000b073a7207 */ /* 0x040fe20004000000 */
[----:B------:R-:W-:Y:S01]  /*3500*/  @!P6 IMAD.MOV R89, RZ, RZ, -R89 ;  /* 0x000000ffff59e224 */ /* 0x000fe200078e0a59 */
[C---:B------:R-:W-:Y:S01]  /*3510*/  SEL R60, R7.reuse, R12, !P0 ;  /* 0x0000000c073c7207 */ /* 0x040fe20004000000 */
[----:B------:R-:W-:Y:S01]  /*3520*/  @!P5 IMAD.MOV R83, RZ, RZ, -R83 ;  /* 0x000000ffff53d224 */ /* 0x000fe200078e0a53 */
[C---:B------:R-:W-:Y:S01]  /*3530*/  SEL R62, R7.reuse, R13, !P0 ;  /* 0x0000000d073e7207 */ /* 0x040fe20004000000 */
[----:B------:R-:W-:Y:S01]  /*3540*/  IMAD R155, R58, UR6, RZ ;  /* 0x000000063a9b7c24 */ /* 0x000fe2000f8e02ff */
[C---:B------:R-:W-:Y:S01]  /*3550*/  SEL R64, R7.reuse, R14, !P0 ;  /* 0x0000000e07407207 */ /* 0x040fe20004000000 */
[----:B------:R-:W-:Y:S01]  /*3560*/  @!P1 IMAD.MOV R87, RZ, RZ, -R87 ;  /* 0x000000ffff579224 */ /* 0x000fe200078e0a57 */
[C---:B------:R-:W-:Y:S01]  /*3570*/  SEL R66, R7.reuse, R15, !P0 ;  /* 0x0000000f07427207 */ /* 0x040fe20004000000 */
[----:B------:R-:W-:Y:S01]  /*3580*/  @!P3 IMAD.MOV R91, RZ, RZ, -R91 ;  /* 0x000000ffff5bb224 */ /* 0x000fe200078e0a5b */
[C---:B------:R-:W-:Y:S01]  /*3590*/  SEL R68, R7.reuse, R16, !P0 ;  /* 0x0000001007447207 */ /* 0x040fe20004000000 */
[----:B------:R-:W-:Y:S01]  /*35a0*/  @!P2 IMAD.MOV R6, RZ, RZ, -R6 ;  /* 0x000000ffff06a224 */ /* 0x000fe200078e0a06 */
[----:B------:R-:W-:Y:S01]  /*35b0*/  @!P4 LOP3.LUT R6, RZ, R152, RZ, 0x33, !PT ;  /* 0x00000098ff06c212 */ /* 0x000fe200078e33ff */
[----:B------:R-:W-:Y:S01]  /*35c0*/  IMAD R171, R60, UR6, RZ ;  /* 0x000000063cab7c24 */ /* 0x000fe2000f8e02ff */
[C---:B------:R-:W-:Y:S01]  /*35d0*/  SEL R70, R7.reuse, R17, !P0 ;  /* 0x0000001107467207 */ /* 0x040fe20004000000 */
[----:B------:R-:W-:Y:S01]  /*35e0*/  IMAD R159, R62, UR6, RZ ;  /* 0x000000063e9f7c24 */ /* 0x000fe2000f8e02ff */
[C---:B------:R-:W-:Y:S01]  /*35f0*/  SEL R72, R7.reuse, R18, !P0 ;  /* 0x0000001207487207 */ /* 0x040fe20004000000 */
[----:B------:R-:W-:Y:S01]  /*3600*/  IMAD R170, R64, UR6, RZ ;  /* 0x0000000640aa7c24 */ /* 0x000fe2000f8e02ff */
[C---:B------:R-:W-:Y:S01]  /*3610*/  SEL R74, R7.reuse, R19, !P0 ;  /* 0x00000013074a7207 */ /* 0x040fe20004000000 */
[----:B--2---:R-:W-:Y:S01]  /*3620*/  IMAD R6, R6, R5, RZ ;  /* 0x0000000506067224 */ /* 0x004fe200078e02ff */
[C---:B------:R-:W-:Y:S01]  /*3630*/  SEL R76, R7.reuse, R20, !P0 ;  /* 0x00000014074c7207 */ /* 0x040fe20004000000 */
[----:B------:R-:W-:Y:S01]  /*3640*/  IMAD R152, R66, UR6, RZ ;  /* 0x0000000642987c24 */ /* 0x000fe2000f8e02ff */
[----:B------:R-:W-:Y:S01]  /*3650*/  SEL R78, R7, R22, !P0 ;  /* 0x00000016074e7207 */ /* 0x000fe20004000000 */
[----:B------:R-:W-:Y:S01]  /*3660*/  VIADD R5, R103, 0xffffffdf ;  /* 0xffffffdf67057836 */ /* 0x000fe20000000000 */
[C---:B------:R-:W-:Y:S01]  /*3670*/  SEL R80, R7.reuse, R23, !P0 ;  /* 0x0000001707507207 */ /* 0x040fe20004000000 */
[----:B------:R2:W-:Y:S01]  /*3680*/  STL [R1+0x1d4], R155 ;  /* 0x0001d49b01007387 */ /* 0x0005e20000100800 */
[C---:B------:R-:W-:Y:S01]  /*3690*/  SEL R82, R7.reuse, R24, !P0 ;  /* 0x0000001807527207 */ /* 0x040fe20004000000 */
[----:B------:R-:W-:Y:S01]  /*36a0*/  IMAD R169, R68, UR6, RZ ;  /* 0x0000000644a97c24 */ /* 0x000fe2000f8e02ff */
[C---:B------:R-:W-:Y:S01]  /*36b0*/  SEL R84, R7.reuse, R25, !P0 ;  /* 0x0000001907547207 */ /* 0x040fe20004000000 */
[----:B------:R4:W-:Y:S01]  /*36c0*/  STL [R1+0x1d0], R171 ;  /* 0x0001d0ab01007387 */ /* 0x0009e20000100800 */
[C---:B------:R-:W-:Y:S01]  /*36d0*/  SEL R94, R7.reuse, R39, !P0 ;  /* 0x00000027075e7207 */ /* 0x040fe20004000000 */
[----:B------:R-:W-:Y:S01]  /*36e0*/  IMAD R158, R70, UR6, RZ ;  /* 0x00000006469e7c24 */ /* 0x000fe2000f8e02ff */
[C---:B------:R-:W-:Y:S01]  /*36f0*/  SEL R95, R7.reuse, R40, !P0 ;  /* 0x00000028075f7207 */ /* 0x040fe20004000000 */
[----:B------:R-:W-:Y:S01]  /*3700*/  STL [R1+0x1cc], R159 ;  /* 0x0001cc9f01007387 */ /* 0x000fe20000100800 */
        /* <DEDUP_REMOVED lines=21> */
[----:B-1----:R-:W-:Y:S01]  /*3860*/  IMAD R153, R82, UR6, RZ ;  /* 0x0000000652997c24 */ /* 0x002fe2000f8e02ff */
        /* <DEDUP_REMOVED lines=15> */
[C---:B------:R-:W-:Y:S01]  /*3960*/  VIADD R106, R4.reuse, 0xffffffff ;  /* 0xffffffff046a7836 */ /* 0x040fe20000000000 */
[C---:B------:R-:W-:Y:S01]  /*3970*/  SEL R93, R7.reuse, R38, !P0 ;  /* 0x00000026075d7207 */ /* 0x040fe20004000000 */
[----:B------:R-:W-:Y:S01]  /*3980*/  STL [R1+0x1a4], R153 ;  /* 0x0001a49901007387 */ /* 0x000fe20000100800 */
[C---:B------:R-:W-:Y:S01]  /*3990*/  SEL R48, R7.reuse, R48, !P0 ;  /* 0x0000003007307207 */ /* 0x040fe20004000000 */
[----:B------:R-:W-:Y:S01]  /*39a0*/  VIADD R107, R4, 0xfffffffe ;  /* 0xfffffffe046b7836 */ /* 0x000fe20000000000 */
[C---:B------:R-:W-:Y:S01]  /*39b0*/  SEL R50, R7.reuse, R50, !P0 ;  /* 0x0000003207327207 */ /* 0x040fe20004000000 */
[----:B------:R-:W-:Y:S01]  /*39c0*/  STL [R1+0x1a0], R161 ;  /* 0x0001a0a101007387 */ /* 0x000fe20000100800 */
[C---:B------:R-:W-:Y:S01]  /*39d0*/  SEL R49, R7.reuse, R49, !P0 ;  /* 0x0000003107317207 */ /* 0x040fe20004000000 */
[C---:B---3--:R-:W-:Y:S01]  /*39e0*/  IMAD.SHL.U32 R212, R8.reuse, 0x2, RZ ;  /* 0x0000000208d47824 */ /* 0x048fe200078e00ff */
[C---:B------:R-:W-:Y:S01]  /*39f0*/  SEL R47, R7.reuse, R51, !P0 ;  /* 0x00000033072f7207 */ /* 0x040fe20004000000 */
[----:B------:R-:W-:Y:S01]  /*3a00*/  STL [R1+0x19c], R156 ;  /* 0x00019c9c01007387 */ /* 0x000fe20000100800 */
[C---:B------:R-:W-:Y:S01]  /*3a10*/  SEL R46, R7.reuse, R52, !P0 ;  /* 0x00000034072e7207 */ /* 0x040fe20004000000 */
[C---:B------:R-:W-:Y:S01]  /*3a20*/  IMAD R213, R8.reuse, 0x3, RZ ;  /* 0x0000000308d57824 */ /* 0x040fe200078e02ff */
[C---:B------:R-:W-:Y:S01]  /*3a30*/  SEL R24, R7.reuse, R56, !P0 ;  /* 0x0000003807187207 */ /* 0x040fe20004000000 */
[C---:B------:R-:W-:Y:S01]  /*3a40*/  IMAD R198, R8.reuse, 0xc, RZ ;  /* 0x0000000c08c67824 */ /* 0x040fe200078e02ff */
[C---:B------:R-:W-:Y:S01]  /*3a50*/  SEL R25, R7.reuse, R53, !P0 ;  /* 0x0000003507197207 */ /* 0x040fe20004000000 */
[C---:B------:R-:W-:Y:S01]  /*3a60*/  IMAD R211, R8.reuse, 0x5, RZ ;  /* 0x0000000508d37824 */ /* 0x040fe200078e02ff */
[C---:B------:R-:W-:Y:S01]  /*3a70*/  SEL R45, R7.reuse, R55, !P0 ;  /* 0x00000037072d7207 */ /* 0x040fe20004000000 */
[C---:B------:R-:W-:Y:S01]  /*3a80*/  IMAD R184, R8.reuse, 0x14, RZ ;  /* 0x0000001408b87824 */ /* 0x040fe200078e02ff */
[C---:B------:R-:W-:Y:S01]  /*3a90*/  SEL R44, R7.reuse, R57, !P0 ;  /* 0x00000039072c7207 */ /* 0x040fe20004000000 */
[----:B------:R-:W-:Y:S01]  /*3aa0*/  IMAD R210, R8, 0x6, RZ ;  /* 0x0000000608d27824 */ /* 0x000fe200078e02ff */
[C---:B------:R-:W-:Y:S01]  /*3ab0*/  SEL R22, R7.reuse, R59, !P0 ;  /* 0x0000003b07167207 */ /* 0x040fe20004000000 */
[----:B------:R-:W-:Y:S01]  /*3ac0*/  VIADD R26, R104, 0xffffffde ;  /* 0xffffffde681a7836 */ /* 0x000fe20000000000 */
[C---:B------:R-:W-:Y:S01]  /*3ad0*/  SEL R23, R7.reuse, R61, !P0 ;  /* 0x0000003d07177207 */ /* 0x040fe20004000000 */
[C---:B------:R-:W-:Y:S01]  /*3ae0*/  IMAD R179, R8.reuse, 0x18, RZ ;  /* 0x0000001808b37824 */ /* 0x040fe200078e02ff */
[----:B------:R-:W-:Y:S01]  /*3af0*/  SEL R43, R7, R63, !P0 ;  /* 0x0000003f072b7207 */ /* 0x000fe20004000000 */
[----:B------:R-:W-:Y:S01]  /*3b00*/  VIADD R27, R105, 0xffffffdd ;  /* 0xffffffdd691b7836 */ /* 0x000fe20000000000 */
[C---:B------:R-:W-:Y:S01]  /*3b10*/  SEL R42, R7.reuse, R65, !P0 ;  /* 0x00000041072a7207 */ /* 0x040fe20004000000 */
[C---:B------:R-:W-:Y:S01]  /*3b20*/  IMAD R209, R8.reuse, 0x7, RZ ;  /* 0x0000000708d17824 */ /* 0x040fe200078e02ff */
[C---:B------:R-:W-:Y:S01]  /*3b30*/  SEL R20, R7.reuse, R54, !P0 ;  /* 0x0000003607147207 */ /* 0x040fe20004000000 */
[C---:B------:R-:W-:Y:S01]  /*3b40*/  IMAD.SHL.U32 R200, R8.reuse, 0x8, RZ ;  /* 0x0000000808c87824 */ /* 0x040fe200078e00ff */
        /* <DEDUP_REMOVED lines=26> */
[----:B------:R-:W-:Y:S01]  /*3cf0*/  SEL R10, R7, R10, !P0 ;  /* 0x0000000a070a7207 */ /* 0x000fe20004000000 */
[----:B------:R-:W-:Y:S01]  /*3d00*/  IMAD R7, R251, R9, RZ ;  /* 0x00000009fb077224 */ /* 0x000fe200078e02ff */
[----:B------:R-:W-:Y:S01]  /*3d10*/  ISETP.GE.U32.AND P1, PT, R5, 0x7fffffa0, PT ;  /* 0x7fffffa00500780c */ /* 0x000fe20003f26070 */
[----:B------:R-:W-:Y:S01]  /*3d20*/  IMAD R173, R8, 0x1a, RZ ;  /* 0x0000001a08ad7824 */ /* 0x000fe200078e02ff */
[----:B------:R-:W-:Y:S01]  /*3d30*/  ISETP.GE.U32.AND P6, PT, R106, 0x7fffffc0, PT ;  /* 0x7fffffc06a00780c */ /* 0x000fe20003fc6070 */
[C---:B------:R-:W-:Y:S01]  /*3d40*/  IMAD R201, R8.reuse, 0x1b, RZ ;  /* 0x0000001b08c97824 */ /* 0x040fe200078e02ff */
[----:B------:R-:W-:Y:S01]  /*3d50*/  LEA R38, P2, R7, UR4, 0x2 ;  /* 0x0000000407267c11 */ /* 0x000fe2000f8410ff */
[C---:B------:R-:W-:Y:S01]  /*3d60*/  IMAD R180, R8.reuse, 0x1e, RZ ;  /* 0x0000001e08b47824 */ /* 0x040fe200078e02ff */
[----:B------:R-:W-:Y:S01]  /*3d70*/  ISETP.GE.U32.AND P4, PT, R107, 0x7fffffbf, PT ;  /* 0x7fffffbf6b00780c */ /* 0x000fe20003f86070 */
[C---:B------:R-:W-:Y:S01]  /*3d80*/  IMAD R199, R8.reuse, 0x1f, RZ ;  /* 0x0000001f08c77824 */ /* 0x040fe200078e02ff */
[----:B------:R-:W-:Y:S01]  /*3d90*/  LEA.HI.X.SX32 R5, R7, UR5, 0x2, P2 ;  /* 0x0000000507057c11 */ /* 0x000fe200090f16ff */
[----:B------:R-:W-:Y:S01]  /*3da0*/  ULDC.64 UR4, c[0x0][0x210] ;  /* 0x0000840000047ab9 */ /* 0x000fe20000000a00 */
[-C--:B------:R-:W-:Y:S01]  /*3db0*/  LEA R162, P5, R155, R38.reuse, 0x2 ;  /* 0x000000269ba27211 */ /* 0x080fe200078a10ff */
[----:B------:R-:W-:Y:S01]  /*3dc0*/  IMAD.SHL.U32 R197, R8, 0x20, RZ ;  /* 0x0000002008c57824 */ /* 0x000fe200078e00ff */
[----:B------:R-:W-:Y:S01]  /*3dd0*/  LEA R164, P2, R171, R38, 0x2 ;  /* 0x00000026aba47211 */ /* 0x000fe200078410ff */
[----:B------:R-:W-:Y:S01]  /*3de0*/  IMAD R15, R15, UR6, RZ ;  /* 0x000000060f0f7c24 */ /* 0x000fe2000f8e02ff */
[-C--:B------:R-:W-:Y:S01]  /*3df0*/  LEA.HI.X.SX32 R163, R155, R5.reuse, 0x2, P5 ;  /* 0x000000059ba37211 */ /* 0x080fe200028f16ff */
[----:B--2---:R-:W-:Y:S01]  /*3e00*/  IMAD R155, R28, UR6, RZ ;  /* 0x000000061c9b7c24 */ /* 0x004fe2000f8e02ff */
[----:B------:R-:W-:Y:S01]  /*3e10*/  LEA.HI.X.SX32 R165, R171, R5, 0x2, P2 ;  /* 0x00000005aba57211 */ /* 0x000fe200010f16ff */
[----:B----4-:R-:W-:Y:S01]  /*3e20*/  IMAD R171, R8, 0x21, RZ ;  /* 0x0000002108ab7824 */ /* 0x010fe200078e02ff */
[----:B------:R-:W-:Y:S01]  /*3e30*/  ISETP.GE.U32.AND P3, PT, R26, 0x7fffff9f, PT ;  /* 0x7fffff9f1a00780c */ /* 0x000fe20003f66070 */
[----:B------:R1:W-:Y:S01]  /*3e40*/  STL.64 [R1+0x60], R162 ;  /* 0x000060a201007387 */ /* 0x0003e20000100a00 */
[----:B------:R-:W-:Y:S01]  /*3e50*/  ISETP.GE.U32.AND P0, PT, R27, 0x7fffff9e, PT ;  /* 0x7fffff9e1b00780c */ /* 0x000fe20003f06070 */
[----:B------:R-:W-:-:S02]  /*3e60*/  IMAD R14, R14, UR6, RZ ;  /* 0x000000060e0e7c24 */ /* 0x000fc4000f8e02ff */
[----:B------:R-:W-:Y:S01]  /*3e70*/  STL [R1+0x198], R160 ;  /* 0x000198a001007387 */ /* 0x000fe20000100800 */
[----:B------:R-:W-:Y:S02]  /*3e80*/  IMAD R195, R8, 0x25, RZ ;  /* 0x0000002508c37824 */ /* 0x000fe400078e02ff */
[----:B------:R-:W-:Y:S01]  /*3e90*/  IMAD R13, R13, UR6, RZ ;  /* 0x000000060d0d7c24 */ /* 0x000fe2000f8e02ff */
[----:B------:R2:W-:Y:S01]  /*3ea0*/  STL.64 [R1+0x58], R164 ;  /* 0x000058a401007387 */ /* 0x0005e20000100a00 */
[----:B------:R-:W-:Y:S02]  /*3eb0*/  IMAD R12, R12, UR6, RZ ;  /* 0x000000060c0c7c24 */ /* 0x000fe4000f8e02ff */
[----:B------:R-:W-:Y:S01]  /*3ec0*/  IMAD R11, R11, UR6, RZ ;  /* 0x000000060b0b7c24 */ /* 0x000fe2000f8e02ff */
[----:B-1----:R-:W-:Y:S01]  /*3ed0*/  LEA R162, P5, R159, R38, 0x2 ;  /* 0x000000269fa27211 */ /* 0x002fe200078a10ff */
[----:B------:R-:W-:Y:S01]  /*3ee0*/  STL [R1+0x194], R155 ;  /* 0x0001949b01007387 */ /* 0x000fe20000100800 */
[----:B------:R-:W-:-:S02]  /*3ef0*/  IMAD R10, R10, UR6, RZ ;  /* 0x000000060a0a7c24 */ /* 0x000fc4000f8e02ff */
[-C--:B------:R-:W-:Y:S01]  /*3f00*/  LEA.HI.X.SX32 R163, R159, R5.reuse, 0x2, P5 ;  /* 0x000000059fa37211 */ /* 0x080fe200028f16ff */
[----:B------:R-:W-:Y:S02]  /*3f10*/  IMAD R159, R29, UR6, RZ ;  /* 0x000000061d9f7c24 */ /* 0x000fe4000f8e02ff */
[----:B------:R-:W-:Y:S01]  /*3f20*/  IMAD R206, R8, 0x44, RZ ;  /* 0x0000004408ce7824 */ /* 0x000fe200078e02ff */
[----:B--2---:R-:W-:Y:S01]  /*3f30*/  LEA R164, P2, R170, R38, 0x2 ;  /* 0x00000026aaa47211 */ /* 0x004fe200078410ff */
[----:B------:R1:W-:Y:S01]  /*3f40*/  STL.64 [R1+0x50], R162 ;  /* 0x000050a201007387 */ /* 0x0003e20000100a00 */
[----:B------:R-:W-:Y:S02]  /*3f50*/  IMAD R204, R8, 0x48, RZ ;  /* 0x0000004808cc7824 */ /* 0x000fe400078e02ff */
[----:B------:R-:W-:Y:S01]  /*3f60*/  LEA.HI.X.SX32 R165, R170, R5, 0x2, P2 ;  /* 0x00000005aaa57211 */ /* 0x000fe200010f16ff */
[C---:B------:R-:W-:Y:S02]  /*3f70*/  IMAD R202, R8.reuse, 0x4c, RZ ;  /* 0x0000004c08ca7824 */ /* 0x040fe400078e02ff */
[----:B------:R-:W-:-:S02]  /*3f80*/  IMAD R192, R8, 0x50, RZ ;  /* 0x0000005008c07824 */ /* 0x000fc400078e02ff */
[----:B------:R2:W-:Y:S01]  /*3f90*/  STL.64 [R1+0x48], R164 ;  /* 0x000048a401007387 */ /* 0x0005e20000100a00 */
[C---:B------:R-:W-:Y:S02]  /*3fa0*/  IMAD R190, R8.reuse, 0x54, RZ ;  /* 0x0000005408be7824 */ /* 0x040fe400078e02ff */
[----:B------:R-:W-:Y:S01]  /*3fb0*/  IMAD R188, R8, 0x58, RZ ;  /* 0x0000005808bc7824 */ /* 0x000fe200078e02ff */
[-C--:B-1----:R-:W-:Y:S01]  /*3fc0*/  LEA R162, P5, R152, R38.reuse, 0x2 ;  /* 0x0000002698a27211 */ /* 0x082fe200078a10ff */
[----:B------:R-:W-:Y:S01]  /*3fd0*/  STL [R1+0x190], R159 ;  /* 0x0001909f01007387 */ /* 0x000fe20000100800 */
[----:B------:R-:W-:Y:S02]  /*3fe0*/  IMAD R186, R8, 0x5c, RZ ;  /* 0x0000005c08ba7824 */ /* 0x000fe400078e02ff */
[----:B------:R-:W-:Y:S01]  /*3ff0*/  LEA.HI.X.SX32 R163, R152, R5, 0x2, P5 ;  /* 0x0000000598a37211 */ /* 0x000fe200028f16ff */
[----:B------:R-:W-:Y:S02]  /*4000*/  IMAD R152, R30, UR6, RZ ;  /* 0x000000061e987c24 */ /* 0x000fe4000f8e02ff */
[C---:B------:R-:W-:Y:S01]  /*4010*/  IMAD R174, R8.reuse, 0x60, RZ ;  /* 0x0000006008ae7824 */ /* 0x040fe200078e02ff */
[----:B--2---:R-:W-:Y:S01]  /*4020*/  LEA R164, P2, R169, R38, 0x2 ;  /* 0x00000026a9a47211 */ /* 0x004fe200078410ff */
[----:B------:R1:W-:Y:S01]  /*4030*/  STL.64 [R1+0x40], R162 ;  /* 0x000040a201007387 */ /* 0x0003e20000100a00 */
[----:B------:R-:W-:-:S02]  /*4040*/  IMAD R178, R8, 0x68, RZ ;  /* 0x0000006808b27824 */ /* 0x000fc400078e02ff */
[----:B------:R-:W-:Y:S01]  /*4050*/  LEA.HI.X.SX32 R165, R169, R5, 0x2, P2 ;  /* 0x00000005a9a57211 */ /* 0x000fe200010f16ff */
[C---:B------:R-:W-:Y:S02]  /*4060*/  IMAD R172, R8.reuse, 0x70, RZ ;  /* 0x0000007008ac7824 */ /* 0x040fe400078e02ff */
[C---:B------:R-:W-:Y:S02]  /*4070*/  IMAD R132, R8.reuse, 0x74, RZ ;  /* 0x0000007408847824 */ /* 0x040fe400078e02ff */
[----:B------:R2:W-:Y:S01]  /*4080*/  STL.64 [R1+0x38], R164 ;  /* 0x000038a401007387 */ /* 0x0005e20000100a00 */
[C---:B------:R-:W-:Y:S02]  /*4090*/  IMAD R124, R8.reuse, 0x84, RZ ;  /* 0x00000084087c7824 */ /* 0x040fe400078e02ff */
[----:B------:R-:W-:Y:S01]  /*40a0*/  IMAD R140, R8, 0x88, RZ ;  /* 0x00000088088c7824 */ /* 0x000fe200078e02ff */
[----:B-1----:R-:W-:Y:S01]  /*40b0*/  LEA R162, P5, R158, R38, 0x2 ;  /* 0x000000269ea27211 */ /* 0x002fe200078a10ff */
[----:B------:R-:W-:Y:S01]  /*40c0*/  STL [R1+0x18c], R152 ;  /* 0x00018c9801007387 */ /* 0x000fe20000100800 */
[----:B------:R-:W-:-:S02]  /*40d0*/  IMAD R148, R8, 0x8c, RZ ;  /* 0x0000008c08947824 */ /* 0x000fc400078e02ff */
        /* <DEDUP_REMOVED lines=26> */
[C---:B------:R-:W-:Y:S01]  /*4280*/  IMAD R176, R8.reuse, 0x2a, RZ ;  /* 0x0000002a08b07824 */ /* 0x040fe200078e02ff */
[----:B-1----:R-:W-:Y:S01]  /*4290*/  LEA R162, P5, R157, R38, 0x2 ;  /* 0x000000269da27211 */ /* 0x002fe200078a10ff */
[----:B------:R-:W-:Y:S01]  /*42a0*/  STL [R1+0x184], R154 ;  /* 0x0001849a01007387 */ /* 0x000fe20000100800 */
[----:B------:R-:W-:-:S02]  /*42b0*/  IMAD R169, R8, 0x2b, RZ ;  /* 0x0000002b08a97824 */ /* 0x000fc400078e02ff */
[-C--:B------:R-:W-:Y:S01]  /*42c0*/  LEA.HI.X.SX32 R163, R157, R5.reuse, 0x2, P5 ;  /* 0x000000059da37211 */ /* 0x080fe200028f16ff */
[----:B------:R-:W-:Y:S02]  /*42d0*/  IMAD R157, R33, UR6, RZ ;  /* 0x00000006219d7c24 */ /* 0x000fe4000f8e02ff */
[----:B------:R-:W-:Y:S01]  /*42e0*/  IMAD R216, R8, 0xb0, RZ ;  /* 0x000000b008d87824 */ /* 0x000fe200078e02ff */
[-C--:B--2---:R-:W-:Y:S01]  /*42f0*/  LEA R164, P2, R166, R38.reuse, 0x2 ;  /* 0x00000026a6a47211 */ /* 0x084fe200078410ff */
[----:B------:R1:W-:Y:S01]  /*4300*/  STL.64 [R1+0x10], R162 ;  /* 0x000010a201007387 */ /* 0x0003e20000100a00 */
[----:B------:R-:W-:Y:S02]  /*4310*/  IMAD R214, R8, 0xb4, RZ ;  /* 0x000000b408d67824 */ /* 0x000fe400078e02ff */
[----:B------:R-:W-:Y:S01]  /*4320*/  LEA.HI.X.SX32 R165, R166, R5, 0x2, P2 ;  /* 0x00000005a6a57211 */ /* 0x000fe200010f16ff */
[----:B------:R-:W-:Y:S01]  /*4330*/  STL [R1+0x180], R157 ;  /* 0x0001809d01007387 */ /* 0x000fe20000100800 */
[----:B------:R-:W-:Y:S01]  /*4340*/  LEA R114, P2, R161, R38, 0x2 ;  /* 0x00000026a1727211 */ /* 0x000fe200078410ff */
[----:B------:R-:W-:-:S02]  /*4350*/  IMAD R166, R8, 0x2d, RZ ;  /* 0x0000002d08a67824 */ /* 0x000fc400078e02ff */
[----:B------:R2:W-:Y:S01]  /*4360*/  STL.64 [R1+0x8], R164 ;  /* 0x000008a401007387 */ /* 0x0005e20000100a00 */
[-C--:B------:R-:W-:Y:S01]  /*4370*/  LEA.HI.X.SX32 R115, R161, R5.reuse, 0x2, P2 ;  /* 0x00000005a1737211 */ /* 0x080fe200010f16ff */
[----:B------:R-:W-:Y:S01]  /*4380*/  IMAD.SHL.U32 R161, R8, 0x4, RZ ;  /* 0x0000000408a17824 */ /* 0x000fe200078e00ff */
[-C--:B------:R-:W-:Y:S01]  /*4390*/  LEA R62, P2, R160, R38.reuse, 0x2 ;  /* 0x00000026a03e7211 */ /* 0x080fe200078410ff */
[C---:B------:R-:W-:Y:S01]  /*43a0*/  IMAD R144, R8.reuse, 0xe4, RZ ;  /* 0x000000e408907824 */ /* 0x040fe200078e02ff */
[CC--:B-1----:R-:W-:Y:S01]  /*43b0*/  LEA R162, P5, R153.reuse, R38.reuse, 0x2 ;  /* 0x0000002699a27211 */ /* 0x0c2fe200078a10ff */
[----:B------:R-:W-:Y:S01]  /*43c0*/  IMAD R150, R8, 0xf0, RZ ;  /* 0x000000f008967824 */ /* 0x000fe200078e02ff */
[-C--:B------:R-:W-:Y:S01]  /*43d0*/  LEA.HI.X.SX32 R63, R160, R5.reuse, 0x2, P2 ;  /* 0x00000005a03f7211 */ /* 0x080fe200010f16ff */
[----:B------:R-:W-:Y:S01]  /*43e0*/  IMAD R160, R8, 0x22, RZ ;  /* 0x0000002208a07824 */ /* 0x000fe200078e02ff */
[-C--:B------:R-:W-:Y:S01]  /*43f0*/  LEA.HI.X.SX32 R163, R153, R5.reuse, 0x2, P5 ;  /* 0x0000000599a37211 */ /* 0x080fe200028f16ff */
[----:B------:R-:W-:Y:S01]  /*4400*/  IMAD R153, R34, UR6, RZ ;  /* 0x0000000622997c24 */ /* 0x000fe2000f8e02ff */
[-C--:B------:R-:W-:Y:S01]  /*4410*/  LEA R88, P5, R156, R38.reuse, 0x2 ;  /* 0x000000269c587211 */ /* 0x080fe200078a10ff */
[----:B--2---:R-:W-:Y:S01]  /*4420*/  IMAD R165, R8, 0x23, RZ ;  /* 0x0000002308a57824 */ /* 0x004fe200078e02ff */
[-C--:B------:R-:W-:Y:S01]  /*4430*/  LEA R112, P2, R159, R38.reuse, 0x2 ;  /* 0x000000269f707211 */ /* 0x080fe200078410ff */
[----:B------:R1:W-:Y:S01]  /*4440*/  STL.64 [R1], R162 ;  /* 0x000000a201007387 */ /* 0x0003e20000100a00 */
[-C--:B------:R-:W-:Y:S01]  /*4450*/  LEA.HI.X.SX32 R89, R156, R5.reuse, 0x2, P5 ;  /* 0x000000059c597211 */ /* 0x080fe200028f16ff */
[----:B------:R-:W-:Y:S01]  /*4460*/  IMAD R156, R35, UR6, RZ ;  /* 0x00000006239c7c24 */ /* 0x000fe2000f8e02ff */
[-C--:B------:R-:W-:Y:S01]  /*4470*/  LEA R36, P5, R155, R38.reuse, 0x2 ;  /* 0x000000269b247211 */ /* 0x080fe200078a10ff */
[----:B------:R2:W-:Y:S01]  /*4480*/  STL [R1+0x17c], R153 ;  /* 0x00017c9901007387 */ /* 0x0005e20000100800 */
[-C--:B------:R-:W-:Y:S01]  /*4490*/  LEA.HI.X.SX32 R113, R159, R5.reuse, 0x2, P2 ;  /* 0x000000059f717211 */ /* 0x080fe200010f16ff */
[----:B------:R-:W-:Y:S01]  /*44a0*/  IMAD R159, R8, 0x19, RZ ;  /* 0x00000019089f7824 */ /* 0x000fe200078e02ff */
[-C--:B------:R-:W-:Y:S01]  /*44b0*/  LEA.HI.X.SX32 R37, R155, R5.reuse, 0x2, P5 ;  /* 0x000000059b257211 */ /* 0x080fe200028f16ff */
[----:B------:R-:W-:Y:S01]  /*44c0*/  IMAD R155, R90, UR6, RZ ;  /* 0x000000065a9b7c24 */ /* 0x000fe2000f8e02ff */
[-C--:B------:R-:W-:Y:S01]  /*44d0*/  LEA R86, P5, R152, R38.reuse, 0x2 ;  /* 0x0000002698567211 */ /* 0x080fe200078a10ff */
[----:B------:R3:W-:Y:S01]  /*44e0*/  STL [R1+0x178], R156 ;  /* 0x0001789c01007387 */ /* 0x0007e20000100800 */
[-C--:B------:R-:W-:Y:S01]  /*44f0*/  LEA R60, P2, R158, R38.reuse, 0x2 ;  /* 0x000000269e3c7211 */ /* 0x080fe200078410ff */
[----:B-1----:R-:W-:Y:S01]  /*4500*/  IMAD R163, R8, 0x17, RZ ;  /* 0x0000001708a37824 */ /* 0x002fe200078e02ff */
[-C--:B------:R-:W-:Y:S01]  /*4510*/  LEA.HI.X.SX32 R87, R152, R5.reuse, 0x2, P5 ;  /* 0x0000000598577211 */ /* 0x080fe200028f16ff */
[----:B------:R-:W-:Y:S01]  /*4520*/  IMAD R152, R92, UR6, RZ ;  /* 0x000000065c987c24 */ /* 0x000fe2000f8e02ff */
[-C--:B------:R-:W-:Y:S01]  /*4530*/  LEA R34, P5, R154, R38.reuse, 0x2 ;  /* 0x000000269a227211 */ /* 0x080fe200078a10ff */
[----:B------:R1:W-:Y:S01]  /*4540*/  STL [R1+0x174], R155 ;  /* 0x0001749b01007387 */ /* 0x0003e20000100800 */
[-C--:B------:R-:W-:Y:S01]  /*4550*/  LEA.HI.X.SX32 R61, R158, R5.reuse, 0x2, P2 ;  /* 0x000000059e3d7211 */ /* 0x080fe200010f16ff */
[----:B------:R-:W-:Y:S01]  /*4560*/  IMAD R162, R8, 0x64, RZ ;  /* 0x0000006408a27824 */ /* 0x000fe200078e02ff */
[-C--:B------:R-:W-:Y:S01]  /*4570*/  LEA R110, P2, R157, R38.reuse, 0x2 ;  /* 0x000000269d6e7211 */ /* 0x080fe200078410ff */
[----:B------:R4:W-:Y:S01]  /*4580*/  STL [R1+0x170], R152 ;  /* 0x0001709801007387 */ /* 0x0009e20000100800 */
[-C--:B------:R-:W-:Y:S01]  /*4590*/  LEA.HI.X.SX32 R35, R154, R5.reuse, 0x2, P5 ;  /* 0x000000059a237211 */ /* 0x080fe200028f16ff */
[----:B------:R-:W-:Y:S01]  /*45a0*/  IMAD R154, R93, UR6, RZ ;  /* 0x000000065d9a7c24 */ /* 0x000fe2000f8e02ff */
[-C--:B------:R-:W-:Y:S01]  /*45b0*/  LEA R84, P5, R153, R38.reuse, 0x2 ;  /* 0x0000002699547211 */ /* 0x080fe200078a10ff */
[C---:B------:R-:W-:Y:S01]  /*45c0*/  IMAD R158, R8.reuse, 0x6c, RZ ;  /* 0x0000006c089e7824 */ /* 0x040fe200078e02ff */
[-C--:B------:R-:W-:Y:S01]  /*45d0*/  LEA.HI.X.SX32 R111, R157, R5.reuse, 0x2, P2 ;  /* 0x000000059d6f7211 */ /* 0x080fe200010f16ff */
[----:B------:R-:W-:Y:S01]  /*45e0*/  IMAD R157, R8, 0x30, RZ ;  /* 0x00000030089d7824 */ /* 0x000fe200078e02ff */
[-C--:B------:R-:W-:Y:S01]  /*45f0*/  LEA R58, P2, R156, R38.reuse, 0x2 ;  /* 0x000000269c3a7211 */ /* 0x080fe200078410ff */
[----:B------:R-:W-:Y:S01]  /*4600*/  STL [R1+0x16c], R154 ;  /* 0x00016c9a01007387 */ /* 0x000fe20000100800 */
[-C--:B------:R-:W-:Y:S01]  /*4610*/  LEA.HI.X.SX32 R85, R153, R5.reuse, 0x2, P5 ;  /* 0x0000000599557211 */ /* 0x080fe200028f16ff */
[----:B--2---:R-:W-:Y:S01]  /*4620*/  IMAD.SHL.U32 R153, R6, 0x4, RZ ;  /* 0x0000000406997824 */ /* 0x004fe200078e00ff */
[CC--:B------:R-:W-:Y:S01]  /*4630*/  LEA R32, P5, R155.reuse, R38.reuse, 0x2 ;  /* 0x000000269b207211 */ /* 0x0c0fe200078a10ff */
[----:B------:R-:W-:Y:S01]  /*4640*/  IMAD R164, R8, 0x98, RZ ;  /* 0x0000009808a47824 */ /* 0x000fe200078e02ff */
[-C--:B------:R-:W-:Y:S01]  /*4650*/  LEA.HI.X.SX32 R59, R156, R5.reuse, 0x2, P2 ;  /* 0x000000059c3b7211 */ /* 0x080fe200010f16ff */
[----:B---3--:R-:W-:Y:S01]  /*4660*/  IMAD R156, R8, 0x24, RZ ;  /* 0x00000024089c7824 */ /* 0x008fe200078e02ff */
[-C--:B------:R-:W-:Y:S01]  /*4670*/  LEA R108, P2, R152, R38.reuse, 0x2 ;  /* 0x00000026986c7211 */ /* 0x080fe200078410ff */
[----:B------:R2:W-:Y:S01]  /*4680*/  STL [R1+0x250], R153 ;  /* 0x0002509901007387 */ /* 0x0005e20000100800 */
[-C--:B------:R-:W-:Y:S01]  /*4690*/  LEA.HI.X.SX32 R33, R155, R5.reuse, 0x2, P5 ;  /* 0x000000059b217211 */ /* 0x080fe200028f16ff */
[----:B-1----:R-:W-:Y:S01]  /*46a0*/  IMAD R155, R8, 0x1c, RZ ;  /* 0x0000001c089b7824 */ /* 0x002fe200078e02ff */
[----:B------:R-:W-:Y:S01]  /*46b0*/  IADD3 R130, P5, R153, UR4, RZ ;  /* 0x0000000499827c10 */ /* 0x000fe2000ffbe0ff */
[----:B------:R-:W1:Y:S01]  /*46c0*/  S2UR UR4, SR_CgaCtaId ;  /* 0x00000000000479c3 */ /* 0x000e620000008800 */
[-C--:B------:R-:W-:Y:S01]  /*46d0*/  LEA.HI.X.SX32 R109, R152, R5.reuse, 0x2, P2 ;  /* 0x00000005986d7211 */ /* 0x080fe200010f16ff */
[----:B----4-:R-:W-:Y:S01]  /*46e0*/  IMAD R152, R95, UR6, RZ ;  /* 0x000000065f987c24 */ /* 0x010fe2000f8e02ff */
[----:B------:R-:W-:Y:S01]  /*46f0*/  LEA R82, P2, R154, R38, 0x2 ;  /* 0x000000269a527211 */ /* 0x000fe200078410ff */
[----:B------:R-:W-:Y:S01]  /*4700*/  IMAD R134, R8, 0xf4, RZ ;  /* 0x000000f408867824 */ /* 0x000fe200078e02ff */
[----:B------:R-:W-:Y:S01]  /*4710*/  LEA.HI.X.SX32 R131, R6, UR5, 0x2, P5 ;  /* 0x0000000506837c11 */ /* 0x000fe2000a8f16ff */
[----:B--2---:R-:W-:Y:S01]  /*4720*/  IMAD R153, R94, UR6, RZ ;  /* 0x000000065e997c24 */ /* 0x004fe2000f8e02ff */
[----:B------:R-:W-:Y:S01]  /*4730*/  LEA.HI.X.SX32 R83, R154, R5, 0x2, P2 ;  /* 0x000000059a537211 */ /* 0x000fe200010f16ff */
[----:B------:R-:W-:Y:S01]  /*4740*/  IMAD R154, R47, UR6, RZ ;  /* 0x000000062f9a7c24 */ /* 0x000fe2000f8e02ff */
[----:B------:R-:W-:Y:S01]  /*4750*/  IADD3 R128, P5, R161, R130, RZ ;  /* 0x00000082a1807210 */ /* 0x000fe20007fbe0ff */
[C---:B------:R-:W-:Y:S01]  /*4760*/  IMAD R146, R8.reuse, 0xf8, RZ ;  /* 0x000000f808927824 */ /* 0x040fe200078e02ff */
[CC--:B------:R-:W-:Y:S01]  /*4770*/  LEA R56, P2, R153.reuse, R38.reuse, 0x2 ;  /* 0x0000002699387211 */ /* 0x0c0fe200078410ff */
[----:B------:R2:W-:Y:S01]  /*4780*/  STL [R1+0x168], R153 ;  /* 0x0001689901007387 */ /* 0x0005e20000100800 */
[----:B------:R-:W-:Y:S01]  /*4790*/  LEA.HI.X.SX32 R129, R8, R131, 0x2, P5 ;  /* 0x0000008308817211 */ /* 0x000fe200028f16ff */
[----:B------:R-:W-:Y:S01]  /*47a0*/  VIADD R252, R4, 0x3f ;  /* 0x0000003f04fc7836 */ /* 0x000fe20000000000 */
[----:B------:R-:W-:Y:S01]  /*47b0*/  LEA.HI.X.SX32 R57, R153, R5, 0x2, P2 ;  /* 0x0000000599397211 */ /* 0x000fe200010f16ff */
[----:B------:R3:W-:Y:S01]  /*47c0*/  STL.64 [R1+0x378], R6 ;  /* 0x0003780601007387 */ /* 0x0007e20000100a00 */
[----:B------:R-:W-:-:S02]  /*47d0*/  LEA R30, P2, R152, R38, 0x2 ;  /* 0x00000026981e7211 */ /* 0x000fc400078410ff */
[-C--:B------:R-:W-:Y:S01]  /*47e0*/  IADD3 R126, P5, R198, R130.reuse, RZ ;  /* 0x00000082c67e7210 */ /* 0x080fe20007fbe0ff */
[----:B------:R4:W-:Y:S01]  /*47f0*/  STL [R1+0x164], R152 ;  /* 0x0001649801007387 */ /* 0x0009e20000100800 */
[----:B------:R-:W-:Y:S01]  /*4800*/  LEA.HI.X.SX32 R31, R152, R5, 0x2, P2 ;  /* 0x00000005981f7211 */ /* 0x000fe200010f16ff */
[----:B--2---:R-:W-:Y:S01]  /*4810*/  IMAD R153, R46, UR6, RZ ;  /* 0x000000062e997c24 */ /* 0x004fe2000f8e02ff */
[-C--:B------:R-:W-:Y:S01]  /*4820*/  LEA.HI.X.SX32 R127, R213, R131.reuse, 0x2, P5 ;  /* 0x00000083d57f7211 */ /* 0x080fe200028f16ff */
[----:B------:R-:W-:Y:S01]  /*4830*/  STL [R1+0x2b4], R161 ;  /* 0x0002b4a101007387 */ /* 0x000fe20000100800 */
[-C--:B------:R-:W-:Y:S01]  /*4840*/  IADD3 R120, P5, R184, R130.reuse, RZ ;  /* 0x00000082b8787210 */ /* 0x080fe20007fbe0ff */
[----:B-1----:R-:W-:Y:S01]  /*4850*/  ULEA UR8, UR4, UR8, 0x18 ;  /* 0x0000000804087291 */ /* 0x002fe2000f8ec03f */
[----:B---3--:R-:W-:Y:S02]  /*4860*/  IMAD R6, R96, UR6, RZ ;  /* 0x0000000660067c24 */ /* 0x008fe4000f8e02ff */
[-C--:B------:R-:W-:Y:S01]  /*4870*/  LEA.HI.X.SX32 R121, R211, R131.reuse, 0x2, P5 ;  /* 0x00000083d3797211 */ /* 0x080fe200028f16ff */
[----:B------:R-:W-:Y:S01]  /*4880*/  IMAD R7, R97, UR6, RZ ;  /* 0x0000000661077c24 */ /* 0x000fe2000f8e02ff */
[----:B------:R-:W-:Y:S01]  /*4890*/  IADD3 R118, P5, R155, R130, RZ ;  /* 0x000000829b767210 */ /* 0x000fe20007fbe0ff */
[----:B----4-:R-:W-:Y:S01]  /*48a0*/  IMAD R152, R98, UR6, RZ ;  /* 0x0000000662987c24 */ /* 0x010fe2000f8e02ff */
[CC--:B------:R-:W-:Y:S01]  /*48b0*/  LEA R106, P2, R6.reuse, R38.reuse, 0x2 ;  /* 0x00000026066a7211 */ /* 0x0c0fe200078410ff */
[----:B------:R1:W-:Y:S01]  /*48c0*/  STL [R1+0x160], R6 ;  /* 0x0001600601007387 */ /* 0x0003e20000100800 */
[----:B------:R-:W-:Y:S01]  /*48d0*/  LEA.HI.X.SX32 R119, R209, R131, 0x2, P5 ;  /* 0x00000083d1777211 */ /* 0x000fe200028f16ff */
[----:B------:R-:W-:Y:S01]  /*48e0*/  ULDC UR4, c[0x0][0x230] ;  /* 0x00008c0000047ab9 */ /* 0x000fe20000000800 */
[----:B------:R-:W-:Y:S01]  /*48f0*/  LEA.HI.X.SX32 R107, R6, R5, 0x2, P2 ;  /* 0x00000005066b7211 */ /* 0x000fe200010f16ff */
[----:B------:R-:W-:Y:S01]  /*4900*/  STL [R1+0x370], R212 ;  /* 0x000370d401007387 */ /* 0x000fe20000100800 */
[----:B------:R-:W-:-:S02]  /*4910*/  LEA R80, P2, R7, R38, 0x2 ;  /* 0x0000002607507211 */ /* 0x000fc400078410ff */
[----:B------:R-:W-:Y:S01]  /*4920*/  IADD3 R238, P5, R156, R130, RZ ;  /* 0x000000829cee7210 */ /* 0x000fe20007fbe0ff */
[----:B------:R2:W-:Y:S01]  /*4930*/  STL [R1+0x15c], R7 ;  /* 0x00015c0701007387 */ /* 0x0005e20000100800 */
[----:B------:R-:W-:Y:S01]  /*4940*/  LEA.HI.X.SX32 R81, R7, R5, 0x2, P2 ;  /* 0x0000000507517211 */ /* 0x000fe200010f16ff */
[----:B-1----:R-:W-:Y:S01]  /*4950*/  IMAD R6, R99, UR6, RZ ;  /* 0x0000000663067c24 */ /* 0x002fe2000f8e02ff */
[-C--:B------:R-:W-:Y:S01]  /*4960*/  LEA R54, P2, R152, R38.reuse, 0x2 ;  /* 0x0000002698367211 */ /* 0x080fe200078410ff */
[----:B------:R-:W-:Y:S01]  /*4970*/  STL [R1+0x36c], R213 ;  /* 0x00036cd501007387 */ /* 0x000fe20000100800 */
[----:B------:R-:W-:Y:S02]  /*4980*/  LEA.HI.X.SX32 R239, R208, R131, 0x2, P5 ;  /* 0x00000083d0ef7211 */ /* 0x000fe400028f16ff */
[-C--:B------:R-:W-:Y:S01]  /*4990*/  LEA.HI.X.SX32 R55, R152, R5.reuse, 0x2, P2 ;  /* 0x0000000598377211 */ /* 0x080fe200010f16ff */
[----:B------:R-:W-:Y:S01]  /*49a0*/  STL [R1+0x294], R198 ;  /* 0x000294c601007387 */ /* 0x000fe20000100800 */
[----:B------:R-:W-:Y:S01]  /*49b0*/  LEA R28, P2, R6, R38, 0x2 ;  /* 0x00000026061c7211 */ /* 0x000fe200078410ff */
[----:B--2---:R-:W-:Y:S01]  /*49c0*/  IMAD R7, R100, UR6, RZ ;  /* 0x0000000664077c24 */ /* 0x004fe2000f8e02ff */
[----:B------:R-:W-:Y:S01]  /*49d0*/  IADD3 R234, P5, R168, R130, RZ ;  /* 0x00000082a8ea7210 */ /* 0x000fe20007fbe0ff */
[----:B------:R-:W-:Y:S01]  /*49e0*/  STL [R1+0x364], R211 ;  /* 0x000364d301007387 */ /* 0x000fe20000100800 */
[----:B------:R-:W-:-:S02]  /*49f0*/  LEA.HI.X.SX32 R29, R6, R5, 0x2, P2 ;  /* 0x00000005061d7211 */ /* 0x000fc400010f16ff */
[----:B------:R-:W-:Y:S01]  /*4a00*/  LEA R104, P2, R7, R38, 0x2 ;  /* 0x0000002607687211 */ /* 0x000fe200078410ff */
[----:B------:R1:W-:Y:S01]  /*4a10*/  STL [R1+0x158], R152 ;  /* 0x0001589801007387 */ /* 0x0003e20000100800 */
[----:B------:R-:W-:Y:S02]  /*4a20*/  LEA.HI.X.SX32 R235, R205, R131, 0x2, P5 ;  /* 0x00000083cdeb7211 */ /* 0x000fe400028f16ff */
[----:B------:R-:W-:Y:S01]  /*4a30*/  LEA.HI.X.SX32 R105, R7, R5, 0x2, P2 ;  /* 0x0000000507697211 */ /* 0x000fe200010f16ff */
[----:B------:R-:W-:Y:S04]  /*4a40*/  STL [R1+0x274], R184 ;  /* 0x000274b801007387 */ /* 0x000fe80000100800 */
[----:B------:R-:W-:Y:S01]  /*4a50*/  STL [R1+0x360], R210 ;  /* 0x000360d201007387 */ /* 0x000fe20000100800 */
[----:B-1----:R-:W-:-:S03]  /*4a60*/  IMAD R152, R101, UR6, RZ ;  /* 0x0000000665987c24 */ /* 0x002fc6000f8e02ff */
[----:B------:R1:W-:Y:S02]  /*4a70*/  STL [R1+0x154], R6 ;  /* 0x0001540601007387 */ /* 0x0003e40000100800 */
[C---:B------:R-:W-:Y:S02]  /*4a80*/  LEA R78, P2, R152.reuse, R38, 0x2 ;  /* 0x00000026984e7211 */ /* 0x040fe400078410ff */
[----:B------:R-:W-:Y:S02]  /*4a90*/  STL [R1+0x238], R179 ;  /* 0x000238b301007387 */ /* 0x000fe40000100800 */
[----:B------:R-:W-:Y:S02]  /*4aa0*/  LEA.HI.X.SX32 R79, R152, R5, 0x2, P2 ;  /* 0x00000005984f7211 */ /* 0x000fe400010f16ff */
        /* <DEDUP_REMOVED lines=12> */
[----:B------:R2:W-:Y:S01]  /*4b70*/  STL [R1+0x148], R6 ;  /* 0x0001480601007387 */ /* 0x0005e20000100800 */
[----:B-1----:R-:W-:-:S03]  /*4b80*/  IMAD R152, R50, UR6, RZ ;  /* 0x0000000632987c24 */ /* 0x002fc6000f8e02ff */
[----:B------:R-:W-:Y:S02]  /*4b90*/  STL [R1+0x214], R156 ;  /* 0x0002149c01007387 */ /* 0x000fe40000100800 */
[CC--:B------:R-:W-:Y:S02]  /*4ba0*/  LEA R102, P2, R152.reuse, R38.reuse, 0x2 ;  /* 0x0000002698667211 */ /* 0x0c0fe400078410ff */
[----:B------:R-:W-:Y:S01]  /*4bb0*/  STL [R1+0x350], R207 ;  /* 0x000350cf01007387 */ /* 0x000fe20000100800 */
[----:B--2---:R-:W-:Y:S01]  /*4bc0*/  IMAD R6, R49, UR6, RZ ;  /* 0x0000000631067c24 */ /* 0x004fe2000f8e02ff */
[----:B------:R-:W-:Y:S02]  /*4bd0*/  LEA.HI.X.SX32 R103, R152, R5, 0x2, P2 ;  /* 0x0000000598677211 */ /* 0x000fe400010f16ff */
[----:B------:R1:W-:Y:S02]  /*4be0*/  STL [R1+0x144], R7 ;  /* 0x0001440701007387 */ /* 0x0003e40000100800 */
[----:B------:R-:W-:-:S02]  /*4bf0*/  LEA R76, P2, R6, R38, 0x2 ;  /* 0x00000026064c7211 */ /* 0x000fc400078410ff */
[----:B------:R-:W-:Y:S02]  /*4c00*/  STL [R1+0x210], R181 ;  /* 0x000210b501007387 */ /* 0x000fe40000100800 */
[-C--:B------:R-:W-:Y:S02]  /*4c10*/  LEA.HI.X.SX32 R77, R6, R5.reuse, 0x2, P2 ;  /* 0x00000005064d7211 */ /* 0x080fe400010f16ff */
[----:B------:R-:W-:Y:S01]  /*4c20*/  STL [R1+0x34c], R205 ;  /* 0x00034ccd01007387 */ /* 0x000fe20000100800 */
[----:B------:R-:W-:Y:S01]  /*4c30*/  LEA R50, P2, R154, R38, 0x2 ;  /* 0x000000269a327211 */ /* 0x000fe200078410ff */
[----:B-1----:R-:W-:Y:S02]  /*4c40*/  IMAD R7, R8, 0x34, RZ ;  /* 0x0000003408077824 */ /* 0x002fe400078e02ff */
[----:B------:R1:W-:Y:S01]  /*4c50*/  STL [R1+0x140], R152 ;  /* 0x0001409801007387 */ /* 0x0003e20000100800 */
[----:B------:R-:W-:Y:S02]  /*4c60*/  LEA.HI.X.SX32 R51, R154, R5, 0x2, P2 ;  /* 0x000000059a337211 */ /* 0x000fe400010f16ff */
[----:B------:R-:W-:Y:S01]  /*4c70*/  IADD3 R222, P5, R7, R130, RZ ;  /* 0x0000008207de7210 */ /* 0x000fe20007fbe0ff */
[----:B------:R-:W-:Y:S03]  /*4c80*/  STL [R1+0x204], R168 ;  /* 0x000204a801007387 */ /* 0x000fe60000100800 */
[----:B------:R-:W-:Y:S01]  /*4c90*/  LEA.HI.X.SX32 R223, R203, R131, 0x2, P5 ;  /* 0x00000083cbdf7211 */ /* 0x000fe200028f16ff */
[----:B------:R-:W-:Y:S01]  /*4ca0*/  STL [R1+0x1fc], R157 ;  /* 0x0001fc9d01007387 */ /* 0x000fe20000100800 */
[----:B-1----:R-:W-:Y:S01]  /*4cb0*/  IMAD R152, R24, UR6, RZ ;  /* 0x0000000618987c24 */ /* 0x002fe2000f8e02ff */
[----:B------:R-:W-:-:S02]  /*4cc0*/  LEA R24, P2, R153, R38, 0x2 ;  /* 0x0000002699187211 */ /* 0x000fc400078410ff */
[----:B------:R-:W-:Y:S04]  /*4cd0*/  STL [R1+0x344], R203 ;  /* 0x000344cb01007387 */ /* 0x000fe80000100800 */
[----:B------:R1:W-:Y:S04]  /*4ce0*/  STL [R1+0x13c], R6 ;  /* 0x00013c0601007387 */ /* 0x0003e80000100800 */
[----:B------:R-:W-:Y:S04]  /*4cf0*/  STL [R1+0x1f4], R7 ;  /* 0x0001f40701007387 */ /* 0x000fe80000100800 */
[----:B------:R-:W-:Y:S01]  /*4d00*/  STL [R1+0x340], R196 ;  /* 0x000340c401007387 */ /* 0x000fe20000100800 */
[----:B-1----:R-:W-:-:S03]  /*4d10*/  IMAD R6, R8, 0x3c, RZ ;  /* 0x0000003c08067824 */ /* 0x002fc600078e02ff */
[----:B------:R1:W-:Y:S02]  /*4d20*/  STL [R1+0x138], R154 ;  /* 0x0001389a01007387 */ /* 0x0003e40000100800 */
[-C--:B------:R-:W-:Y:S02]  /*4d30*/  IADD3 R218, P5, R6, R130.reuse, RZ ;  /* 0x0000008206da7210 */ /* 0x080fe40007fbe0ff */
[----:B------:R-:W-:Y:S02]  /*4d40*/  STL [R1+0x1ec], R167 ;  /* 0x0001eca701007387 */ /* 0x000fe40000100800 */
[----:B------:R-:W-:Y:S02]  /*4d50*/  LEA.HI.X.SX32 R219, R194, R131, 0x2, P5 ;  /* 0x00000083c2db7211 */ /* 0x000fe400028f16ff */
[----:B------:R2:W-:Y:S01]  /*4d60*/  STL [R1+0x33c], R194 ;  /* 0x00033cc201007387 */ /* 0x0005e20000100800 */
[----:B------:R-:W-:Y:S01]  /*4d70*/  IADD3 R206, P5, R206, R130, RZ ;  /* 0x00000082cece7210 */ /* 0x000fe20007fbe0ff */
[----:B-1----:R-:W-:Y:S01]  /*4d80*/  IMAD R154, R25, UR6, RZ ;  /* 0x00000006199a7c24 */ /* 0x002fe2000f8e02ff */
[----:B------:R-:W-:Y:S01]  /*4d90*/  LEA.HI.X.SX32 R25, R153, R5, 0x2, P2 ;  /* 0x0000000599197211 */ /* 0x000fe200010f16ff */
[----:B------:R1:W-:Y:S01]  /*4da0*/  STL [R1+0x134], R153 ;  /* 0x0001349901007387 */ /* 0x0003e20000100800 */
[----:B------:R-:W-:-:S03]  /*4db0*/  LEA R100, P2, R152, R38, 0x2 ;  /* 0x0000002698647211 */ /* 0x000fc600078410ff */
[----:B------:R-:W-:Y:S01]  /*4dc0*/  STL [R1+0x1e4], R6 ;  /* 0x0001e40601007387 */ /* 0x000fe20000100800 */
[-C--:B------:R-:W-:Y:S01]  /*4dd0*/  LEA.HI.X.SX32 R101, R152, R5.reuse, 0x2, P2 ;  /* 0x0000000598657211 */ /* 0x080fe200010f16ff */
[----:B--2---:R-:W-:Y:S01]  /*4de0*/  IMAD R194, R8, 0xcc, RZ ;  /* 0x000000cc08c27824 */ /* 0x004fe200078e02ff */
[CC--:B------:R-:W-:Y:S01]  /*4df0*/  LEA R74, P2, R154.reuse, R38.reuse, 0x2 ;  /* 0x000000269a4a7211 */ /* 0x0c0fe200078410ff */
[----:B------:R-:W-:Y:S01]  /*4e00*/  STL [R1+0x2a4], R193 ;  /* 0x0002a4c101007387 */ /* 0x000fe20000100800 */
[----:B-1----:R-:W-:Y:S02]  /*4e10*/  IMAD R153, R45, UR6, RZ ;  /* 0x000000062d997c24 */ /* 0x002fe4000f8e02ff */
[----:B------:R-:W-:Y:S01]  /*4e20*/  LEA.HI.X.SX32 R75, R154, R5, 0x2, P2 ;  /* 0x000000059a4b7211 */ /* 0x000fe200010f16ff */
[----:B------:R1:W-:Y:S02]  /*4e30*/  STL [R1+0x130], R152 ;  /* 0x0001309801007387 */ /* 0x0003e40000100800 */
[----:B------:R-:W-:-:S02]  /*4e40*/  LEA R48, P2, R153, R38, 0x2 ;  /* 0x0000002699307211 */ /* 0x000fc400078410ff */
[----:B------:R-:W-:Y:S02]  /*4e50*/  STL [R1+0x2a0], R191 ;  /* 0x0002a0bf01007387 */ /* 0x000fe40000100800 */
[----:B------:R-:W-:Y:S02]  /*4e60*/  LEA.HI.X.SX32 R49, R153, R5, 0x2, P2 ;  /* 0x0000000599317211 */ /* 0x000fe400010f16ff */
[----:B------:R2:W-:Y:S01]  /*4e70*/  STL [R1+0x12c], R154 ;  /* 0x00012c9a01007387 */ /* 0x0005e20000100800 */
[----:B-1----:R-:W-:-:S03]  /*4e80*/  IMAD R152, R44, UR6, RZ ;  /* 0x000000062c987c24 */ /* 0x002fc6000f8e02ff */
[----:B------:R-:W-:Y:S04]  /*4e90*/  STL [R1+0x29c], R189 ;  /* 0x00029cbd01007387 */ /* 0x000fe80000100800 */
[----:B------:R1:W-:Y:S01]  /*4ea0*/  STL [R1+0x128], R153 ;  /* 0x0001289901007387 */ /* 0x0003e20000100800 */
[----:B--2---:R-:W-:Y:S01]  /*4eb0*/  IMAD R154, R22, UR6, RZ ;  /* 0x00000006169a7c24 */ /* 0x004fe2000f8e02ff */
[C---:B------:R-:W-:Y:S02]  /*4ec0*/  LEA R22, P2, R152.reuse, R38, 0x2 ;  /* 0x0000002698167211 */ /* 0x040fe400078410ff */
[----:B------:R-:W-:Y:S04]  /*4ed0*/  STL [R1+0x298], R187 ;  /* 0x000298bb01007387 */ /* 0x000fe80000100800 */
[----:B------:R2:W-:Y:S01]  /*4ee0*/  STL [R1+0x124], R152 ;  /* 0x0001249801007387 */ /* 0x0005e20000100800 */
[----:B-1----:R-:W-:Y:S01]  /*4ef0*/  IMAD R153, R23, UR6, RZ ;  /* 0x0000000617997c24 */ /* 0x002fe2000f8e02ff */
[----:B------:R-:W-:-:S02]  /*4f00*/  LEA.HI.X.SX32 R23, R152, R5, 0x2, P2 ;  /* 0x0000000598177211 */ /* 0x000fc400010f16ff */
[----:B------:R-:W-:Y:S01]  /*4f10*/  STL [R1+0x290], R182 ;  /* 0x000290b601007387 */ /* 0x000fe20000100800 */
[----:B------:R-:W-:-:S03]  /*4f20*/  LEA R98, P2, R154, R38, 0x2 ;  /* 0x000000269a627211 */ /* 0x000fc600078410ff */
[----:B------:R1:W-:Y:S01]  /*4f30*/  STL [R1+0x120], R154 ;  /* 0x0001209a01007387 */ /* 0x0003e20000100800 */
[-C--:B------:R-:W-:Y:S01]  /*4f40*/  LEA.HI.X.SX32 R99, R154, R5.reuse, 0x2, P2 ;  /* 0x000000059a637211 */ /* 0x080fe200010f16ff */
[----:B--2---:R-:W-:Y:S01]  /*4f50*/  IMAD R152, R43, UR6, RZ ;  /* 0x000000062b987c24 */ /* 0x004fe2000f8e02ff */
[CC--:B------:R-:W-:Y:S01]  /*4f60*/  LEA R72, P2, R153.reuse, R38.reuse, 0x2 ;  /* 0x0000002699487211 */ /* 0x0c0fe200078410ff */
[----:B------:R2:W-:Y:S03]  /*4f70*/  STL.64 [R1+0x3f0], R22 ;  /* 0x0003f01601007387 */ /* 0x0005e60000100a00 */
[----:B------:R-:W-:Y:S01]  /*4f80*/  LEA.HI.X.SX32 R73, R153, R5, 0x2, P2 ;  /* 0x0000000599497211 */ /* 0x000fe200010f16ff */
[----:B------:R-:W-:Y:S01]  /*4f90*/  STL [R1+0x28c], R175 ;  /* 0x00028caf01007387 */ /* 0x000fe20000100800 */
[----:B------:R-:W-:Y:S01]  /*4fa0*/  LEA R46, P2, R152, R38, 0x2 ;  /* 0x00000026982e7211 */ /* 0x000fe200078410ff */
[----:B-1----:R-:W-:-:S02]  /*4fb0*/  IMAD R154, R8, 0x78, RZ ;  /* 0x00000078089a7824 */ /* 0x002fc400078e02ff */
[----:B------:R1:W-:Y:S01]  /*4fc0*/  STL [R1+0x11c], R153 ;  /* 0x00011c9901007387 */ /* 0x0003e20000100800 */
[----:B------:R-:W-:Y:S01]  /*4fd0*/  LEA.HI.X.SX32 R47, R152, R5, 0x2, P2 ;  /* 0x00000005982f7211 */ /* 0x000fe200010f16ff */
[----:B--2---:R-:W-:Y:S02]  /*4fe0*/  IMAD R23, R42, UR6, RZ ;  /* 0x000000062a177c24 */ /* 0x004fe4000f8e02ff */
[----:B------:R-:W-:Y:S01]  /*4ff0*/  STL [R1+0x288], R163 ;  /* 0x000288a301007387 */ /* 0x000fe20000100800 */
[----:B------:R-:W-:Y:S02]  /*5000*/  IMAD R22, R20, UR6, RZ ;  /* 0x0000000614167c24 */ /* 0x000fe4000f8e02ff */
[----:B------:R-:W-:Y:S01]  /*5010*/  LEA R20, P2, R23, R38, 0x2 ;  /* 0x0000002617147211 */ /* 0x000fe200078410ff */
[----:B------:R2:W-:Y:S01]  /*5020*/  STL [R1+0x118], R152 ;  /* 0x0001189801007387 */ /* 0x0005e20000100800 */
[----:B-1----:R-:W-:-:S03]  /*5030*/  IMAD R153, R8, 0x1d, RZ ;  /* 0x0000001d08997824 */ /* 0x002fc600078e02ff */
[----:B------:R1:W-:Y:S04]  /*5040*/  STL [R1+0x114], R23 ;  /* 0x0001141701007387 */ /* 0x0003e80000100800 */
[----:B------:R-:W-:Y:S01]  /*5050*/  STL [R1+0x284], R159 ;  /* 0x0002849f01007387 */ /* 0x000fe20000100800 */
[----:B--2---:R-:W-:Y:S01]  /*5060*/  IMAD R152, R21, UR6, RZ ;  /* 0x0000000615987c24 */ /* 0x004fe2000f8e02ff */
[----:B------:R-:W-:Y:S02]  /*5070*/  LEA.HI.X.SX32 R21, R23, R5, 0x2, P2 ;  /* 0x0000000517157211 */ /* 0x000fe400010f16ff */
[----:B------:R2:W-:Y:S01]  /*5080*/  STL [R1+0x110], R22 ;  /* 0x0001101601007387 */ /* 0x0005e20000100800 */
[----:B------:R-:W-:Y:S01]  /*5090*/  LEA R96, P2, R22, R38, 0x2 ;  /* 0x0000002616607211 */ /* 0x000fe200078410ff */
[----:B-1----:R-:W-:-:S02]  /*50a0*/  IMAD R23, R41, UR6, RZ ;  /* 0x0000000629177c24 */ /* 0x002fc4000f8e02ff */
[----:B------:R-:W-:Y:S01]  /*50b0*/  STL [R1+0x280], R173 ;  /* 0x000280ad01007387 */ /* 0x000fe20000100800 */
[-C--:B------:R-:W-:Y:S02]  /*50c0*/  LEA.HI.X.SX32 R97, R22, R5.reuse, 0x2, P2 ;  /* 0x0000000516617211 */ /* 0x080fe400010f16ff */
[-C--:B------:R-:W-:Y:S01]  /*50d0*/  LEA R70, P2, R152, R38.reuse, 0x2 ;  /* 0x0000002698467211 */ /* 0x080fe200078410ff */
[----:B------:R1:W-:Y:S01]  /*50e0*/  STL.64 [R1+0x3f8], R20 ;  /* 0x0003f81401007387 */ /* 0x0003e20000100a00 */
[----:B--2---:R-:W-:Y:S02]  /*50f0*/  IMAD R22, R40, UR6, RZ ;  /* 0x0000000628167c24 */ /* 0x004fe4000f8e02ff */
[----:B------:R-:W-:Y:S01]  /*5100*/  LEA.HI.X.SX32 R71, R152, R5, 0x2, P2 ;  /* 0x0000000598477211 */ /* 0x000fe200010f16ff */
[----:B------:R2:W-:Y:S01]  /*5110*/  STL [R1+0x10c], R152 ;  /* 0x00010c9801007387 */ /* 0x0005e20000100800 */
[----:B------:R-:W-:-:S03]  /*5120*/  LEA R44, P2, R23, R38, 0x2 ;  /* 0x00000026172c7211 */ /* 0x000fc600078410ff */
[----:B------:R-:W-:Y:S01]  /*5130*/  STL [R1+0x27c], R201 ;  /* 0x00027cc901007387 */ /* 0x000fe20000100800 */
[-C--:B------:R-:W-:Y:S01]  /*5140*/  LEA.HI.X.SX32 R45, R23, R5.reuse, 0x2, P2 ;  /* 0x00000005172d7211 */ /* 0x080fe200010f16ff */
[----:B-1----:R-:W-:Y:S01]  /*5150*/  IMAD R21, R18, UR6, RZ ;  /* 0x0000000612157c24 */ /* 0x002fe2000f8e02ff */
[-C--:B------:R-:W-:Y:S01]  /*5160*/  LEA R18, P2, R22, R38.reuse, 0x2 ;  /* 0x0000002616127211 */ /* 0x080fe200078410ff */
[----:B------:R-:W-:Y:S01]  /*5170*/  IMAD R20, R19, UR6, RZ ;  /* 0x0000000613147c24 */ /* 0x000fe2000f8e02ff */
[----:B------:R1:W-:Y:S01]  /*5180*/  STL [R1+0x108], R23 ;  /* 0x0001081701007387 */ /* 0x0003e20000100800 */
[----:B--2---:R-:W-:Y:S01]  /*5190*/  IMAD R152, R8, 0x7c, RZ ;  /* 0x0000007c08987824 */ /* 0x004fe200078e02ff */
[-C--:B------:R-:W-:Y:S02]  /*51a0*/  LEA.HI.X.SX32 R19, R22, R5.reuse, 0x2, P2 ;  /* 0x0000000516137211 */ /* 0x080fe400010f16ff */
[CC--:B------:R-:W-:Y:S01]  /*51b0*/  LEA R94, P2, R21.reuse, R38.reuse, 0x2 ;  /* 0x00000026155e7211 */ /* 0x0c0fe200078410ff */
[----:B------:R-:W-:Y:S03]  /*51c0*/  STL [R1+0x278], R153 ;  /* 0x0002789901007387 */ /* 0x000fe60000100800 */
[----:B------:R-:W-:Y:S01]  /*51d0*/  LEA.HI.X.SX32 R95, R21, R5, 0x2, P2 ;  /* 0x00000005155f7211 */ /* 0x000fe200010f16ff */
[----:B------:R2:W-:Y:S01]  /*51e0*/  STL [R1+0x104], R22 ;  /* 0x0001041601007387 */ /* 0x0005e20000100800 */
[----:B------:R-:W-:Y:S01]  /*51f0*/  LEA R68, P2, R20, R38, 0x2 ;  /* 0x0000002614447211 */ /* 0x000fe200078410ff */
[----:B-1----:R-:W-:-:S02]  /*5200*/  IMAD R23, R8, 0x31, RZ ;  /* 0x0000003108177824 */ /* 0x002fc400078e02ff */
[----:B------:R-:W-:Y:S01]  /*5210*/  STL [R1+0x270], R180 ;  /* 0x000270b401007387 */ /* 0x000fe20000100800 */
[----:B------:R-:W-:-:S03]  /*5220*/  LEA.HI.X.SX32 R69, R20, R5, 0x2, P2 ;  /* 0x0000000514457211 */ /* 0x000fc600010f16ff */
[----:B------:R1:W-:Y:S01]  /*5230*/  STL [R1+0x100], R21 ;  /* 0x0001001501007387 */ /* 0x0003e20000100800 */
[----:B--2---:R-:W-:-:S03]  /*5240*/  IMAD R22, R39, UR6, RZ ;  /* 0x0000000627167c24 */ /* 0x004fc6000f8e02ff */
[----:B------:R-:W-:Y:S02]  /*5250*/  STL [R1+0x26c], R199 ;  /* 0x00026cc701007387 */ /* 0x000fe40000100800 */
[CC--:B------:R-:W-:Y:S02]  /*5260*/  LEA R42, P2, R22.reuse, R38.reuse, 0x2 ;  /* 0x00000026162a7211 */ /* 0x0c0fe400078410ff */
[----:B------:R2:W-:Y:S01]  /*5270*/  STL [R1+0xfc], R20 ;  /* 0x0000fc1401007387 */ /* 0x0005e20000100800 */
[----:B-1----:R-:W-:Y:S01]  /*5280*/  IMAD R21, R17, UR6, RZ ;  /* 0x0000000611157c24 */ /* 0x002fe2000f8e02ff */
[----:B------:R-:W-:Y:S02]  /*5290*/  LEA.HI.X.SX32 R43, R22, R5, 0x2, P2 ;  /* 0x00000005162b7211 */ /* 0x000fe400010f16ff */
[----:B------:R-:W-:Y:S04]  /*52a0*/  STL [R1+0x268], R197 ;  /* 0x000268c501007387 */ /* 0x000fe80000100800 */
[----:B------:R1:W-:Y:S01]  /*52b0*/  STL [R1+0xf8], R22 ;  /* 0x0000f81601007387 */ /* 0x0003e20000100800 */
[----:B--2---:R-:W-:Y:S01]  /*52c0*/  IMAD R20, R16, UR6, RZ ;  /* 0x0000000610147c24 */ /* 0x004fe2000f8e02ff */
[----:B------:R-:W-:-:S02]  /*52d0*/  LEA R16, P2, R21, R38, 0x2 ;  /* 0x0000002615107211 */ /* 0x000fc400078410ff */
[----:B------:R-:W-:Y:S02]  /*52e0*/  STL [R1+0x264], R171 ;  /* 0x000264ab01007387 */ /* 0x000fe40000100800 */
[-C--:B------:R-:W-:Y:S02]  /*52f0*/  LEA.HI.X.SX32 R17, R21, R5.reuse, 0x2, P2 ;  /* 0x0000000515117211 */ /* 0x080fe400010f16ff */
[----:B------:R2:W-:Y:S01]  /*5300*/  STL [R1+0xf4], R21 ;  /* 0x0000f41501007387 */ /* 0x0005e20000100800 */
[-C--:B------:R-:W-:Y:S01]  /*5310*/  LEA R92, P2, R20, R38.reuse, 0x2 ;  /* 0x00000026145c7211 */ /* 0x080fe200078410ff */
[----:B-1----:R-:W-:Y:S02]  /*5320*/  IMAD R22, R8, 0x32, RZ ;  /* 0x0000003208167824 */ /* 0x002fe400078e02ff */
[----:B------:R-:W-:Y:S01]  /*5330*/  STL [R1+0x260], R160 ;  /* 0x000260a001007387 */ /* 0x000fe20000100800 */
[----:B------:R-:W-:Y:S02]  /*5340*/  LEA.HI.X.SX32 R93, R20, R5, 0x2, P2 ;  /* 0x00000005145d7211 */ /* 0x000fe400010f16ff */
[----:B------:R-:W-:Y:S01]  /*5350*/  LEA R66, P2, R15, R38, 0x2 ;  /* 0x000000260f427211 */ /* 0x000fe200078410ff */
[----:B------:R1:W-:Y:S01]  /*5360*/  STL [R1+0xf0], R20 ;  /* 0x0000f01401007387 */ /* 0x0003e20000100800 */
[----:B--2---:R-:W-:-:S02]  /*5370*/  IMAD R21, R8, 0x33, RZ ;  /* 0x0000003308157824 */ /* 0x004fc400078e02ff */
[----:B------:R-:W-:Y:S01]  /*5380*/  LEA.HI.X.SX32 R67, R15, R5, 0x2, P2 ;  /* 0x000000050f437211 */ /* 0x000fe200010f16ff */
[----:B------:R-:W-:Y:S01]  /*5390*/  STL [R1+0x254], R165 ;  /* 0x000254a501007387 */ /* 0x000fe20000100800 */
[----:B------:R-:W-:-:S03]  /*53a0*/  LEA R40, P2, R14, R38, 0x2 ;  /* 0x000000260e287211 */ /* 0x000fc600078410ff */
[----:B------:R-:W-:Y:S01]  /*53b0*/  STL [R1+0xec], R15 ;  /* 0x0000ec0f01007387 */ /* 0x000fe20000100800 */
[----:B------:R-:W-:Y:S01]  /*53c0*/  LEA.HI.X.SX32 R41, R14, R5, 0x2, P2 ;  /* 0x000000050e297211 */ /* 0x000fe200010f16ff */
[----:B-1----:R-:W-:Y:S02]  /*53d0*/  IMAD R20, R8, 0x35, RZ ;  /* 0x0000003508147824 */ /* 0x002fe400078e02ff */
[----:B------:R-:W-:Y:S04]  /*53e0*/  STL [R1+0x24c], R195 ;  /* 0x00024cc301007387 */ /* 0x000fe80000100800 */
[----:B------:R1:W-:Y:S04]  /*53f0*/  STL [R1+0xe8], R14 ;  /* 0x0000e80e01007387 */ /* 0x0003e80000100800 */
[----:B------:R-:W-:Y:S04]  /*5400*/  STL [R1+0x248], R185 ;  /* 0x000248b901007387 */ /* 0x000fe80000100800 */
[----:B------:R2:W-:Y:S01]  /*5410*/  STL [R1+0xe4], R13 ;  /* 0x0000e40d01007387 */ /* 0x0005e20000100800 */
[----:B-1----:R-:W-:-:S03]  /*5420*/  LEA R14, P2, R13, R38, 0x2 ;  /* 0x000000260d0e7211 */ /* 0x002fc600078410ff */
[----:B------:R-:W-:Y:S01]  /*5430*/  STL [R1+0x244], R183 ;  /* 0x000244b701007387 */ /* 0x000fe20000100800 */
[-C--:B------:R-:W-:Y:S02]  /*5440*/  LEA.HI.X.SX32 R15, R13, R5.reuse, 0x2, P2 ;  /* 0x000000050d0f7211 */ /* 0x080fe400010f16ff */
[-C--:B------:R-:W-:Y:S01]  /*5450*/  LEA R90, P2, R12, R38.reuse, 0x2 ;  /* 0x000000260c5a7211 */ /* 0x080fe200078410ff */
[----:B------:R1:W-:Y:S01]  /*5460*/  STL [R1+0xe0], R12 ;  /* 0x0000e00c01007387 */ /* 0x0003e20000100800 */
[----:B--2---:R-:W-:Y:S02]  /*5470*/  IMAD R13, R8, 0x36, RZ ;  /* 0x00000036080d7824 */ /* 0x004fe400078e02ff */
[----:B------:R-:W-:Y:S01]  /*5480*/  LEA.HI.X.SX32 R91, R12, R5, 0x2, P2 ;  /* 0x000000050c5b7211 */ /* 0x000fe200010f16ff */
[----:B------:R2:W-:Y:S01]  /*5490*/  STL [R1+0xdc], R11 ;  /* 0x0000dc0b01007387 */ /* 0x0005e20000100800 */
[----:B------:R-:W-:-:S03]  /*54a0*/  LEA R64, P2, R11, R38, 0x2 ;  /* 0x000000260b407211 */ /* 0x000fc600078410ff */
[----:B------:R-:W-:Y:S01]  /*54b0*/  STL [R1+0x240], R177 ;  /* 0x000240b101007387 */ /* 0x000fe20000100800 */
[-C--:B------:R-:W-:Y:S01]  /*54c0*/  LEA.HI.X.SX32 R65, R11, R5.reuse, 0x2, P2 ;  /* 0x000000050b417211 */ /* 0x080fe200010f16ff */
[----:B-1----:R-:W-:Y:S01]  /*54d0*/  IMAD R12, R8, 0x37, RZ ;  /* 0x00000037080c7824 */ /* 0x002fe200078e02ff */
[----:B------:R-:W-:Y:S01]  /*54e0*/  LEA R38, P2, R10, R38, 0x2 ;  /* 0x000000260a267211 */ /* 0x000fe200078410ff */
[----:B------:R1:W-:Y:S01]  /*54f0*/  STL [R1+0xd8], R10 ;  /* 0x0000d80a01007387 */ /* 0x0003e20000100800 */
[----:B--2---:R-:W-:Y:S02]  /*5500*/  IMAD R11, R8, 0x39, RZ ;  /* 0x00000039080b7824 */ /* 0x004fe400078e02ff */
[----:B------:R-:W-:Y:S01]  /*5510*/  LEA.HI.X.SX32 R39, R10, R5, 0x2, P2 ;  /* 0x000000050a277211 */ /* 0x000fe200010f16ff */
[----:B------:R2:W-:Y:S01]  /*5520*/  STL [R1+0x23c], R176 ;  /* 0x00023cb001007387 */ /* 0x0005e20000100800 */
[C---:B------:R-:W-:Y:S01]  /*5530*/  LEA R136, P2, R8.reuse, R130, 0x3 ;  /* 0x0000008208887211 */ /* 0x040fe200078418ff */
[----:B------:R-:W-:-:S02]  /*5540*/  IMAD R5, R8, 0x3a, RZ ;  /* 0x0000003a08057824 */ /* 0x000fc400078e02ff */
[----:B------:R-:W-:Y:S01]  /*5550*/  STL [R1+0x234], R169 ;  /* 0x000234a901007387 */ /* 0x000fe20000100800 */
[-C--:B------:R-:W-:Y:S01]  /*5560*/  LEA.HI.X.SX32 R137, R212, R131.reuse, 0x2, P2 ;  /* 0x00000083d4897211 */ /* 0x080fe200010f16ff */
[C---:B------:R-:W-:Y:S01]  /*5570*/  IMAD R212, R8.reuse, 0xb8, RZ ;  /* 0x000000b808d47824 */ /* 0x040fe200078e02ff */
[CC--:B------:R-:W-:Y:S01]  /*5580*/  LEA R122, P2, R8.reuse, R130.reuse, 0x4 ;  /* 0x00000082087a7211 */ /* 0x0c0fe200078420ff */
[C---:B-1----:R-:W-:Y:S01]  /*5590*/  IMAD R10, R8.reuse, 0x2e, RZ ;  /* 0x0000002e080a7824 */ /* 0x042fe200078e02ff */
[----:B------:R1:W-:Y:S02]  /*55a0*/  STL [R1+0x230], R166 ;  /* 0x000230a601007387 */ /* 0x0003e40000100800 */
[-C--:B------:R-:W-:Y:S01]  /*55b0*/  LEA.HI.X.SX32 R123, R161, R131.reuse, 0x2, P2 ;  /* 0x00000083a17b7211 */ /* 0x080fe200010f16ff */
[----:B------:R-:W-:Y:S01]  /*55c0*/  IMAD R161, R8, 0x2f, RZ ;  /* 0x0000002f08a17824 */ /* 0x000fe200078e02ff */
[-C--:B------:R-:W-:Y:S01]  /*55d0*/  IADD3 R142, P2, R179, R130.reuse, RZ ;  /* 0x00000082b38e7210 */ /* 0x080fe20007f5e0ff */
[----:B------:R3:W-:Y:S03]  /*55e0*/  STL [R1+0x22c], R10 ;  /* 0x00022c0a01007387 */ /* 0x0007e60000100800 */
[-C--:B------:R-:W-:Y:S01]  /*55f0*/  LEA.HI.X.SX32 R143, R210, R131.reuse, 0x2, P2 ;  /* 0x00000083d28f7211 */ /* 0x080fe200010f16ff */
[C---:B------:R-:W-:Y:S01]  /*5600*/  IMAD R210, R8.reuse, 0xbc, RZ ;  /* 0x000000bc08d27824 */ /* 0x040fe200078e02ff */
[-C--:B------:R-:W-:Y:S01]  /*5610*/  LEA R240, P2, R8, R130.reuse, 0x5 ;  /* 0x0000008208f07211 */ /* 0x080fe200078428ff */
[----:B------:R-:W-:Y:S03]  /*5620*/  STL [R1+0x224], R161 ;  /* 0x000224a101007387 */ /* 0x000fe60000100800 */
[-C--:B------:R-:W-:Y:S01]  /*5630*/  LEA.HI.X.SX32 R241, R200, R131.reuse, 0x2, P2 ;  /* 0x00000083c8f17211 */ /* 0x080fe200010f16ff */
[----:B------:R-:W-:Y:S01]  /*5640*/  IMAD R200, R8, 0xc0, RZ ;  /* 0x000000c008c87824 */ /* 0x000fe200078e02ff */
[-C--:B------:R-:W-:Y:S01]  /*5650*/  IADD3 R236, P2, R181, R130.reuse, RZ ;  /* 0x00000082b5ec7210 */ /* 0x080fe20007f5e0ff */
[----:B------:R-:W-:Y:S03]  /*5660*/  STL [R1+0x220], R23 ;  /* 0x0002201701007387 */ /* 0x000fe60000100800 */
[----:B------:R-:W-:Y:S01]  /*5670*/  LEA.HI.X.SX32 R237, R207, R131, 0x2, P2 ;  /* 0x00000083cfed7211 */ /* 0x000fe200010f16ff */
[----:B------:R-:W-:Y:S01]  /*5680*/  STL [R1+0x21c], R22 ;  /* 0x00021c1601007387 */ /* 0x000fe20000100800 */
[----:B------:R-:W-:-:S02]  /*5690*/  IADD3 R224, P2, R157, R130, RZ ;  /* 0x000000829de07210 */ /* 0x000fc40007f5e0ff */
[-C--:B------:R-:W-:Y:S01]  /*56a0*/  LEA.HI.X.SX32 R207, R191, R131.reuse, 0x2, P5 ;  /* 0x00000083bfcf7211 */ /* 0x080fe200028f16ff */
[----:B------:R-:W-:Y:S01]  /*56b0*/  STL [R1+0x218], R21 ;  /* 0x0002181501007387 */ /* 0x000fe20000100800 */
[-C--:B------:R-:W-:Y:S01]  /*56c0*/  LEA.HI.X.SX32 R225, R198, R131.reuse, 0x2, P2 ;  /* 0x00000083c6e17211 */ /* 0x080fe200010f16ff */
[----:B------:R-:W-:Y:S01]  /*56d0*/  IMAD R198, R8, 0xc4, RZ ;  /* 0x000000c408c67824 */ /* 0x000fe200078e02ff */
[-C--:B------:R-:W-:Y:S01]  /*56e0*/  IADD3 R220, P2, R167, R130.reuse, RZ ;  /* 0x00000082a7dc7210 */ /* 0x080fe20007f5e0ff */
[----:B------:R-:W-:Y:S01]  /*56f0*/  STL [R1+0x20c], R20 ;  /* 0x00020c1401007387 */ /* 0x000fe20000100800 */
[-C--:B------:R-:W-:Y:S02]  /*5700*/  IADD3 R202, P5, R202, R130.reuse, RZ ;  /* 0x00000082caca7210 */ /* 0x080fe40007fbe0ff */
[-C--:B------:R-:W-:Y:S01]  /*5710*/  LEA.HI.X.SX32 R221, R196, R131.reuse, 0x2, P2 ;  /* 0x00000083c4dd7211 */ /* 0x080fe200010f16ff */
[C---:B------:R-:W-:Y:S01]  /*5720*/  IMAD R196, R8.reuse, 0xc8, RZ ;  /* 0x000000c808c47824 */ /* 0x040fe200078e02ff */
[----:B------:R-:W-:Y:S01]  /*5730*/  LEA R208, P2, R8, R130, 0x6 ;  /* 0x0000008208d07211 */ /* 0x000fe200078430ff */
[----:B------:R4:W-:Y:S01]  /*5740*/  STL [R1+0x208], R13 ;  /* 0x0002080d01007387 */ /* 0x0009e20000100800 */
[----:B------:R-:W-:-:S02]  /*5750*/  LEA.HI.X.SX32 R203, R187, R131, 0x2, P5 ;  /* 0x00000083bbcb7211 */ /* 0x000fc400028f16ff */
[-C--:B------:R-:W-:Y:S01]  /*5760*/  LEA.HI.X.SX32 R209, R193, R131.reuse, 0x2, P2 ;  /* 0x00000083c1d17211 */ /* 0x080fe200010f16ff */
[----:B------:R-:W-:Y:S01]  /*5770*/  STL [R1+0x200], R12 ;  /* 0x0002000c01007387 */ /* 0x000fe20000100800 */
[-C--:B------:R-:W-:Y:S02]  /*5780*/  IADD3 R204, P2, R204, R130.reuse, RZ ;  /* 0x00000082cccc7210 */ /* 0x080fe40007f5e0ff */
[-C--:B------:R-:W-:Y:S01]  /*5790*/  IADD3 R190, P5, R190, R130.reuse, RZ ;  /* 0x00000082bebe7210 */ /* 0x080fe20007fbe0ff */
[----:B------:R4:W-:Y:S01]  /*57a0*/  STL [R1+0x1f8], R11 ;  /* 0x0001f80b01007387 */ /* 0x0009e20000100800 */
[-C--:B------:R-:W-:Y:S02]  /*57b0*/  LEA.HI.X.SX32 R205, R189, R131.reuse, 0x2, P2 ;  /* 0x00000083bdcd7211 */ /* 0x080fe400010f16ff */
[-C--:B------:R-:W-:Y:S01]  /*57c0*/  IADD3 R192, P2, R192, R130.reuse, RZ ;  /* 0x00000082c0c07210 */ /* 0x080fe20007f5e0ff */
[----:B------:R4:W-:Y:S01]  /*57d0*/  STL [R1+0x1f0], R5 ;  /* 0x0001f00501007387 */ /* 0x0009e20000100800 */
[-C--:B------:R-:W-:Y:S01]  /*57e0*/  LEA.HI.X.SX32 R191, R182, R131.reuse, 0x2, P5 ;  /* 0x00000083b6bf7211 */ /* 0x080fe200028f16ff */
[----:B------:R-:W-:Y:S01]  /*57f0*/  IMAD R182, R8, 0xd4, RZ ;  /* 0x000000d408b67824 */ /* 0x000fe200078e02ff */
[----:B------:R-:W-:Y:S01]  /*5800*/  LEA.HI.X.SX32 R193, R184, R131, 0x2, P2 ;  /* 0x00000083b8c17211 */ /* 0x000fe200010f16ff */
[----:B------:R-:W-:Y:S01]  /*5810*/  IMAD R184, R8, 0xd0, RZ ;  /* 0x000000d008b87824 */ /* 0x000fe200078e02ff */
[----:B------:R-:W-:-:S02]  /*5820*/  IADD3 R188, P2, R188, R130, RZ ;  /* 0x00000082bcbc7210 */ /* 0x000fc40007f5e0ff */
[-C--:B------:R-:W-:Y:S02]  /*5830*/  IADD3 R186, P5, R186, R130.reuse, RZ ;  /* 0x00000082baba7210 */ /* 0x080fe40007fbe0ff */
[-C--:B------:R-:W-:Y:S02]  /*5840*/  LEA.HI.X.SX32 R189, R175, R131.reuse, 0x2, P2 ;  /* 0x00000083afbd7211 */ /* 0x080fe400010f16ff */
[-C--:B------:R-:W-:Y:S02]  /*5850*/  IADD3 R174, P2, R174, R130.reuse, RZ ;  /* 0x00000082aeae7210 */ /* 0x080fe40007f5e0ff */
[-C--:B------:R-:W-:Y:S02]  /*5860*/  LEA.HI.X.SX32 R187, R163, R131.reuse, 0x2, P5 ;  /* 0x00000083a3bb7211 */ /* 0x080fe400028f16ff */
[----:B------:R-:W-:Y:S02]  /*5870*/  IADD3 R162, P5, R162, R130, RZ ;  /* 0x00000082a2a27210 */ /* 0x000fe40007fbe0ff */
[----:B------:R-:W-:-:S02]  /*5880*/  LEA.HI.X.SX32 R175, R179, R131, 0x2, P2 ;  /* 0x00000083b3af7211 */ /* 0x000fc400010f16ff */
        /* <DEDUP_REMOVED lines=10> */
[-C--:B------:R-:W-:Y:S02]  /*5930*/  IADD3 R152, P5, R152, R130.reuse, RZ ;  /* 0x0000008298987210 */ /* 0x080fe40007fbe0ff */
[----:B------:R-:W-:Y:S01]  /*5940*/  LEA.HI.X.SX32 R155, R180, R131, 0x2, P2 ;  /* 0x00000083b49b7211 */ /* 0x000fe200010f16ff */
[C---:B------:R-:W-:Y:S01]  /*5950*/  IMAD R180, R8.reuse, 0xd8, RZ ;  /* 0x000000d808b47824 */ /* 0x040fe200078e02ff */
[----:B------:R-:W-:-:S02]  /*5960*/  LEA R138, P2, R8, R130, 0x7 ;  /* 0x00000082088a7211 */ /* 0x000fc400078438ff */
[-C--:B------:R-:W-:Y:S02]  /*5970*/  LEA.HI.X.SX32 R153, R199, R131.reuse, 0x2, P5 ;  /* 0x00000083c7997211 */ /* 0x080fe400028f16ff */
[-C--:B------:R-:W-:Y:S02]  /*5980*/  IADD3 R124, P5, R124, R130.reuse, RZ ;  /* 0x000000827c7c7210 */ /* 0x080fe40007fbe0ff */
[-C--:B------:R-:W-:Y:S02]  /*5990*/  LEA.HI.X.SX32 R139, R197, R131.reuse, 0x2, P2 ;  /* 0x00000083c58b7211 */ /* 0x080fe400010f16ff */
[-C--:B------:R-:W-:Y:S02]  /*59a0*/  IADD3 R140, P2, R140, R130.reuse, RZ ;  /* 0x000000828c8c7210 */ /* 0x080fe40007f5e0ff */
[----:B------:R-:W-:Y:S02]  /*59b0*/  LEA.HI.X.SX32 R125, R171, R131, 0x2, P5 ;  /* 0x00000083ab7d7211 */ /* 0x000fe400028f16ff */
[----:B------:R-:W-:-:S02]  /*59c0*/  IADD3 R148, P5, R148, R130, RZ ;  /* 0x0000008294947210 */ /* 0x000fc40007fbe0ff */
[-C--:B------:R-:W-:Y:S01]  /*59d0*/  LEA.HI.X.SX32 R141, R160, R131.reuse, 0x2, P2 ;  /* 0x00000083a08d7211 */ /* 0x080fe200010f16ff */
[----:B------:R-:W-:Y:S01]  /*59e0*/  IMAD R160, R8, 0xdc, RZ ;  /* 0x000000dc08a07824 */ /* 0x000fe200078e02ff */
[-C--:B------:R-:W-:Y:S02]  /*59f0*/  IADD3 R170, P2, R170, R130.reuse, RZ ;  /* 0x00000082aaaa7210 */ /* 0x080fe40007f5e0ff */
[-C--:B------:R-:W-:Y:S02]  /*5a00*/  LEA.HI.X.SX32 R149, R165, R131.reuse, 0x2, P5 ;  /* 0x00000083a5957211 */ /* 0x080fe400028f16ff */
[-C--:B------:R-:W-:Y:S02]  /*5a10*/  IADD3 R116, P5, R116, R130.reuse, RZ ;  /* 0x0000008274747210 */ /* 0x080fe40007fbe0ff */
[----:B------:R-:W-:Y:S01]  /*5a20*/  LEA.HI.X.SX32 R171, R156, R131, 0x2, P2 ;  /* 0x000000839cab7211 */ /* 0x000fe200010f16ff */
[----:B------:R-:W-:Y:S01]  /*5a30*/  IMAD R156, R8, 0xe0, RZ ;  /* 0x000000e0089c7824 */ /* 0x000fe200078e02ff */
[----:B------:R-:W-:-:S02]  /*5a40*/  IADD3 R164, P2, R164, R130, RZ ;  /* 0x00000082a4a47210 */ /* 0x000fc40007f5e0ff */
[-C--:B------:R-:W-:Y:S02]  /*5a50*/  LEA.HI.X.SX32 R117, R195, R131.reuse, 0x2, P5 ;  /* 0x00000083c3757211 */ /* 0x080fe400028f16ff */
[-C--:B------:R-:W-:Y:S02]  /*5a60*/  IADD3 R242, P5, R242, R130.reuse, RZ ;  /* 0x00000082f2f27210 */ /* 0x080fe40007fbe0ff */
[-C--:B------:R-:W-:Y:S02]  /*5a70*/  LEA.HI.X.SX32 R165, R185, R131.reuse, 0x2, P2 ;  /* 0x00000083b9a57211 */ /* 0x080fe400010f16ff */
[-C--:B------:R-:W-:Y:S02]  /*5a80*/  IADD3 R232, P2, R232, R130.reuse, RZ ;  /* 0x00000082e8e87210 */ /* 0x080fe40007f5e0ff */
[----:B------:R-:W-:Y:S02]  /*5a90*/  LEA.HI.X.SX32 R243, R183, R131, 0x2, P5 ;  /* 0x00000083b7f37211 */ /* 0x000fe400028f16ff */
[----:B------:R-:W-:-:S02]  /*5aa0*/  IADD3 R230, P5, R230, R130, RZ ;  /* 0x00000082e6e67210 */ /* 0x000fc40007fbe0ff */
[-C--:B------:R-:W-:Y:S02]  /*5ab0*/  LEA.HI.X.SX32 R233, R181, R131.reuse, 0x2, P2 ;  /* 0x00000083b5e97211 */ /* 0x080fe400010f16ff */
[-C--:B------:R-:W-:Y:S02]  /*5ac0*/  IADD3 R228, P2, R228, R130.reuse, RZ ;  /* 0x00000082e4e47210 */ /* 0x080fe40007f5e0ff */
[-C--:B------:R-:W-:Y:S02]  /*5ad0*/  LEA.HI.X.SX32 R231, R177, R131.reuse, 0x2, P5 ;  /* 0x00000083b1e77211 */ /* 0x080fe400028f16ff */
[-C--:B------:R-:W-:Y:S02]  /*5ae0*/  IADD3 R226, P5, R226, R130.reuse, RZ ;  /* 0x00000082e2e27210 */ /* 0x080fe40007fbe0ff */
[----:B------:R-:W-:Y:S01]  /*5af0*/  LEA.HI.X.SX32 R229, R176, R131, 0x2, P2 ;  /* 0x00000083b0e57211 */ /* 0x000fe200010f16ff */
[----:B--2---:R-:W-:Y:S01]  /*5b00*/  IMAD R176, R8, 0xe8, RZ ;  /* 0x000000e808b07824 */ /* 0x004fe200078e02ff */
[----:B------:R-:W-:-:S02]  /*5b10*/  IADD3 R216, P2, R216, R130, RZ ;  /* 0x00000082d8d87210 */ /* 0x000fc40007f5e0ff */
[-C--:B------:R-:W-:Y:S02]  /*5b20*/  LEA.HI.X.SX32 R227, R169, R131.reuse, 0x2, P5 ;  /* 0x00000083a9e37211 */ /* 0x080fe400028f16ff */
[-C--:B------:R-:W-:Y:S02]  /*5b30*/  IADD3 R214, P5, R214, R130.reuse, RZ ;  /* 0x00000082d6d67210 */ /* 0x080fe40007fbe0ff */
[-C--:B------:R-:W-:Y:S01]  /*5b40*/  LEA.HI.X.SX32 R217, R168, R131.reuse, 0x2, P2 ;  /* 0x00000083a8d97211 */ /* 0x080fe200010f16ff */
[----:B------:R-:W-:Y:S01]  /*5b50*/  IMAD R168, R8, 0xfc, RZ ;  /* 0x000000fc08a87824 */ /* 0x000fe200078e02ff */
[-C--:B------:R-:W-:Y:S02]  /*5b60*/  IADD3 R212, P2, R212, R130.reuse, RZ ;  /* 0x00000082d4d47210 */ /* 0x080fe40007f5e0ff */
[----:B------:R-:W-:Y:S01]  /*5b70*/  LEA.HI.X.SX32 R215, R166, R131, 0x2, P5 ;  /* 0x00000083a6d77211 */ /* 0x000fe200028f16ff */
[----:B-1----:R-:W-:Y:S01]  /*5b80*/  IMAD R166, R8, 0xec, RZ ;  /* 0x000000ec08a67824 */ /* 0x002fe200078e02ff */
[----:B------:R-:W-:-:S02]  /*5b90*/  IADD3 R210, P5, R210, R130, RZ ;  /* 0x00000082d2d27210 */ /* 0x000fc40007fbe0ff */
[-C--:B------:R-:W-:Y:S01]  /*5ba0*/  LEA.HI.X.SX32 R213, R10, R131.reuse, 0x2, P2 ;  /* 0x000000830ad57211 */ /* 0x080fe200010f16ff */
[----:B---3--:R-:W-:Y:S01]  /*5bb0*/  IMAD R10, R8, 0x3b, RZ ;  /* 0x0000003b080a7824 */ /* 0x008fe200078e02ff */
[-C--:B------:R-:W-:Y:S02]  /*5bc0*/  IADD3 R200, P2, R200, R130.reuse, RZ ;  /* 0x00000082c8c87210 */ /* 0x080fe40007f5e0ff */
[-C--:B------:R-:W-:Y:S02]  /*5bd0*/  LEA.HI.X.SX32 R211, R161, R131.reuse, 0x2, P5 ;  /* 0x00000083a1d37211 */ /* 0x080fe400028f16ff */
[-C--:B------:R-:W-:Y:S01]  /*5be0*/  IADD3 R198, P5, R198, R130.reuse, RZ ;  /* 0x00000082c6c67210 */ /* 0x080fe20007fbe0ff */
[----:B------:R1:W-:Y:S01]  /*5bf0*/  STL [R1+0x1e8], R10 ;  /* 0x0001e80a01007387 */ /* 0x0003e20000100800 */
[----:B------:R-:W-:Y:S02]  /*5c00*/  LEA.HI.X.SX32 R201, R157, R131, 0x2, P2 ;  /* 0x000000839dc97211 */ /* 0x000fe400010f16ff */
[----:B------:R-:W-:-:S02]  /*5c10*/  IADD3 R196, P2, R196, R130, RZ ;  /* 0x00000082c4c47210 */ /* 0x000fc40007f5e0ff */
        /* <DEDUP_REMOVED lines=10> */
[-C--:B------:R-:W-:Y:S01]  /*5cc0*/  IADD3 R160, P5, R160, R130.reuse, RZ ;  /* 0x00000082a0a07210 */ /* 0x080fe20007fbe0ff */
[----:B------:R-:W-:Y:S01]  /*5cd0*/  STL [R1+0x1e0], R7 ;  /* 0x0001e00701007387 */ /* 0x000fe20000100800 */
[-C--:B------:R-:W-:Y:S02]  /*5ce0*/  LEA.HI.X.SX32 R181, R13, R131.reuse, 0x2, P2 ;  /* 0x000000830db57211 */ /* 0x080fe400010f16ff */
[-C--:B------:R-:W-:Y:S01]  /*5cf0*/  IADD3 R156, P2, R156, R130.reuse, RZ ;  /* 0x000000829c9c7210 */ /* 0x080fe20007f5e0ff */
[----:B----4-:R-:W2:Y:S01]  /*5d00*/  LDC R13, c[0x0][0x230] ;  /* 0x00008c00ff0d7b82 */ /* 0x010ea20000000800 */
[----:B------:R-:W-:Y:S01]  /*5d10*/  LEA.HI.X.SX32 R161, R12, R131, 0x2, P5 ;  /* 0x000000830ca17211 */ /* 0x000fe200028f16ff */
[----:B------:R3:W-:Y:S01]  /*5d20*/  STL.64 [R1+0x380], R2 ;  /* 0x0003800201007387 */ /* 0x0007e20000100a00 */
[----:B------:R-:W-:-:S02]  /*5d30*/  IADD3 R144, P5, R144, R130, RZ ;  /* 0x0000008290907210 */ /* 0x000fc40007fbe0ff */
[-C--:B------:R-:W-:Y:S01]  /*5d40*/  LEA.HI.X.SX32 R157, R167, R131.reuse, 0x2, P2 ;  /* 0x00000083a79d7211 */ /* 0x080fe200010f16ff */
[----:B------:R-:W4:Y:S01]  /*5d50*/  LDL.64 R20, [R1+0x60] ;  /* 0x0000600001147983 */ /* 0x000f220000100a00 */
[-C--:B------:R-:W-:Y:S02]  /*5d60*/  IADD3 R176, P2, R176, R130.reuse, RZ ;  /* 0x00000082b0b07210 */ /* 0x080fe40007f5e0ff */
[-C--:B------:R-:W-:Y:S01]  /*5d70*/  LEA.HI.X.SX32 R145, R11, R131.reuse, 0x2, P5 ;  /* 0x000000830b917211 */ /* 0x080fe200028f16ff */
[----:B------:R-:W-:Y:S01]  /*5d80*/  VIADD R11, R3, UR8 ;  /* 0x00000008030b7c36 */ /* 0x000fe20008000000 */
[-C--:B------:R-:W-:Y:S01]  /*5d90*/  IADD3 R166, P5, R166, R130.reuse, RZ ;  /* 0x00000082a6a67210 */ /* 0x080fe20007fbe0ff */
[----:B------:R-:W4:Y:S01]  /*5da0*/  LDL.64 R22, [R1+0x40] ;  /* 0x0000400001167983 */ /* 0x000f220000100a00 */
[-C--:B------:R-:W-:Y:S01]  /*5db0*/  LEA.HI.X.SX32 R177, R5, R131.reuse, 0x2, P2 ;  /* 0x0000008305b17211 */ /* 0x080fe200010f16ff */
[----:B------:R-:W-:Y:S01]  /*5dc0*/  VIADD R5, R135, 0xffffffdc ;  /* 0xffffffdc87057836 */ /* 0x000fe20000000000 */
[-C--:B------:R-:W-:Y:S01]  /*5dd0*/  IADD3 R150, P2, R150, R130.reuse, RZ ;  /* 0x0000008296967210 */ /* 0x080fe20007f5e0ff */
[----:B------:R-:W-:Y:S01]  /*5de0*/  @!PT LDS RZ, [RZ] ;  /* 0x00000000fffff984 */ /* 0x000fe20000000800 */
[----:B------:R-:W-:Y:S01]  /*5df0*/  @!PT LDS RZ, [RZ] ;  /* 0x00000000fffff984 */ /* 0x000fe20000000800 */
[----:B------:R-:W-:Y:S01]  /*5e00*/  @!PT LDS RZ, [RZ] ;  /* 0x00000000fffff984 */ /* 0x000fe20000000800 */
[----:B------:R-:W-:Y:S01]  /*5e10*/  LDGSTS.E [R11], desc[UR16][R130.64], !P6 ;  /* 0x00000000820b7fae */ /* 0x000fe2000f121850 */
[-C--:B------:R-:W-:Y:S01]  /*5e20*/  LEA.HI.X.SX32 R167, R10, R131.reuse, 0x2, P5 ;  /* 0x000000830aa77211 */ /* 0x080fe200028f16ff */
[----:B-1----:R-:W-:Y:S01]  /*5e30*/  VIADD R10, R4, 0xfffffff6 ;  /* 0xfffffff6040a7836 */ /* 0x002fe20000000000 */
[----:B------:R-:W-:Y:S01]  /*5e40*/  IADD3 R134, P5, R134, R130, RZ ;  /* 0x0000008286867210 */ /* 0x000fe20007fbe0ff */
[----:B------:R-:W-:Y:S01]  /*5e50*/  LDGSTS.E [R11+0x4], desc[UR16][R128.64], !P4 ;  /* 0x00004000800b7fae */ /* 0x000fe2000e121850 */
[-C--:B------:R-:W-:Y:S01]  /*5e60*/  LEA.HI.X.SX32 R151, R6, R131.reuse, 0x2, P2 ;  /* 0x0000008306977211 */ /* 0x080fe200010f16ff */
[----:B------:R-:W-:Y:S01]  /*5e70*/  IMAD R6, R8, 0x3e, RZ ;  /* 0x0000003e08067824 */ /* 0x000fe200078e02ff */
[----:B------:R-:W-:-:S02]  /*5e80*/  LEA.HI.X.SX32 R135, R7, R131, 0x2, P5 ;  /* 0x0000008307877211 */ /* 0x000fc400028f16ff */
[-C--:B------:R-:W-:Y:S02]  /*5e90*/  IADD3 R146, P5, R146, R130.reuse, RZ ;  /* 0x0000008292927210 */ /* 0x080fe40007fbe0ff */
[----:B------:R-:W-:Y:S01]  /*5ea0*/  ISETP.GE.U32.AND P2, PT, R5, 0x7fffff9d, PT ;  /* 0x7fffff9d0500780c */ /* 0x000fe20003f46070 */
[----:B------:R-:W-:Y:S01]  /*5eb0*/  VIADD R5, R4, 0xfffffffd ;  /* 0xfffffffd04057836 */ /* 0x000fe20000000000 */
[----:B------:R-:W-:Y:S01]  /*5ec0*/  LEA.HI.X.SX32 R147, R6, R131, 0x2, P5 ;  /* 0x0000008306937211 */ /* 0x000fe200028f16ff */
[----:B------:R-:W-:Y:S01]  /*5ed0*/  IMAD R6, R8, 0x3f, RZ ;  /* 0x0000003f08067824 */ /* 0x000fe200078e02ff */
[----:B------:R-:W-:-:S04]  /*5ee0*/  IADD3 R168, P5, R168, R130, RZ ;  /* 0x00000082a8a87210 */ /* 0x000fc80007fbe0ff */
[----:B------:R-:W-:Y:S02]  /*5ef0*/  LEA.HI.X.SX32 R169, R6, R131, 0x2, P5 ;  /* 0x0000008306a97211 */ /* 0x000fe400028f16ff */
[----:B------:R-:W-:Y:S01]  /*5f00*/  ISETP.GE.U32.AND P5, PT, R5, 0x7fffffbe, PT ;  /* 0x7fffffbe0500780c */ /* 0x000fe20003fa6070 */
[----:B------:R-:W-:Y:S01]  /*5f10*/  VIADD R5, R4, 0xfffffffc ;  /* 0xfffffffc04057836 */ /* 0x000fe20000000000 */
[----:B------:R-:W-:-:S04]  /*5f20*/  LOP3.LUT R6, R3, 0x10, RZ, 0x3c, !PT ;  /* 0x0000001003067812 */ /* 0x000fc800078e3cff */
[----:B------:R-:W-:Y:S01]  /*5f30*/  ISETP.GE.U32.AND P6, PT, R5, 0x7fffffbd, PT ;  /* 0x7fffffbd0500780c */ /* 0x000fe20003fc6070 */
[----:B------:R-:W-:Y:S02]  /*5f40*/  VIADD R5, R4, 0xfffffffb ;  /* 0xfffffffb04057836 */ /* 0x000fe40000000000 */
[----:B------:R-:W-:Y:S01]  /*5f50*/  VIADD R12, R6, UR8 ;  /* 0x00000008060c7c36 */ /* 0x000fe20008000000 */
[----:B------:R-:W-:Y:S02]  /*5f60*/  LOP3.LUT R6, R3, 0x20, RZ, 0x3c, !PT ;  /* 0x0000002003067812 */ /* 0x000fe400078e3cff */
[----:B------:R-:W-:Y:S01]  /*5f70*/  ISETP.GE.U32.AND P4, PT, R5, 0x7fffffbc, PT ;  /* 0x7fffffbc0500780c */ /* 0x000fe20003f86070 */
[C---:B------:R-:W-:Y:S01]  /*5f80*/  VIADD R5, R4.reuse, 0xfffffffa ;  /* 0xfffffffa04057836 */ /* 0x040fe20000000000 */
[----:B------:R-:W-:Y:S04]  /*5f90*/  LDGSTS.E [R11+0x8], desc[UR16][R136.64], !P5 ;  /* 0x00008000880b7fae */ /* 0x000fe8000e921850 */
[----:B------:R-:W-:Y:S01]  /*5fa0*/  ISETP.GE.U32.AND P5, PT, R5, 0x7fffffbb, PT ;  /* 0x7fffffbb0500780c */ /* 0x000fe20003fa6070 */
[C---:B------:R-:W-:Y:S01]  /*5fb0*/  VIADD R5, R4.reuse, 0xfffffff9 ;  /* 0xfffffff904057836 */ /* 0x040fe20000000000 */
[----:B------:R-:W-:Y:S04]  /*5fc0*/  LDGSTS.E [R11+0xc], desc[UR16][R126.64], !P6 ;  /* 0x0000c0007e0b7fae */ /* 0x000fe8000f121850 */
[----:B------:R-:W-:Y:S01]  /*5fd0*/  ISETP.GE.U32.AND P6, PT, R5, 0x7fffffba, PT ;  /* 0x7fffffba0500780c */ /* 0x000fe20003fc6070 */
[C---:B------:R-:W-:Y:S01]  /*5fe0*/  VIADD R5, R4.reuse, 0xfffffff8 ;  /* 0xfffffff804057836 */ /* 0x040fe20000000000 */
[----:B------:R-:W-:Y:S04]  /*5ff0*/  LDGSTS.E [R11+0x4000], desc[UR16][R138.64], !P1 ;  /* 0x040000008a0b7fae */ /* 0x000fe8000c921850 */
[----:B------:R-:W-:Y:S01]  /*6000*/  ISETP.GE.U32.AND P1, PT, R5, 0x7fffffb9, PT ;  /* 0x7fffffb90500780c */ /* 0x000fe20003f26070 */
[----:B------:R-:W-:Y:S01]  /*6010*/  VIADD R5, R4, 0xfffffff7 ;  /* 0xfffffff704057836 */ /* 0x000fe20000000000 */
[----:B------:R-:W-:Y:S01]  /*6020*/  LDGSTS.E [R11+0x4004], desc[UR16][R124.64], !P3 ;  /* 0x040040007c0b7fae */ /* 0x000fe2000d921850 */
[----:B------:R-:W-:-:S03]  /*6030*/  ISETP.GT.AND P3, PT, R252, 0x3f, PT ;  /* 0x0000003ffc00780c */ /* 0x000fc60003f64270 */
[----:B------:R-:W-:Y:S01]  /*6040*/  LDGSTS.E [R11+0x4008], desc[UR16][R140.64], !P0 ;  /* 0x040080008c0b7fae */ /* 0x000fe2000c121850 */
[----:B------:R-:W-:Y:S02]  /*6050*/  ISETP.GE.U32.AND P0, PT, R5, 0x7fffffb8, PT ;  /* 0x7fffffb80500780c */ /* 0x000fe40003f06070 */
[----:B------:R-:W-:Y:S01]  /*6060*/  SEL R5, RZ, 0x4, !P3 ;  /* 0x00000004ff057807 */ /* 0x000fe20005800000 */
[----:B------:R-:W-:Y:S01]  /*6070*/  LDGSTS.E [R11+0x400c], desc[UR16][R148.64], !P2 ;  /* 0x0400c000940b7fae */ /* 0x000fe2000d121850 */
[----:B------:R-:W-:-:S03]  /*6080*/  ISETP.GE.AND P3, PT, R251, UR4, PT ;  /* 0x00000004fb007c0c */ /* 0x000fc6000bf66270 */
[----:B------:R-:W-:Y:S01]  /*6090*/  LDGSTS.E [R12], desc[UR16][R122.64], !P4 ;  /* 0x000000007a0c7fae */ /* 0x000fe2000e121850 */
[----:B------:R-:W-:Y:S02]  /*60a0*/  SEL R4, R5, RZ, !P3 ;  /* 0x000000ff05047207 */ /* 0x000fe40005800000 */
[----:B------:R-:W-:Y:S01]  /*60b0*/  ISETP.GE.U32.AND P3, PT, R10, 0x7fffffb7, PT ;  /* 0x7fffffb70a00780c */ /* 0x000fe20003f66070 */
[----:B------:R-:W1:Y:S01]  /*60c0*/  LDC R5, c[0x0][0x230] ;  /* 0x00008c00ff057b82 */ /* 0x000e620000000800 */
[----:B------:R-:W-:Y:S01]  /*60d0*/  ISETP.NE.U32.AND P2, PT, R4, RZ, PT ;  /* 0x000000ff0400720c */ /* 0x000fe20003f45070 */
[----:B--2---:R-:W-:Y:S01]  /*60e0*/  VIADD R4, R13, 0xffffffdb ;  /* 0xffffffdb0d047836 */ /* 0x004fe20000000000 */
[----:B------:R-:W-:Y:S04]  /*60f0*/  LDGSTS.E [R12+0x4], desc[UR16][R120.64], !P5 ;  /* 0x00004000780c7fae */ /* 0x000fe8000e921850 */
[----:B------:R-:W-:Y:S01]  /*6100*/  ISETP.GE.U32.AND P4, PT, R4, 0x7fffff9c, PT ;  /* 0x7fffff9c0400780c */ /* 0x000fe20003f86070 */
[----:B------:R-:W2:Y:S01]  /*6110*/  LDC R10, c[0x0][0x230] ;  /* 0x00008c00ff0a7b82 */ /* 0x000ea20000000800 */
[----:B------:R-:W-:Y:S01]  /*6120*/  VIADD R4, R244, 0xffffffda ;  /* 0xffffffdaf4047836 */ /* 0x000fe20000000000 */
[----:B------:R-:W-:Y:S04]  /*6130*/  LDGSTS.E [R12+0x8], desc[UR16][R142.64], !P6 ;  /* 0x000080008e0c7fae */ /* 0x000fe8000f121850 */
[----:B------:R-:W-:Y:S01]  /*6140*/  ISETP.GE.U32.AND P5, PT, R4, 0x7fffff9b, PT ;  /* 0x7fffff9b0400780c */ /* 0x000fe20003fa6070 */
[----:B------:R-:W-:Y:S01]  /*6150*/  LDGSTS.E [R12+0xc], desc[UR16][R118.64], !P1 ;  /* 0x0000c000760c7fae */ /* 0x000fe2000c921850 */
[----:B------:R-:W3:Y:S04]  /*6160*/  LDC R13, c[0x0][0x230] ;  /* 0x00008c00ff0d7b82 */ /* 0x000ee80000000800 */
[----:B------:R-:W-:Y:S04]  /*6170*/  LDGSTS.E [R12+0x4000], desc[UR16][R170.64], !P4 ;  /* 0x04000000aa0c7fae */ /* 0x000fe8000e121850 */
[----:B------:R-:W3:Y:S03]  /*6180*/  LDC R244, c[0x0][0x230] ;  /* 0x00008c00fff47b82 */ /* 0x000ee60000000800 */
[----:B------:R-:W-:Y:S01]  /*6190*/  LDGSTS.E [R12+0x4004], desc[UR16][R116.64], !P5 ;  /* 0x04004000740c7fae */ /* 0x000fe2000e921850 */
[----:B--2---:R-:W-:-:S04]  /*61a0*/  VIADD R4, R10, 0xffffffd9 ;  /* 0xffffffd90a047836 */ /* 0x004fc80000000000 */
[----:B------:R-:W2:Y:S01]  /*61b0*/  LDC R10, c[0x0][0x230] ;  /* 0x00008c00ff0a7b82 */ /* 0x000ea20000000800 */
[----:B------:R-:W-:Y:S01]  /*61c0*/  ISETP.GE.U32.AND P6, PT, R4, 0x7fffff9a, PT ;  /* 0x7fffff9a0400780c */ /* 0x000fe20003fc6070 */
[----:B-1----:R-:W-:-:S06]  /*61d0*/  VIADD R4, R5, 0xffffffd8 ;  /* 0xffffffd805047836 */ /* 0x002fcc0000000000 */
[----:B------:R-:W1:Y:S01]  /*61e0*/  LDC R5, c[0x0][0x230] ;  /* 0x00008c00ff057b82 */ /* 0x000e620000000800 */
[----:B------:R-:W-:Y:S01]  /*61f0*/  ISETP.GE.U32.AND P1, PT, R4, 0x7fffff99, PT ;  /* 0x7fffff990400780c */ /* 0x000fe20003f26070 */
[----:B---3--:R-:W-:Y:S02]  /*6200*/  VIADD R4, R13, 0xfffffff5 ;  /* 0xfffffff50d047836 */ /* 0x008fe40000000000 */
[----:B------:R-:W-:Y:S01]  /*6210*/  VIADD R13, R6, UR8 ;  /* 0x00000008060d7c36 */ /* 0x000fe20008000000 */
[----:B------:R-:W-:Y:S02]  /*6220*/  LOP3.LUT R6, R3, 0x30, RZ, 0x3c, !PT ;  /* 0x0000003003067812 */ /* 0x000fe400078e3cff */
[----:B------:R-:W-:Y:S01]  /*6230*/  ISETP.GE.U32.AND P4, PT, R4, 0x7fffffb6, PT ;  /* 0x7fffffb60400780c */ /* 0x000fe20003f86070 */
[----:B------:R-:W-:Y:S01]  /*6240*/  VIADD R4, R244, 0xfffffff4 ;  /* 0xfffffff4f4047836 */ /* 0x000fe20000000000 */
[----:B------:R-:W-:Y:S01]  /*6250*/  LDGSTS.E [R12+0x4008], desc[UR16][R164.64], !P6 ;  /* 0x04008000a40c7fae */ /* 0x000fe2000f121850 */
[----:B------:R-:W3:Y:S03]  /*6260*/  LDC R244, c[0x0][0x230] ;  /* 0x00008c00fff47b82 */ /* 0x000ee60000000800 */
[----:B------:R-:W-:Y:S01]  /*6270*/  ISETP.GE.U32.AND P5, PT, R4, 0x7fffffb5, PT ;  /* 0x7fffffb50400780c */ /* 0x000fe20003fa6070 */
[----:B------:R-:W-:Y:S01]  /*6280*/  LDGSTS.E [R12+0x400c], desc[UR16][R242.64], !P1 ;  /* 0x0400c000f20c7fae */ /* 0x000fe2000c921850 */
[----:B--2---:R-:W-:-:S03]  /*6290*/  VIADD R4, R10, 0xffffffd7 ;  /* 0xffffffd70a047836 */ /* 0x004fc60000000000 */
[----:B------:R-:W2:Y:S01]  /*62a0*/  LDC R10, c[0x0][0x230] ;  /* 0x00008c00ff0a7b82 */ /* 0x000ea20000000800 */
[----:B------:R-:W-:Y:S01]  /*62b0*/  LDGSTS.E [R13], desc[UR16][R240.64], !P0 ;  /* 0x00000000f00d7fae */ /* 0x000fe2000c121850 */
[----:B------:R-:W-:-:S03]  /*62c0*/  ISETP.GE.U32.AND P6, PT, R4, 0x7fffff98, PT ;  /* 0x7fffff980400780c */ /* 0x000fc60003fc6070 */
[----:B------:R-:W-:Y:S01]  /*62d0*/  LDGSTS.E [R13+0x4], desc[UR16][R238.64], !P3 ;  /* 0x00004000ee0d7fae */ /* 0x000fe2000d921850 */
[----:B-1----:R-:W-:Y:S02]  /*62e0*/  VIADD R4, R5, 0xffffffd6 ;  /* 0xffffffd605047836 */ /* 0x002fe40000000000 */
[----:B------:R-:W1:Y:S01]  /*62f0*/  LDC R5, c[0x0][0x230] ;  /* 0x00008c00ff057b82 */ /* 0x000e620000000800 */
[----:B------:R-:W-:Y:S02]  /*6300*/  LDGSTS.E [R13+0x8], desc[UR16][R236.64], !P4 ;  /* 0x00008000ec0d7fae */ /* 0x000fe4000e121850 */
[----:B------:R-:W-:Y:S02]  /*6310*/  ISETP.GE.U32.AND P1, PT, R4, 0x7fffff97, PT ;  /* 0x7fffff970400780c */ /* 0x000fe40003f26070 */
[----:B------:R-:W-:Y:S01]  /*6320*/  LDGSTS.E [R13+0xc], desc[UR16][R234.64], !P5 ;  /* 0x0000c000ea0d7fae */ /* 0x000fe2000e921850 */
[----:B---3--:R-:W-:-:S03]  /*6330*/  VIADD R4, R244, 0xffffffd5 ;  /* 0xffffffd5f4047836 */ /* 0x008fc60000000000 */
[----:B------:R-:W-:Y:S01]  /*6340*/  LDGSTS.E [R13+0x4000], desc[UR16][R232.64], !P6 ;  /* 0x04000000e80d7fae */ /* 0x000fe2000f121850 */
[----:B------:R-:W3:Y:S01]  /*6350*/  LDC R244, c[0x0][0x230] ;  /* 0x00008c00fff47b82 */ /* 0x000ee20000000800 */
[----:B------:R-:W-:Y:S01]  /*6360*/  ISETP.GE.U32.AND P0, PT, R4, 0x7fffff96, PT ;  /* 0x7fffff960400780c */ /* 0x000fe20003f06070 */
[----:B--2---:R-:W-:-:S04]  /*6370*/  VIADD R4, R10, 0xffffffd4 ;  /* 0xffffffd40a047836 */ /* 0x004fc80000000000 */
[----:B------:R-:W-:Y:S02]  /*6380*/  LDGSTS.E [R13+0x4004], desc[UR16][R230.64], !P1 ;  /* 0x04004000e60d7fae */ /* 0x000fe4000c921850 */
[----:B------:R-:W2:Y:S01]  /*6390*/  LDC R10, c[0x0][0x230] ;  /* 0x00008c00ff0a7b82 */ /* 0x000ea20000000800 */
[----:B------:R-:W-:Y:S01]  /*63a0*/  ISETP.GE.U32.AND P3, PT, R4, 0x7fffff95, PT ;  /* 0x7fffff950400780c */ /* 0x000fe20003f66070 */
[----:B-1----:R-:W-:-:S06]  /*63b0*/  VIADD R4, R5, 0xfffffff3 ;  /* 0xfffffff305047836 */ /* 0x002fcc0000000000 */
[----:B------:R-:W1:Y:S01]  /*63c0*/  LDC R5, c[0x0][0x230] ;  /* 0x00008c00ff057b82 */ /* 0x000e620000000800 */
[----:B------:R-:W-:Y:S01]  /*63d0*/  LDGSTS.E [R13+0x4008], desc[UR16][R228.64], !P0 ;  /* 0x04008000e40d7fae */ /* 0x000fe2000c121850 */
[----:B------:R-:W-:Y:S01]  /*63e0*/  ISETP.GE.U32.AND P4, PT, R4, 0x7fffffb4, PT ;  /* 0x7fffffb40400780c */ /* 0x000fe20003f86070 */
[----:B------:R-:W-:-:S05]  /*63f0*/  VIADD R4, R246, 0xfffffff2 ;  /* 0xfffffff2f6047836 */ /* 0x000fca0000000000 */
[----:B------:R-:W4:Y:S01]  /*6400*/  LDC R246, c[0x0][0x230] ;  /* 0x00008c00fff67b82 */ /* 0x000f220000000800 */
[----:B------:R-:W-:Y:S01]  /*6410*/  ISETP.GE.U32.AND P5, PT, R4, 0x7fffffb3, PT ;  /* 0x7fffffb30400780c */ /* 0x000fe20003fa6070 */
[----:B------:R-:W-:Y:S01]  /*6420*/  VIADD R4, R245, 0xfffffff1 ;  /* 0xfffffff1f5047836 */ /* 0x000fe20000000000 */
[----:B------:R-:W-:Y:S04]  /*6430*/  LDGSTS.E [R13+0x400c], desc[UR16][R226.64], !P3 ;  /* 0x0400c000e20d7fae */ /* 0x000fe8000d921850 */
[----:B------:R-:W-:Y:S01]  /*6440*/  ISETP.GE.U32.AND P6, PT, R4, 0x7fffffb2, PT ;  /* 0x7fffffb20400780c */ /* 0x000fe20003fc6070 */
[----:B------:R-:W4:Y:S01]  /*6450*/  LDC R245, c[0x0][0x230] ;  /* 0x00008c00fff57b82 */ /* 0x000f220000000800 */
[----:B---3--:R-:W-:Y:S02]  /*6460*/  VIADD R4, R244, 0xfffffff0 ;  /* 0xfffffff0f4047836 */ /* 0x008fe40000000000 */
[----:B------:R-:W-:Y:S01]  /*6470*/  VIADD R244, R6, UR8 ;  /* 0x0000000806f47c36 */ /* 0x000fe20008000000 */
[----:B------:R-:W-:-:S02]  /*6480*/  LOP3.LUT R6, R3, 0x40, RZ, 0x3c, !PT ;  /* 0x0000004003067812 */ /* 0x000fc400078e3cff */
[----:B------:R-:W-:Y:S01]  /*6490*/  ISETP.GE.U32.AND P1, PT, R4, 0x7fffffb1, PT ;  /* 0x7fffffb10400780c */ /* 0x000fe20003f26070 */
[----:B-1----:R-:W-:Y:S01]  /*64a0*/  VIADD R4, R5, 0xffffffd3 ;  /* 0xffffffd305047836 */ /* 0x002fe20000000000 */
[----:B------:R-:W-:Y:S01]  /*64b0*/  LDGSTS.E [R244], desc[UR16][R224.64], !P4 ;  /* 0x00000000e0f47fae */ /* 0x000fe2000e121850 */
[----:B------:R-:W1:Y:S03]  /*64c0*/  LDC R5, c[0x0][0x230] ;  /* 0x00008c00ff057b82 */ /* 0x000e660000000800 */
[----:B------:R-:W-:Y:S01]  /*64d0*/  ISETP.GE.U32.AND P0, PT, R4, 0x7fffff94, PT ;  /* 0x7fffff940400780c */ /* 0x000fe20003f06070 */
[----:B--2---:R-:W-:Y:S01]  /*64e0*/  VIADD R4, R10, 0xffffffd2 ;  /* 0xffffffd20a047836 */ /* 0x004fe20000000000 */
[----:B------:R-:W-:Y:S03]  /*64f0*/  LDGSTS.E [R244+0x4], desc[UR16][R222.64], !P5 ;  /* 0x00004000def47fae */ /* 0x000fe6000e921850 */
[----:B------:R-:W2:Y:S01]  /*6500*/  LDC R10, c[0x0][0x230] ;  /* 0x00008c00ff0a7b82 */ /* 0x000ea20000000800 */
[----:B------:R-:W-:Y:S01]  /*6510*/  ISETP.GE.U32.AND P3, PT, R4, 0x7fffff93, PT ;  /* 0x7fffff930400780c */ /* 0x000fe20003f66070 */
[----:B------:R-:W-:Y:S01]  /*6520*/  LDGSTS.E [R244+0x8], desc[UR16][R220.64], !P6 ;  /* 0x00008000dcf47fae */ /* 0x000fe2000f121850 */
[----:B----4-:R-:W-:-:S03]  /*6530*/  VIADD R4, R245, 0xffffffd1 ;  /* 0xffffffd1f5047836 */ /* 0x010fc60000000000 */
[----:B------:R-:W-:Y:S02]  /*6540*/  LDGSTS.E [R244+0xc], desc[UR16][R218.64], !P1 ;  /* 0x0000c000daf47fae */ /* 0x000fe4000c921850 */
[----:B------:R-:W3:Y:S01]  /*6550*/  LDC R245, c[0x0][0x230] ;  /* 0x00008c00fff57b82 */ /* 0x000ee20000000800 */
[----:B------:R-:W-:Y:S01]  /*6560*/  ISETP.GE.U32.AND P4, PT, R4, 0x7fffff92, PT ;  /* 0x7fffff920400780c */ /* 0x000fe20003f86070 */
[----:B------:R-:W-:Y:S01]  /*6570*/  VIADD R4, R246, 0xffffffd0 ;  /* 0xffffffd0f6047836 */ /* 0x000fe20000000000 */
[----:B------:R-:W-:Y:S05]  /*6580*/  LDGSTS.E [R244+0x4000], desc[UR16][R216.64], !P0 ;  /* 0x04000000d8f47fae */ /* 0x000fea000c121850 */
[----:B------:R-:W4:Y:S01]  /*6590*/  LDC R246, c[0x0][0x230] ;  /* 0x00008c00fff67b82 */ /* 0x000f220000000800 */
[----:B------:R-:W-:Y:S01]  /*65a0*/  ISETP.GE.U32.AND P5, PT, R4, 0x7fffff91, PT ;  /* 0x7fffff910400780c */ /* 0x000fe20003fa6070 */
[----:B------:R-:W-:Y:S01]  /*65b0*/  VIADD R4, R247, 0xffffffef ;  /* 0xffffffeff7047836 */ /* 0x000fe20000000000 */
[----:B------:R-:W-:Y:S04]  /*65c0*/  LDGSTS.E [R244+0x4004], desc[UR16][R214.64], !P3 ;  /* 0x04004000d6f47fae */ /* 0x000fe8000d921850 */
[----:B------:R-:W-:Y:S01]  /*65d0*/  ISETP.GE.U32.AND P6, PT, R4, 0x7fffffb0, PT ;  /* 0x7fffffb00400780c */ /* 0x000fe20003fc6070 */
[----:B-1----:R-:W-:Y:S01]  /*65e0*/  VIADD R4, R5, 0xffffffee ;  /* 0xffffffee05047836 */ /* 0x002fe20000000000 */
[----:B------:R-:W1:Y:S01]  /*65f0*/  LDC R247, c[0x0][0x230] ;  /* 0x00008c00fff77b82 */ /* 0x000e620000000800 */
[----:B------:R-:W-:Y:S03]  /*6600*/  LDGSTS.E [R244+0x4008], desc[UR16][R212.64], !P4 ;  /* 0x04008000d4f47fae */ /* 0x000fe6000e121850 */
[----:B------:R-:W-:Y:S01]  /*6610*/  ISETP.GE.U32.AND P1, PT, R4, 0x7fffffaf, PT ;  /* 0x7fffffaf0400780c */ /* 0x000fe20003f26070 */
[----:B--2---:R-:W-:Y:S01]  /*6620*/  VIADD R4, R10, 0xffffffed ;  /* 0xffffffed0a047836 */ /* 0x004fe20000000000 */
[----:B------:R-:W-:Y:S02]  /*6630*/  LDGSTS.E [R244+0x400c], desc[UR16][R210.64], !P5 ;  /* 0x0400c000d2f47fae */ /* 0x000fe4000e921850 */
[----:B------:R-:W2:Y:S02]  /*6640*/  LDC R5, c[0x0][0x230] ;  /* 0x00008c00ff057b82 */ /* 0x000ea40000000800 */
[----:B------:R-:W-:Y:S01]  /*6650*/  ISETP.GE.U32.AND P0, PT, R4, 0x7fffffae, PT ;  /* 0x7fffffae0400780c */ /* 0x000fe20003f06070 */
[----:B----4-:R-:W-:-:S05]  /*6660*/  VIADD R4, R246, 0xffffffec ;  /* 0xffffffecf6047836 */ /* 0x010fca0000000000 */
[----:B------:R-:W4:Y:S01]  /*6670*/  LDC R10, c[0x0][0x230] ;  /* 0x00008c00ff0a7b82 */ /* 0x000f220000000800 */
[----:B------:R-:W-:Y:S01]  /*6680*/  ISETP.GE.U32.AND P3, PT, R4, 0x7fffffad, PT ;  /* 0x7fffffad0400780c */ /* 0x000fe20003f66070 */
[----:B---3--:R-:W-:Y:S02]  /*6690*/  VIADD R4, R245, 0xffffffcf ;  /* 0xffffffcff5047836 */ /* 0x008fe40000000000 */
[----:B------:R-:W-:-:S04]  /*66a0*/  VIADD R245, R6, UR8 ;  /* 0x0000000806f57c36 */ /* 0x000fc80008000000 */
[----:B------:R-:W3:Y:S01]  /*66b0*/  LDC R246, c[0x0][0x230] ;  /* 0x00008c00fff67b82 */ /* 0x000ee20000000800 */
[----:B------:R-:W-:Y:S02]  /*66c0*/  LOP3.LUT R6, R3, 0x50, RZ, 0x3c, !PT ;  /* 0x0000005003067812 */ /* 0x000fe400078e3cff */
[----:B------:R-:W-:Y:S01]  /*66d0*/  ISETP.GE.U32.AND P4, PT, R4, 0x7fffff90, PT ;  /* 0x7fffff900400780c */ /* 0x000fe20003f86070 */
[----:B-1----:R-:W-:Y:S01]  /*66e0*/  VIADD R4, R247, 0xffffffce ;  /* 0xffffffcef7047836 */ /* 0x002fe20000000000 */
[----:B------:R-:W-:Y:S03]  /*66f0*/  LDGSTS.E [R245], desc[UR16][R208.64], !P6 ;  /* 0x00000000d0f57fae */ /* 0x000fe6000f121850 */
[----:B------:R-:W1:Y:S01]  /*6700*/  LDC R247, c[0x0][0x230] ;  /* 0x00008c00fff77b82 */ /* 0x000e620000000800 */
[----:B------:R-:W-:Y:S01]  /*6710*/  ISETP.GE.U32.AND P5, PT, R4, 0x7fffff8f, PT ;  /* 0x7fffff8f0400780c */ /* 0x000fe20003fa6070 */
[----:B------:R-:W-:Y:S04]  /*6720*/  LDGSTS.E [R245+0x4], desc[UR16][R206.64], !P1 ;  /* 0x00004000cef57fae */ /* 0x000fe8000c921850 */
[----:B------:R-:W-:Y:S04]  /*6730*/  LDGSTS.E [R245+0x8], desc[UR16][R204.64], !P0 ;  /* 0x00008000ccf57fae */ /* 0x000fe8000c121850 */
[----:B------:R-:W-:Y:S04]  /*6740*/  LDGSTS.E [R245+0xc], desc[UR16][R202.64], !P3 ;  /* 0x0000c000caf57fae */ /* 0x000fe8000d921850 */
[----:B------:R-:W-:Y:S01]  /*6750*/  LDGSTS.E [R245+0x4000], desc[UR16][R200.64], !P4 ;  /* 0x04000000c8f57fae */ /* 0x000fe2000e121850 */
[----:B---3--:R-:W-:-:S02]  /*6760*/  VIADD R4, R246, 0xffffffcd ;  /* 0xffffffcdf6047836 */ /* 0x008fc40000000000 */
[----:B------:R-:W3:Y:S01]  /*6770*/  LDC R246, c[0x0][0x230] ;  /* 0x00008c00fff67b82 */ /* 0x000ee20000000800 */
[----:B------:R-:W-:Y:S02]  /*6780*/  LDGSTS.E [R245+0x4004], desc[UR16][R198.64], !P5 ;  /* 0x04004000c6f57fae */ /* 0x000fe4000e921850 */
[----:B------:R-:W-:Y:S01]  /*6790*/  ISETP.GE.U32.AND P6, PT, R4, 0x7fffff8e, PT ;  /* 0x7fffff8e0400780c */ /* 0x000fe20003fc6070 */
[----:B--2---:R-:W-:-:S04]  /*67a0*/  VIADD R4, R5, 0xffffffcc ;  /* 0xffffffcc05047836 */ /* 0x004fc80000000000 */
[----:B------:R-:W2:Y:S01]  /*67b0*/  LDC R5, c[0x0][0x230] ;  /* 0x00008c00ff057b82 */ /* 0x000ea20000000800 */
[----:B------:R-:W-:Y:S01]  /*67c0*/  ISETP.GE.U32.AND P1, PT, R4, 0x7fffff8d, PT ;  /* 0x7fffff8d0400780c */ /* 0x000fe20003f26070 */
[----:B----4-:R-:W-:-:S05]  /*67d0*/  VIADD R4, R10, 0xffffffeb ;  /* 0xffffffeb0a047836 */ /* 0x010fca0000000000 */
[----:B------:R-:W-:Y:S01]  /*67e0*/  ISETP.GE.U32.AND P0, PT, R4, 0x7fffffac, PT ;  /* 0x7fffffac0400780c */ /* 0x000fe20003f06070 */
[----:B------:R-:W4:Y:S01]  /*67f0*/  LDC R10, c[0x0][0x230] ;  /* 0x00008c00ff0a7b82 */ /* 0x000f220000000800 */
[----:B------:R-:W-:Y:S05]  /*6800*/  LDGSTS.E [R245+0x4008], desc[UR16][R196.64], !P6 ;  /* 0x04008000c4f57fae */ /* 0x000fea000f121850 */
[----:B------:R-:W-:Y:S01]  /*6810*/  LDGSTS.E [R245+0x400c], desc[UR16][R194.64], !P1 ;  /* 0x0400c000c2f57fae */ /* 0x000fe2000c921850 */
[----:B---3--:R-:W-:Y:S02]  /*6820*/  VIADD R4, R246, 0xffffffea ;  /* 0xffffffeaf6047836 */ /* 0x008fe40000000000 */
[----:B------:R-:W-:Y:S01]  /*6830*/  VIADD R246, R6, UR8 ;  /* 0x0000000806f67c36 */ /* 0x000fe20008000000 */
[----:B------:R-:W-:-:S02]  /*6840*/  LOP3.LUT R6, R3, 0x60, RZ, 0x3c, !PT ;  /* 0x0000006003067812 */ /* 0x000fc400078e3cff */
[----:B------:R-:W-:Y:S01]  /*6850*/  ISETP.GE.U32.AND P3, PT, R4, 0x7fffffab, PT ;  /* 0x7fffffab0400780c */ /* 0x000fe20003f66070 */
[----:B------:R-:W-:Y:S01]  /*6860*/  VIADD R4, R248, 0xffffffe9 ;  /* 0xffffffe9f8047836 */ /* 0x000fe20000000000 */
[----:B------:R-:W-:Y:S01]  /*6870*/  LDGSTS.E [R246], desc[UR16][R192.64], !P0 ;  /* 0x00000000c0f67fae */ /* 0x000fe2000c121850 */
[----:B------:R-:W3:Y:S03]  /*6880*/  LDC R248, c[0x0][0x230] ;  /* 0x00008c00fff87b82 */ /* 0x000ee60000000800 */
[----:B------:R-:W-:Y:S01]  /*6890*/  ISETP.GE.U32.AND P4, PT, R4, 0x7fffffaa, PT ;  /* 0x7fffffaa0400780c */ /* 0x000fe20003f86070 */
[----:B-1----:R-:W-:-:S04]  /*68a0*/  VIADD R4, R247, 0xffffffe8 ;  /* 0xffffffe8f7047836 */ /* 0x002fc80000000000 */
[----:B------:R-:W1:Y:S01]  /*68b0*/  LDC R247, c[0x0][0x230] ;  /* 0x00008c00fff77b82 */ /* 0x000e620000000800 */
[----:B------:R-:W-:Y:S01]  /*68c0*/  ISETP.GE.U32.AND P5, PT, R4, 0x7fffffa9, PT ;  /* 0x7fffffa90400780c */ /* 0x000fe20003fa6070 */
[----:B--2---:R-:W-:Y:S01]  /*68d0*/  VIADD R4, R5, 0xffffffcb ;  /* 0xffffffcb05047836 */ /* 0x004fe20000000000 */
[----:B------:R-:W-:Y:S04]  /*68e0*/  LDGSTS.E [R246+0x4], desc[UR16][R190.64], !P3 ;  /* 0x00004000bef67fae */ /* 0x000fe8000d921850 */
[----:B------:R-:W-:Y:S01]  /*68f0*/  ISETP.GE.U32.AND P6, PT, R4, 0x7fffff8c, PT ;  /* 0x7fffff8c0400780c */ /* 0x000fe20003fc6070 */
[----:B------:R-:W2:Y:S01]  /*6900*/  LDC R5, c[0x0][0x230] ;  /* 0x00008c00ff057b82 */ /* 0x000ea20000000800 */
[----:B----4-:R-:W-:Y:S01]  /*6910*/  VIADD R4, R10, 0xffffffca ;  /* 0xffffffca0a047836 */ /* 0x010fe20000000000 */
[----:B------:R-:W-:Y:S04]  /*6920*/  LDGSTS.E [R246+0x8], desc[UR16][R188.64], !P4 ;  /* 0x00008000bcf67fae */ /* 0x000fe8000e121850 */
[----:B------:R-:W-:Y:S01]  /*6930*/  ISETP.GE.U32.AND P1, PT, R4, 0x7fffff8b, PT ;  /* 0x7fffff8b0400780c */ /* 0x000fe20003f26070 */
[----:B------:R-:W-:Y:S01]  /*6940*/  LDGSTS.E [R246+0xc], desc[UR16][R186.64], !P5 ;  /* 0x0000c000baf67fae */ /* 0x000fe2000e921850 */
[----:B------:R-:W4:Y:S04]  /*6950*/  LDC R10, c[0x0][0x230] ;  /* 0x00008c00ff0a7b82 */ /* 0x000f280000000800 */
[----:B------:R-:W-:Y:S01]  /*6960*/  LDGSTS.E [R246+0x4000], desc[UR16][R184.64], !P6 ;  /* 0x04000000b8f67fae */ /* 0x000fe2000f121850 */
[----:B-1----:R-:W-:-:S03]  /*6970*/  VIADD R4, R247, 0xffffffc9 ;  /* 0xffffffc9f7047836 */ /* 0x002fc60000000000 */
[----:B------:R-:W1:Y:S03]  /*6980*/  LDC R247, c[0x0][0x230] ;  /* 0x00008c00fff77b82 */ /* 0x000e660000000800 */
[----:B------:R-:W-:Y:S01]  /*6990*/  LDGSTS.E [R246+0x4004], desc[UR16][R182.64], !P1 ;  /* 0x04004000b6f67fae */ /* 0x000fe2000c921850 */
[----:B------:R-:W-:Y:S01]  /*69a0*/  ISETP.GE.U32.AND P0, PT, R4, 0x7fffff8a, PT ;  /* 0x7fffff8a0400780c */ /* 0x000fe20003f06070 */
[----:B--2---:R-:W-:-:S03]  /*69b0*/  VIADD R4, R5, 0xffffffc8 ;  /* 0xffffffc805047836 */ /* 0x004fc60000000000 */
[----:B------:R-:W2:Y:S02]  /*69c0*/  LDC R5, c[0x0][0x230] ;  /* 0x00008c00ff057b82 */ /* 0x000ea40000000800 */
[----:B------:R-:W-:Y:S01]  /*69d0*/  ISETP.GE.U32.AND P3, PT, R4, 0x7fffff89, PT ;  /* 0x7fffff890400780c */ /* 0x000fe20003f66070 */
[----:B---3--:R-:W-:-:S05]  /*69e0*/  VIADD R4, R248, 0xffffffe7 ;  /* 0xffffffe7f8047836 */ /* 0x008fca0000000000 */
[----:B------:R-:W3:Y:S01]  /*69f0*/  LDC R248, c[0x0][0x230] ;  /* 0x00008c00fff87b82 */ /* 0x000ee20000000800 */
[----:B------:R-:W-:Y:S01]  /*6a00*/  ISETP.GE.U32.AND P4, PT, R4, 0x7fffffa8, PT ;  /* 0x7fffffa80400780c */ /* 0x000fe20003f86070 */
[----:B----4-:R-:W-:Y:S01]  /*6a10*/  VIADD R4, R10, 0xffffffe6 ;  /* 0xffffffe60a047836 */ /* 0x010fe20000000000 */
[----:B------:R-:W-:Y:S04]  /*6a20*/  LDGSTS.E [R246+0x4008], desc[UR16][R180.64], !P0 ;  /* 0x04008000b4f67fae */ /* 0x000fe8000c121850 */
[----:B------:R-:W-:Y:S01]  /*6a30*/  ISETP.GE.U32.AND P5, PT, R4, 0x7fffffa7, PT ;  /* 0x7fffffa70400780c */ /* 0x000fe20003fa6070 */
[----:B------:R-:W4:Y:S01]  /*6a40*/  LDC R10, c[0x0][0x230] ;  /* 0x00008c00ff0a7b82 */ /* 0x000f220000000800 */
[----:B------:R-:W-:Y:S01]  /*6a50*/  LDGSTS.E [R246+0x400c], desc[UR16][R160.64], !P3 ;  /* 0x0400c000a0f67fae */ /* 0x000fe2000d921850 */
[----:B--2---:R-:W-:-:S06]  /*6a60*/  VIADD R4, R5, 0xffffffe5 ;  /* 0xffffffe505047836 */ /* 0x004fcc0000000000 */
[----:B------:R-:W2:Y:S01]  /*6a70*/  LDC R5, c[0x0][0x230] ;  /* 0x00008c00ff057b82 */ /* 0x000ea20000000800 */
[----:B------:R-:W-:Y:S01]  /*6a80*/  ISETP.GE.U32.AND P6, PT, R4, 0x7fffffa6, PT ;  /* 0x7fffffa60400780c */ /* 0x000fe20003fc6070 */
[----:B------:R-:W-:-:S06]  /*6a90*/  VIADD R4, R249, 0xffffffe4 ;  /* 0xffffffe4f9047836 */ /* 0x000fcc0000000000 */
[----:B------:R-:W3:Y:S01]  /*6aa0*/  LDC R249, c[0x0][0x230] ;  /* 0x00008c00fff97b82 */ /* 0x000ee20000000800 */
[----:B------:R-:W-:Y:S01]  /*6ab0*/  ISETP.GE.U32.AND P1, PT, R4, 0x7fffffa5, PT ;  /* 0x7fffffa50400780c */ /* 0x000fe20003f26070 */
[----:B-1----:R-:W-:Y:S02]  /*6ac0*/  VIADD R4, R247, 0xffffffc7 ;  /* 0xffffffc7f7047836 */ /* 0x002fe40000000000 */
[----:B------:R-:W-:Y:S01]  /*6ad0*/  VIADD R247, R6, UR8 ;  /* 0x0000000806f77c36 */ /* 0x000fe20008000000 */
[----:B------:R-:W-:Y:S02]  /*6ae0*/  LOP3.LUT R6, R3, 0x70, RZ, 0x3c, !PT ;  /* 0x0000007003067812 */ /* 0x000fe400078e3cff */
[----:B------:R-:W-:Y:S01]  /*6af0*/  ISETP.GE.U32.AND P0, PT, R4, 0x7fffff88, PT ;  /* 0x7fffff880400780c */ /* 0x000fe20003f06070 */
[----:B----4-:R-:W-:Y:S01]  /*6b00*/  VIADD R4, R10, 0xffffffc6 ;  /* 0xffffffc60a047836 */ /* 0x010fe20000000000 */
[----:B------:R-:W-:Y:S01]  /*6b10*/  LDGSTS.E [R247], desc[UR16][R174.64], !P4 ;  /* 0x00000000aef77fae */ /* 0x000fe2000e121850 */
[----:B------:R-:W1:Y:S03]  /*6b20*/  LDC R10, c[0x0][0x230] ;  /* 0x00008c00ff0a7b82 */ /* 0x000e660000000800 */
[----:B------:R-:W-:Y:S01]  /*6b30*/  ISETP.GE.U32.AND P3, PT, R4, 0x7fffff87, PT ;  /* 0x7fffff870400780c */ /* 0x000fe20003f66070 */
[----:B------:R-:W-:Y:S04]  /*6b40*/  LDGSTS.E [R247+0x4], desc[UR16][R162.64], !P5 ;  /* 0x00004000a2f77fae */ /* 0x000fe8000e921850 */
[----:B------:R-:W-:Y:S04]  /*6b50*/  LDGSTS.E [R247+0x8], desc[UR16][R178.64], !P6 ;  /* 0x00008000b2f77fae */ /* 0x000fe8000f121850 */
[----:B------:R-:W-:Y:S01]  /*6b60*/  LDGSTS.E [R247+0xc], desc[UR16][R158.64], !P1 ;  /* 0x0000c0009ef77fae */ /* 0x000fe2000c921850 */
[----:B---3--:R-:W-:-:S02]  /*6b70*/  VIADD R4, R249, 0xffffffc5 ;  /* 0xffffffc5f9047836 */ /* 0x008fc40000000000 */
[----:B------:R-:W3:Y:S01]  /*6b80*/  LDC R249, c[0x0][0x230] ;  /* 0x00008c00fff97b82 */ /* 0x000ee20000000800 */
[----:B------:R-:W-:Y:S02]  /*6b90*/  LDGSTS.E [R247+0x4000], desc[UR16][R156.64], !P0 ;  /* 0x040000009cf77fae */ /* 0x000fe4000c121850 */
[----:B------:R-:W-:Y:S01]  /*6ba0*/  ISETP.GE.U32.AND P4, PT, R4, 0x7fffff86, PT ;  /* 0x7fffff860400780c */ /* 0x000fe20003f86070 */
[----:B------:R-:W-:Y:S01]  /*6bb0*/  VIADD R4, R248, 0xffffffc4 ;  /* 0xffffffc4f8047836 */ /* 0x000fe20000000000 */
[----:B------:R-:W-:Y:S03]  /*6bc0*/  LDGSTS.E [R247+0x4004], desc[UR16][R144.64], !P3 ;  /* 0x0400400090f77fae */ /* 0x000fe6000d921850 */
[----:B------:R-:W4:Y:S01]  /*6bd0*/  LDC R248, c[0x0][0x230] ;  /* 0x00008c00fff87b82 */ /* 0x000f220000000800 */
[----:B------:R-:W-:Y:S01]  /*6be0*/  ISETP.GE.U32.AND P5, PT, R4, 0x7fffff85, PT ;  /* 0x7fffff850400780c */ /* 0x000fe20003fa6070 */
[----:B--2---:R-:W-:Y:S01]  /*6bf0*/  VIADD R4, R5, 0xffffffe3 ;  /* 0xffffffe305047836 */ /* 0x004fe20000000000 */
[----:B------:R-:W2:Y:S04]  /*6c00*/  LDL.64 R2, [R1] ;  /* 0x0000000001027983 */ /* 0x000ea80000100a00 */
[----:B------:R-:W-:Y:S01]  /*6c10*/  ISETP.GE.U32.AND P6, PT, R4, 0x7fffffa4, PT ;  /* 0x7fffffa40400780c */ /* 0x000fe20003fc6070 */
[----:B------:R-:W4:Y:S01]  /*6c20*/  LDC R5, c[0x0][0x230] ;  /* 0x00008c00ff057b82 */ /* 0x000f220000000800 */
[----:B------:R-:W-:Y:S05]  /*6c30*/  LDGSTS.E [R247+0x4008], desc[UR16][R176.64], !P4 ;  /* 0x04008000b0f77fae */ /* 0x000fea000e121850 */
[----:B------:R-:W-:Y:S01]  /*6c40*/  LDGSTS.E [R247+0x400c], desc[UR16][R166.64], !P5 ;  /* 0x0400c000a6f77fae */ /* 0x000fe2000e921850 */
[----:B---3--:R-:W-:-:S02]  /*6c50*/  VIADD R4, R249, 0xffffffe2 ;  /* 0xffffffe2f9047836 */ /* 0x008fc40000000000 */
[----:B------:R-:W3:Y:S03]  /*6c60*/  LDC R249, c[0x0][0x230] ;  /* 0x00008c00fff97b82 */ /* 0x000ee60000000800 */
[----:B------:R-:W-:Y:S01]  /*6c70*/  ISETP.GE.U32.AND P1, PT, R4, 0x7fffffa3, PT ;  /* 0x7fffffa30400780c */ /* 0x000fe20003f26070 */
[----:B-1----:R-:W-:-:S04]  /*6c80*/  VIADD R4, R10, 0xffffffe1 ;  /* 0xffffffe10a047836 */ /* 0x002fc80000000000 */
[----:B------:R-:W1:Y:S01]  /*6c90*/  LDC R10, c[0x0][0x230] ;  /* 0x00008c00ff0a7b82 */ /* 0x000e620000000800 */
[----:B------:R-:W-:Y:S01]  /*6ca0*/  ISETP.GE.U32.AND P0, PT, R4, 0x7fffffa2, PT ;  /* 0x7fffffa20400780c */ /* 0x000fe20003f06070 */
[----:B------:R-:W-:-:S05]  /*6cb0*/  VIADD R4, R250, 0xffffffe0 ;  /* 0xffffffe0fa047836 */ /* 0x000fca0000000000 */
[----:B------:R-:W-:Y:S01]  /*6cc0*/  ISETP.GE.U32.AND P3, PT, R4, 0x7fffffa1, PT ;  /* 0x7fffffa10400780c */ /* 0x000fe20003f66070 */
[----:B----4-:R-:W-:Y:S01]  /*6cd0*/  VIADD R4, R5, 0xffffffc3 ;  /* 0xffffffc305047836 */ /* 0x010fe20000000000 */
[----:B------:R-:W4:Y:S04]  /*6ce0*/  LDC R250, c[0x0][0x230] ;  /* 0x00008c00fffa7b82 */ /* 0x000f280000000800 */
[----:B------:R-:W-:Y:S01]  /*6cf0*/  ISETP.GE.U32.AND P4, PT, R4, 0x7fffff84, PT ;  /* 0x7fffff840400780c */ /* 0x000fe20003f86070 */
[----:B------:R-:W-:Y:S02]  /*6d00*/  VIADD R4, R248, 0xffffffc2 ;  /* 0xffffffc2f8047836 */ /* 0x000fe40000000000 */
[----:B------:R-:W-:Y:S02]  /*6d10*/  VIADD R248, R6, UR8 ;  /* 0x0000000806f87c36 */ /* 0x000fe40008000000 */
[----:B------:R-:W2:Y:S01]  /*6d20*/  LDL.64 R6, [R1+0x38] ;  /* 0x0000380001067983 */ /* 0x000ea20000100a00 */
[----:B------:R-:W-:-:S03]  /*6d30*/  ISETP.GE.U32.AND P5, PT, R4, 0x7fffff83, PT ;  /* 0x7fffff830400780c */ /* 0x000fc60003fa6070 */
[----:B------:R-:W-:Y:S01]  /*6d40*/  LDGSTS.E [R248], desc[UR16][R172.64], !P6 ;  /* 0x00000000acf87fae */ /* 0x000fe2000f121850 */
[----:B-1----:R-:W-:-:S03]  /*6d50*/  VIADD R5, R10, 0xffffffc0 ;  /* 0xffffffc00a057836 */ /* 0x002fc60000000000 */
[----:B------:R-:W-:Y:S02]  /*6d60*/  LDGSTS.E [R248+0x4], desc[UR16][R132.64], !P1 ;  /* 0x0000400084f87fae */ /* 0x000fe4000c921850 */
[----:B------:R-:W-:Y:S02]  /*6d70*/  ISETP.GE.AND P6, PT, R251, R5, PT ;  /* 0x00000005fb00720c */ /* 0x000fe40003fc6270 */
[----:B------:R-:W-:Y:S01]  /*6d80*/  LDGSTS.E [R248+0x8], desc[UR16][R154.64], !P0 ;  /* 0x000080009af87fae */ /* 0x000fe2000c121850 */
[----:B------:R-:W-:Y:S01]  /*6d90*/  ISETP.GT.AND P1, PT, R252, 0x7f, PT ;  /* 0x0000007ffc00780c */ /* 0x000fe20003f24270 */
[----:B------:R-:W1:Y:S01]  /*6da0*/  LDC R251, c[0x0][0x230] ;  /* 0x00008c00fffb7b82 */ /* 0x000e620000000800 */
[----:B------:R-:W-:Y:S01]  /*6db0*/  SEL R4, RZ, 0x4, P6 ;  /* 0x00000004ff047807 */ /* 0x000fe20003000000 */
[----:B------:R-:W-:Y:S01]  /*6dc0*/  LDGSTS.E [R248+0xc], desc[UR16][R152.64], !P3 ;  /* 0x0000c00098f87fae */ /* 0x000fe2000d921850 */
[----:B----4-:R-:W-:Y:S02]  /*6dd0*/  VIADD R10, R250, 0xffffffc1 ;  /* 0xffffffc1fa0a7836 */ /* 0x010fe40000000000 */
[----:B------:R-:W-:Y:S01]  /*6de0*/  SEL R4, R4, RZ, P1 ;  /* 0x000000ff04047207 */ /* 0x000fe20000800000 */
[----:B------:R-:W-:Y:S02]  /*6df0*/  LDGSTS.E [R248+0x4000], desc[UR16][R150.64], !P4 ;  /* 0x0400000096f87fae */ /* 0x000fe4000e121850 */
[----:B------:R-:W4:Y:S01]  /*6e00*/  LDC R250, c[0x0][0x230] ;  /* 0x00008c00fffa7b82 */ /* 0x000f220000000800 */
[----:B------:R-:W-:Y:S01]  /*6e10*/  ISETP.NE.U32.AND P0, PT, R4, RZ, PT ;  /* 0x000000ff0400720c */ /* 0x000fe20003f05070 */
[----:B---3--:R-:W-:Y:S01]  /*6e20*/  VIADD R4, R249, 0xffffffbf ;  /* 0xffffffbff9047836 */ /* 0x008fe20000000000 */
[----:B------:R-:W-:Y:S01]  /*6e30*/  ISETP.GE.U32.AND P6, PT, R10, 0x7fffff82, PT ;  /* 0x7fffff820a00780c */ /* 0x000fe20003fc6070 */
[----:B------:R-:W-:Y:S03]  /*6e40*/  LDGSTS.E [R248+0x4004], desc[UR16][R134.64], !P5 ;  /* 0x0400400086f87fae */ /* 0x000fe6000e921850 */
[----:B------:R-:W-:Y:S01]  /*6e50*/  ISETP.GE.U32.AND P3, PT, R4, 0x7fffff80, PT ;  /* 0x7fffff800400780c */ /* 0x000fe20003f66070 */
[----:B------:R-:W3:Y:S08]  /*6e60*/  LDC R10, c[0x0][0x230] ;  /* 0x00008c00ff0a7b82 */ /* 0x000ef00000000800 */
[----:B------:R-:W1:Y:S01]  /*6e70*/  LDC R4, c[0x0][0x230] ;  /* 0x00008c00ff047b82 */ /* 0x000e620000000800 */
[----:B------:R-:W-:Y:S01]  /*6e80*/  ISETP.GE.U32.AND P1, PT, R5, 0x7fffff81, PT ;  /* 0x7fffff810500780c */ /* 0x000fe20003f26070 */
[----:B------:R-:W-:Y:S06]  /*6e90*/  LDGSTS.E [R248+0x4008], desc[UR16][R146.64], !P6 ;  /* 0x0400800092f87fae */ /* 0x000fec000f121850 */
[----:B------:R-:W4:Y:S06]  /*6ea0*/  LDC R249, c[0x0][0x230] ;  /* 0x00008c00fff97b82 */ /* 0x000f2c0000000800 */
[----:B------:R-:W-:Y:S04]  /*6eb0*/  LDGSTS.E [R248+0x400c], desc[UR16][R168.64], !P1 ;  /* 0x0400c000a8f87fae */ /* 0x000fe8000c921850 */
[----:B------:R-:W0:Y:S01]  /*6ec0*/  LDGDEPBAR ;  /* 0x00000000000079af */ /* 0x000e220000000000 */
[----:B-1----:R-:W-:-:S05]  /*6ed0*/  VIADD R4, R4, 0xffffffbe ;  /* 0xffffffbe04047836 */ /* 0x002fca0000000000 */
[----:B------:R-:W-:Y:S01]  /*6ee0*/  ISETP.GE.U32.AND P4, PT, R4, 0x7fffff7f, PT ;  /* 0x7fffff7f0400780c */ /* 0x000fe20003f86070 */
[----:B---3--:R-:W-:-:S05]  /*6ef0*/  VIADD R4, R10, 0xffffffbd ;  /* 0xffffffbd0a047836 */ /* 0x008fca0000000000 */
[----:B------:R-:W-:Y:S01]  /*6f00*/  ISETP.GE.U32.AND P5, PT, R4, 0x7fffff7e, PT ;  /* 0x7fffff7e0400780c */ /* 0x000fe20003fa6070 */
[----:B----4-:R-:W-:-:S05]  /*6f10*/  VIADD R4, R249, 0xffffffbc ;  /* 0xffffffbcf9047836 */ /* 0x010fca0000000000 */
[----:B------:R-:W-:Y:S01]  /*6f20*/  ISETP.GE.U32.AND P6, PT, R4, 0x7fffff7d, PT ;  /* 0x7fffff7d0400780c */ /* 0x000fe20003fc6070 */
[----:B------:R-:W-:Y:S02]  /*6f30*/  VIADD R4, R250, 0xffffff9f ;  /* 0xffffff9ffa047836 */ /* 0x000fe40000000000 */
[----:B------:R-:W-:-:S03]  /*6f40*/  VIADD R249, R0, UR8 ;  /* 0x0000000800f97c36 */ /* 0x000fc60008000000 */
[----:B------:R-:W-:Y:S01]  /*6f50*/  ISETP.GE.U32.AND P1, PT, R4, 0x7fffff60, PT ;  /* 0x7fffff600400780c */ /* 0x000fe20003f26070 */
[----:B------:R-:W-:Y:S01]  /*6f60*/  VIADD R4, R251, 0xffffff9e ;  /* 0xffffff9efb047836 */ /* 0x000fe20000000000 */
[----:B------:R-:W-:Y:S04]  /*6f70*/  LDGSTS.E [R249+0x20000], desc[UR16][R20.64], P2 ;  /* 0x2000000014f97fae */ /* 0x000fe80009121850 */
[----:B------:R-:W3:Y:S04]  /*6f80*/  LDL.64 R250, [R1+0x20] ;  /* 0x0000200001fa7983 */ /* 0x000ee80000100a00 */
[----:B------:R-:W-:Y:S04]  /*6f90*/  LDGSTS.E [R249+0x20400], desc[UR16][R22.64], P2 ;  /* 0x2040000016f97fae */ /* 0x000fe80009121850 */
[----:B------:R-:W4:Y:S04]  /*6fa0*/  LDL.LU.64 R20, [R1+0x3f8] ;  /* 0x0003f80001147983 */ /* 0x000f280000300a00 */
[----:B------:R-:W4:Y:S04]  /*6fb0*/  LDL.LU.64 R22, [R1+0x3f0] ;  /* 0x0003f00001167983 */ /* 0x000f280000300a00 */
[----:B---3--:R-:W-:Y:S04]  /*6fc0*/  LDGSTS.E [R249+0x20800], desc[UR16][R250.64], P2 ;  /* 0x20800000faf97fae */ /* 0x008fe80009121850 */
[----:B--2---:R1:W-:Y:S04]  /*6fd0*/  LDGSTS.E [R249+0x20c00], desc[UR16][R2.64], P2 ;  /* 0x20c0000002f97fae */ /* 0x0043e80009121850 */
[----:B------:R-:W-:Y:S04]  /*6fe0*/  LDGSTS.E [R249+0x21000], desc[UR16][R36.64], P2 ;  /* 0x2100000024f97fae */ /* 0x000fe80009121850 */
[----:B------:R-:W-:Y:S04]  /*6ff0*/  LDGSTS.E [R249+0x21400], desc[UR16][R34.64], P2 ;  /* 0x2140000022f97fae */ /* 0x000fe80009121850 */
[----:B------:R-:W-:Y:S01]  /*7000*/  LDGSTS.E [R249+0x21800], desc[UR16][R32.64], P2 ;  /* 0x2180000020f97fae */ /* 0x000fe20009121850 */
[----:B-1----:R-:W-:-:S03]  /*7010*/  LOP3.LUT R2, R0, 0x20, RZ, 0x3c, !PT ;  /* 0x0000002000027812 */ /* 0x002fc600078e3cff */
[----:B------:R-:W-:Y:S04]  /*7020*/  LDGSTS.E [R249+0x21c00], desc[UR16][R30.64], P2 ;  /* 0x21c000001ef97fae */ /* 0x000fe80009121850 */
[----:B------:R-:W-:Y:S01]  /*7030*/  LDGSTS.E [R249+0x22000], desc[UR16][R28.64], P2 ;  /* 0x220000001cf97fae */ /* 0x000fe20009121850 */
[----:B------:R-:W-:-:S03]  /*7040*/  VIADD R250, R2, UR8 ;  /* 0x0000000802fa7c36 */ /* 0x000fc60008000000 */
[----:B------:R-:W-:Y:S04]  /*7050*/  LDGSTS.E [R249+0x22400], desc[UR16][R26.64], P2 ;  /* 0x224000001af97fae */ /* 0x000fe80009121850 */
[----:B------:R-:W-:Y:S04]  /*7060*/  LDGSTS.E [R249+0x22800], desc[UR16][R24.64], P2 ;  /* 0x2280000018f97fae */ /* 0x000fe80009121850 */
[----:B----4-:R1:W-:Y:S04]  /*7070*/  STL.64 [R1+0x388], R22 ;  /* 0x0003881601007387 */ /* 0x0103e80000100a00 */
[----:B------:R-:W-:Y:S04]  /*7080*/  LDGSTS.E [R249+0x22c00], desc[UR16][R22.64], P2 ;  /* 0x22c0000016f97fae */ /* 0x000fe80009121850 */
[----:B------:R2:W-:Y:S04]  /*7090*/  STL.64 [R1+0x390], R20 ;  /* 0x0003901401007387 */ /* 0x0005e80000100a00 */
[----:B------:R-:W-:Y:S04]  /*70a0*/  LDGSTS.E [R249+0x23000], desc[UR16][R20.64], P2 ;  /* 0x2300000014f97fae */ /* 0x000fe80009121850 */
[----:B-1----:R-:W3:Y:S04]  /*70b0*/  LDL.64 R22, [R1+0x50] ;  /* 0x0000500001167983 */ /* 0x002ee80000100a00 */
[----:B------:R-:W4:Y:S04]  /*70c0*/  LDL.64 R2, [R1+0x30] ;  /* 0x0000300001027983 */ /* 0x000f280000100a00 */
[----:B--2---:R-:W2:Y:S04]  /*70d0*/  LDL.LU.64 R20, [R1+0x8] ;  /* 0x0000080001147983 */ /* 0x004ea80000300a00 */
[----:B------:R-:W-:Y:S04]  /*70e0*/  LDGSTS.E [R249+0x23400], desc[UR16][R18.64], P2 ;  /* 0x2340000012f97fae */ /* 0x000fe80009121850 */
[----:B------:R1:W-:Y:S04]  /*70f0*/  STL.64 [R1+0x398], R18 ;  /* 0x0003981201007387 */ /* 0x0003e80000100a00 */
[----:B------:R-:W-:Y:S04]  /*7100*/  LDGSTS.E [R249+0x23800], desc[UR16][R16.64], P2 ;  /* 0x2380000010f97fae */ /* 0x000fe80009121850 */
[----:B------:R-:W-:Y:S04]  /*7110*/  LDGSTS.E [R249+0x23c00], desc[UR16][R14.64], P2 ;  /* 0x23c000000ef97fae */ /* 0x000fe80009121850 */
[----:B-1----:R-:W2:Y:S04]  /*7120*/  LDL.LU.64 R18, [R1+0x10] ;  /* 0x0000100001127983 */ /* 0x002ea80000300a00 */
[----:B------:R1:W-:Y:S04]  /*7130*/  STL.64 [R1+0x3a0], R16 ;  /* 0x0003a01001007387 */ /* 0x0003e80000100a00 */
[----:B-1----:R-:W3:Y:S04]  /*7140*/  LDL.LU.64 R16, [R1+0x18] ;  /* 0x0000180001107983 */ /* 0x002ee80000300a00 */
[----:B------:R1:W-:Y:S04]  /*7150*/  STL.64 [R1+0x3a8], R14 ;  /* 0x0003a80e01007387 */ /* 0x0003e80000100a00 */
[----:B-1----:R-:W4:Y:S01]  /*7160*/  LDL.64 R14, [R1+0x58] ;  /* 0x00005800010e7983 */ /* 0x002f220000100a00 */
[----:B------:R-:W-:-:S05]  /*7170*/  LOP3.LUT R10, R0, 0x40, RZ, 0x3c, !PT ;  /* 0x00000040000a7812 */ /* 0x000fca00078e3cff */
[----:B------:R-:W-:Y:S01]  /*7180*/  VIADD R251, R10, UR8 ;  /* 0x000000080afb7c36 */ /* 0x000fe20008000000 */
[----:B----4-:R-:W-:Y:S04]  /*7190*/  LDGSTS.E [R250+0x20100], desc[UR16][R14.64], P2 ;  /* 0x201000000efa7fae */ /* 0x010fe80009121850 */
[----:B------:R-:W-:Y:S04]  /*71a0*/  LDGSTS.E [R250+0x20500], desc[UR16][R6.64], P2 ;  /* 0x2050000006fa7fae */ /* 0x000fe80009121850 */
[----:B---3--:R-:W-:Y:S04]  /*71b0*/  LDGSTS.E [R250+0x20900], desc[UR16][R16.64], P2 ;  /* 0x2090000010fa7fae */ /* 0x008fe80009121850 */
[----:B------:R-:W-:Y:S04]  /*71c0*/  LDGSTS.E [R250+0x20d00], desc[UR16][R114.64], P2 ;  /* 0x20d0000072fa7fae */ /* 0x000fe80009121850 */
[----:B------:R-:W3:Y:S04]  /*71d0*/  LDL.64 R6, [R1+0x48] ;  /* 0x0000480001067983 */ /* 0x000ee80000100a00 */
[----:B------:R1:W-:Y:S04]  /*71e0*/  STL.64 [R1+0x3b0], R16 ;  /* 0x0003b01001007387 */ /* 0x0003e80000100a00 */
[----:B------:R-:W-:Y:S04]  /*71f0*/  LDGSTS.E [R250+0x21100], desc[UR16][R112.64], P2 ;  /* 0x2110000070fa7fae */ /* 0x000fe80009121850 */
[----:B------:R-:W-:Y:S04]  /*7200*/  LDGSTS.E [R250+0x21500], desc[UR16][R110.64], P2 ;  /* 0x215000006efa7fae */ /* 0x000fe80009121850 */
[----:B-1----:R-:W4:Y:S04]  /*7210*/  LDL.LU.64 R16, [R1+0x28] ;  /* 0x0000280001107983 */ /* 0x002f280000300a00 */
[----:B------:R-:W-:Y:S04]  /*7220*/  LDGSTS.E [R250+0x21900], desc[UR16][R108.64], P2 ;  /* 0x219000006cfa7fae */ /* 0x000fe80009121850 */
        /* <DEDUP_REMOVED lines=10> */
[----:B------:R1:W-:Y:S04]  /*72d0*/  LDGSTS.E [R251+0x20600], desc[UR16][R2.64], P2 ;  /* 0x2060000002fb7fae */ /* 0x0003e80009121850 */
[----:B--2---:R-:W-:Y:S04]  /*72e0*/  LDGSTS.E [R251+0x20a00], desc[UR16][R18.64], P2 ;  /* 0x20a0000012fb7fae */ /* 0x004fe80009121850 */
[----:B------:R-:W-:Y:S04]  /*72f0*/  LDGSTS.E [R251+0x20e00], desc[UR16][R88.64], P2 ;  /* 0x20e0000058fb7fae */ /* 0x000fe80009121850 */
[----:B------:R-:W-:Y:S01]  /*7300*/  LDGSTS.E [R251+0x21200], desc[UR16][R86.64], P2 ;  /* 0x2120000056fb7fae */ /* 0x000fe20009121850 */
[----:B-1----:R-:W-:-:S03]  /*7310*/  LOP3.LUT R2, R0, 0x60, RZ, 0x3c, !PT ;  /* 0x0000006000027812 */ /* 0x002fc600078e3cff */
[----:B------:R-:W-:Y:S04]  /*7320*/  LDGSTS.E [R251+0x21600], desc[UR16][R84.64], P2 ;  /* 0x2160000054fb7fae */ /* 0x000fe80009121850 */
[----:B------:R-:W-:Y:S04]  /*7330*/  LDGSTS.E [R251+0x21a00], desc[UR16][R82.64], P2 ;  /* 0x21a0000052fb7fae */ /* 0x000fe80009121850 */
[----:B------:R-:W-:Y:S01]  /*7340*/  LDGSTS.E [R251+0x21e00], desc[UR16][R80.64], P2 ;  /* 0x21e0000050fb7fae */ /* 0x000fe20009121850 */
[----:B------:R-:W-:-:S03]  /*7350*/  VIADD R10, R2, UR8 ;  /* 0x00000008020a7c36 */ /* 0x000fc60008000000 */
        /* <DEDUP_REMOVED lines=8> */
[----:B------:R-:W-:Y:S04]  /*73e0*/  STL.64 [R1+0x3b8], R18 ;  /* 0x0003b81201007387 */ /* 0x000fe80000100a00 */
[----:B------:R-:W-:Y:S04]  /*73f0*/  STL.64 [R1+0x3c0], R250 ;  /* 0x0003c0fa01007387 */ /* 0x000fe80000100a00 */
[----:B---3--:R1:W-:Y:S02]  /*7400*/  LDGSTS.E [R10+0x20300], desc[UR16][R6.64], P2 ;  /* 0x20300000060a7fae */ /* 0x0083e40009121850 */
[----:B-1----:R-:W1:Y:S02]  /*7410*/  LDC R6, c[0x0][0x230] ;  /* 0x00008c00ff067b82 */ /* 0x002e640000000800 */
[----:B----4-:R-:W-:Y:S04]  /*7420*/  LDGSTS.E [R10+0x20700], desc[UR16][R16.64], P2 ;  /* 0x20700000100a7fae */ /* 0x010fe80009121850 */
        /* <DEDUP_REMOVED lines=14> */
[----:B------:R-:W0:Y:S01]  /*7510*/  LDGDEPBAR ;  /* 0x00000000000079af */ /* 0x000e220000000000 */
[----:B------:R-:W-:Y:S01]  /*7520*/  BAR.SYNC.DEFER_BLOCKING 0x0 ;  /* 0x0000000000007b1d */ /* 0x000fe20000010000 */
[----:B------:R-:W-:Y:S01]  /*7530*/  ISETP.GE.U32.AND P2, PT, R4, 0x7fffff5f, PT ;  /* 0x7fffff5f0400780c */ /* 0x000fe20003f46070 */
[----:B------:R-:W-:-:S04]  /*7540*/  IMAD.SHL.U32 R4, R8, 0x40, RZ ;  /* 0x0000004008047824 */ /* 0x000fc800078e00ff */
[----:B------:R-:W-:-:S04]  /*7550*/  IMAD.WIDE R2, R4, 0x4, R130 ;  /* 0x0000000404027825 */ /* 0x000fc800078e0282 */
[----:B-1----:R-:W-:Y:S01]  /*7560*/  VIADD R130, R6, 0xffffff9d ;  /* 0xffffff9d06827836 */ /* 0x002fe20000000000 */
[----:B------:R-:W-:Y:S01]  /*7570*/  @!PT LDS RZ, [RZ] ;  /* 0x00000000fffff984 */ /* 0x000fe20000000800 */
[----:B------:R-:W-:Y:S01]  /*7580*/  @!PT LDS RZ, [RZ] ;  /* 0x00000000fffff984 */ /* 0x000fe20000000800 */
[----:B------:R-:W-:Y:S01]  /*7590*/  @!PT LDS RZ, [RZ] ;  /* 0x00000000fffff984 */ /* 0x000fe20000000800 */
[----:B------:R1:W-:Y:S04]  /*75a0*/  LDGSTS.E [R11+0x8000], desc[UR16][R2.64], !P3 ;  /* 0x08000000020b7fae */ /* 0x0003e8000d921850 */
[----:B------:R-:W-:Y:S02]  /*75b0*/  ISETP.GE.U32.AND P3, PT, R130, 0x7fffff5e, PT ;  /* 0x7fffff5e8200780c */ /* 0x000fe40003f66070 */
[----:B------:R-:W2:Y:S01]  /*75c0*/  LDC R130, c[0x0][0x230] ;  /* 0x00008c00ff827b82 */ /* 0x000ea20000000800 */
[----:B------:R-:W-:Y:S04]  /*75d0*/  STL.64 [R1+0x3c8], R16 ;  /* 0x0003c81001007387 */ /* 0x000fe80000100a00 */
[----:B------:R-:W-:Y:S04]  /*75e0*/  STL.64 [R1+0x3d0], R20 ;  /* 0x0003d01401007387 */ /* 0x000fe80000100a00 */
[----:B------:R1:W-:Y:S02]  /*75f0*/  STL.64 [R1+0xd0], R2 ;  /* 0x0000d00201007387 */ /* 0x0003e40000100a00 */
[----:B-1----:R-:W-:-:S04]  /*7600*/  IMAD.WIDE R2, R4, 0x4, R128 ;  /* 0x0000000404027825 */ /* 0x002fc800078e0280 */
[----:B--2---:R-:W-:Y:S01]  /*7610*/  VIADD R128, R130, 0xffffff9c ;  /* 0xffffff9c82807836 */ /* 0x004fe20000000000 */
[----:B------:R1:W-:Y:S04]  /*7620*/  LDGSTS.E [R11+0x8004], desc[UR16][R2.64], !P4 ;  /* 0x08004000020b7fae */ /* 0x0003e8000e121850 */
[----:B------:R-:W-:Y:S02]  /*7630*/  ISETP.GE.U32.AND P4, PT, R128, 0x7fffff5d, PT ;  /* 0x7fffff5d8000780c */ /* 0x000fe40003f86070 */
[----:B------:R-:W2:Y:S01]  /*7640*/  LDC R128, c[0x0][0x230] ;  /* 0x00008c00ff807b82 */ /* 0x000ea20000000800 */
[----:B------:R1:W-:Y:S02]  /*7650*/  STL.64 [R1+0xc8], R2 ;  /* 0x0000c80201007387 */ /* 0x0003e40000100a00 */
[----:B-1----:R-:W-:-:S05]  /*7660*/  IMAD.WIDE R2, R4, 0x4, R136 ;  /* 0x0000000404027825 */ /* 0x002fca00078e0288 */
[----:B------:R1:W-:Y:S01]  /*7670*/  LDGSTS.E [R11+0x8008], desc[UR16][R2.64], !P5 ;  /* 0x08008000020b7fae */ /* 0x0003e2000e921850 */
[----:B--2---:R-:W-:-:S05]  /*7680*/  VIADD R128, R128, 0xffffffbb ;  /* 0xffffffbb80807836 */ /* 0x004fca0000000000 */
        /* <DEDUP_REMOVED lines=38> */
[----:B------:R-:W-:Y:S04]  /*78f0*/  STL.64 [R1+0x3d8], R10 ;  /* 0x0003d80a01007387 */ /* 0x000fe80000100a00 */
        /* <DEDUP_REMOVED lines=18> */
[----:B------:R1:W-:Y:S01]  /*7a20*/  STL.64 [R1+0x98], R2 ;  /* 0x0000980201007387 */ /* 0x0003e20000100a00 */
[----:B------:R-:W-:-:S03]  /*7a30*/  IMAD.WIDE R6, R4, 0x4, R116 ;  /* 0x0000000404067825 */ /* 0x000fc600078e0274 */
[----:B------:R-:W3:Y:S01]  /*7a40*/  LDL.LU.64 R10, [R1+0x50] ;  /* 0x00005000010a7983 */ /* 0x000ee20000300a00 */
[----:B-1----:R-:W-:-:S05]  /*7a50*/  IMAD.WIDE R2, R4, 0x4, R170 ;  /* 0x0000000404027825 */ /* 0x002fca00078e02aa */
[----:B------:R-:W-:Y:S04]  /*7a60*/  LDGSTS.E [R12+0xc000], desc[UR16][R2.64], !P3 ;  /* 0x0c000000020c7fae */ /* 0x000fe8000d921850 */
[----:B------:R-:W-:Y:S01]  /*7a70*/  LDGSTS.E [R12+0xc004], desc[UR16][R6.64], !P4 ;  /* 0x0c004000060c7fae */ /* 0x000fe2000e121850 */
[----:B--2---:R-:W-:-:S05]  /*7a80*/  VIADD R118, R118, 0xffffffb5 ;  /* 0xffffffb576767836 */ /* 0x004fca0000000000 */
[----:B------:R-:W-:Y:S02]  /*7a90*/  ISETP.GE.U32.AND P3, PT, R118, 0x7fffff76, PT ;  /* 0x7fffff767600780c */ /* 0x000fe40003f66070 */
[----:B------:R-:W1:Y:S02]  /*7aa0*/  LDC R118, c[0x0][0x230] ;  /* 0x00008c00ff767b82 */ /* 0x000e640000000800 */
[----:B-1----:R-:W-:-:S05]  /*7ab0*/  VIADD R116, R118, 0xffffffb4 ;  /* 0xffffffb476747836 */ /* 0x002fca0000000000 */
[----:B------:R-:W-:Y:S02]  /*7ac0*/  ISETP.GE.U32.AND P4, PT, R116, 0x7fffff75, PT ;  /* 0x7fffff757400780c */ /* 0x000fe40003f86070 */
[----:B------:R-:W1:Y:S01]  /*7ad0*/  LDC R116, c[0x0][0x230] ;  /* 0x00008c00ff747b82 */ /* 0x000e620000000800 */
[----:B------:R-:W-:-:S05]  /*7ae0*/  IMAD.WIDE R170, R4, 0x4, R164 ;  /* 0x0000000404aa7825 */ /* 0x000fca00078e02a4 */
[----:B------:R-:W-:Y:S01]  /*7af0*/  LDGSTS.E [R12+0xc008], desc[UR16][R170.64], !P5 ;  /* 0x0c008000aa0c7fae */ /* 0x000fe2000e921850 */
[----:B------:R-:W-:Y:S01]  /*7b00*/  IMAD.WIDE R242, R4, 0x4, R242 ;  /* 0x0000000404f27825 */ /* 0x000fe200078e02f2 */
[----:B------:R-:W-:Y:S01]  /*7b10*/  P2R R5, PR, RZ, 0x1 ;  /* 0x00000001ff057803 */ /* 0x000fe20000000000 */
[----:B------:R-:W2:Y:S03]  /*7b20*/  LDC R164, c[0x0][0x230] ;  /* 0x00008c00ffa47b82 */ /* 0x000ea60000000800 */
[----:B------:R-:W-:Y:S01]  /*7b30*/  LDGSTS.E [R12+0xc00c], desc[UR16][R242.64], !P6 ;  /* 0x0c00c000f20c7fae */ /* 0x000fe2000f121850 */
[----:B-1----:R-:W-:-:S05]  /*7b40*/  VIADD R116, R116, 0xffffff97 ;  /* 0xffffff9774747836 */ /* 0x002fca0000000000 */
[----:B------:R-:W-:Y:S02]  /*7b50*/  ISETP.GE.U32.AND P5, PT, R116, 0x7fffff58, PT ;  /* 0x7fffff587400780c */ /* 0x000fe40003fa6070 */
[----:B------:R-:W1:Y:S02]  /*7b60*/  LDC R116, c[0x0][0x230] ;  /* 0x00008c00ff747b82 */ /* 0x000e640000000800 */
[----:B-1----:R-:W-:-:S05]  /*7b70*/  VIADD R116, R116, 0xffffff96 ;  /* 0xffffff9674747836 */ /* 0x002fca0000000000 */
[----:B------:R-:W-:Y:S02]  /*7b80*/  ISETP.GE.U32.AND P6, PT, R116, 0x7fffff57, PT ;  /* 0x7fffff577400780c */ /* 0x000fe40003fc6070 */
[----:B------:R-:W1:Y:S01]  /*7b90*/  LDC R116, c[0x0][0x230] ;  /* 0x00008c00ff747b82 */ /* 0x000e620000000800 */
[----:B------:R-:W-:-:S05]  /*7ba0*/  IMAD.WIDE R240, R4, 0x4, R240 ;  /* 0x0000000404f07825 */ /* 0x000fca00078e02f0 */
[----:B------:R-:W-:Y:S01]  /*7bb0*/  LDGSTS.E [R13+0x8000], desc[UR16][R240.64], !P1 ;  /* 0x08000000f00d7fae */ /* 0x000fe2000c921850 */
        /* <DEDUP_REMOVED lines=138> */
[----:B---3--:R3:W-:Y:S01]  /*8460*/  STL.64 [R1+0x3e0], R10 ;  /* 0x0003e00a01007387 */ /* 0x0087e20000100a00 */
[----:B------:R-:W-:-:S05]  /*8470*/  IMAD.WIDE R184, R4, 0x4, R184 ;  /* 0x0000000404b87825 */ /* 0x000fca00078e02b8 */
[----:B------:R-:W-:Y:S04]  /*8480*/  LDGSTS.E [R246+0xc000], desc[UR16][R184.64], !P5 ;  /* 0x0c000000b8f67fae */ /* 0x000fe8000e921850 */
[----:B---3--:R-:W3:Y:S01]  /*8490*/  LDL.LU.64 R10, [R1+0x58] ;  /* 0x00005800010a7983 */ /* 0x008ee20000300a00 */
        /* <DEDUP_REMOVED lines=52> */
[----:B------:R-:W-:-:S03]  /*87e0*/  IMAD.WIDE R166, R4, 0x4, R166 ;  /* 0x0000000404a67825 */ /* 0x000fc600078e02a6 */
[----:B------:R-:W4:Y:S04]  /*87f0*/  LDL.LU.64 R20, [R1+0x48] ;  /* 0x0000480001147983 */ /* 0x000f280000300a00 */
[----:B------:R-:W-:Y:S01]  /*8800*/  LDGSTS.E [R247+0xc00c], desc[UR16][R166.64], !P4 ;  /* 0x0c00c000a6f77fae */ /* 0x000fe2000e121850 */
[----:B-1----:R-:W-:Y:S02]  /*8810*/  VIADD R116, R116, 0xffffff83 ;  /* 0xffffff8374747836 */ /* 0x002fe40000000000 */
[----:B------:R-:W-:Y:S01]  /*8820*/  IMAD.WIDE R172, R4, 0x4, R172 ;  /* 0x0000000404ac7825 */ /* 0x000fe200078e02ac */
[----:B------:R-:W4:Y:S02]  /*8830*/  LDL.LU.64 R16, [R1+0x40] ;  /* 0x0000400001107983 */ /* 0x000f240000300a00 */
[----:B------:R-:W-:-:S02]  /*8840*/  ISETP.GE.U32.AND P3, PT, R116, 0x7fffff44, PT ;  /* 0x7fffff447400780c */ /* 0x000fc40003f66070 */
[----:B------:R-:W1:Y:S01]  /*8850*/  LDC R116, c[0x0][0x230] ;  /* 0x00008c00ff747b82 */ /* 0x000e620000000800 */
[----:B------:R-:W-:Y:S01]  /*8860*/  LDGSTS.E [R248+0x8000], desc[UR16][R172.64], !P5 ;  /* 0x08000000acf87fae */ /* 0x000fe2000e921850 */
[----:B------:R-:W-:-:S03]  /*8870*/  IMAD.WIDE R132, R4, 0x4, R132 ;  /* 0x0000000404847825 */ /* 0x000fc600078e0284 */
[----:B------:R-:W4:Y:S01]  /*8880*/  LDL.LU.64 R250, [R1+0x38] ;  /* 0x0000380001fa7983 */ /* 0x000f220000300a00 */
[----:B------:R-:W-:-:S03]  /*8890*/  IMAD.WIDE R154, R4, 0x4, R154 ;  /* 0x00000004049a7825 */ /* 0x000fc600078e029a */
[----:B------:R-:W-:Y:S04]  /*88a0*/  LDGSTS.E [R248+0x8004], desc[UR16][R132.64], !P6 ;  /* 0x0800400084f87fae */ /* 0x000fe8000f121850 */
[----:B------:R-:W-:Y:S01]  /*88b0*/  LDGSTS.E [R248+0x8008], desc[UR16][R154.64], !P1 ;  /* 0x080080009af87fae */ /* 0x000fe2000c921850 */
[----:B------:R-:W-:-:S03]  /*88c0*/  IMAD.WIDE R152, R4, 0x4, R152 ;  /* 0x0000000404987825 */ /* 0x000fc600078e0298 */
[----:B------:R-:W4:Y:S04]  /*88d0*/  LDL.LU.64 R18, [R1+0x30] ;  /* 0x0000300001127983 */ /* 0x000f280000300a00 */
[----:B------:R-:W-:Y:S01]  /*88e0*/  LDGSTS.E [R248+0x800c], desc[UR16][R152.64], !P2 ;  /* 0x0800c00098f87fae */ /* 0x000fe2000d121850 */
[----:B-1----:R-:W-:-:S03]  /*88f0*/  VIADD R116, R116, 0xffffff82 ;  /* 0xffffff8274747836 */ /* 0x002fc60000000000 */
[----:B------:R-:W4:Y:S02]  /*8900*/  LDL.LU.64 R14, [R1+0x20] ;  /* 0x00002000010e7983 */ /* 0x000f240000300a00 */
[----:B------:R-:W-:Y:S01]  /*8910*/  ISETP.GE.U32.AND P4, PT, R116, 0x7fffff43, PT ;  /* 0x7fffff437400780c */ /* 0x000fe20003f86070 */
[----:B------:R-:W-:Y:S01]  /*8920*/  IMAD.WIDE R150, R4, 0x4, R150 ;  /* 0x0000000404967825 */ /* 0x000fe200078e0296 */
[----:B------:R-:W1:Y:S01]  /*8930*/  LDC R116, c[0x0][0x230] ;  /* 0x00008c00ff747b82 */ /* 0x000e620000000800 */
[----:B------:R-:W4:Y:S04]  /*8940*/  LDL.LU.64 R22, [R1] ;  /* 0x0000000001167983 */ /* 0x000f280000300a00 */
[----:B------:R-:W-:Y:S01]  /*8950*/  LDGSTS.E [R248+0xc000], desc[UR16][R150.64], !P3 ;  /* 0x0c00000096f87fae */ /* 0x000fe2000d921850 */
[----:B-1----:R-:W-:-:S05]  /*8960*/  VIADD R116, R116, 0xffffff81 ;  /* 0xffffff8174747836 */ /* 0x002fca0000000000 */
[----:B------:R-:W-:Y:S02]  /*8970*/  ISETP.GE.U32.AND P5, PT, R116, 0x7fffff42, PT ;  /* 0x7fffff427400780c */ /* 0x000fe40003fa6070 */
[----:B------:R-:W1:Y:S02]  /*8980*/  LDC R116, c[0x0][0x230] ;  /* 0x00008c00ff747b82 */ /* 0x000e640000000800 */
        /* <DEDUP_REMOVED lines=18> */
[----:B------:R-:W1:Y:S02]  /*8ab0*/  LDC R116, c[0x0][0x230] ;  /* 0x00008c00ff747b82 */ /* 0x000e640000000800 */
[----:B-1----:R-:W-:-:S05]  /*8ac0*/  VIADD R116, R116, 0xffffff79 ;  /* 0xffffff7974747836 */ /* 0x002fca0000000000 */
[----:B------:R-:W-:Y:S02]  /*8ad0*/  ISETP.GE.U32.AND P6, PT, R116, 0x7fffff3a, PT ;  /* 0x7fffff3a7400780c */ /* 0x000fe40003fc6070 */
[----:B------:R-:W1:Y:S01]  /*8ae0*/  LDC R116, c[0x0][0x230] ;  /* 0x00008c00ff747b82 */ /* 0x000e620000000800 */
[----:B------:R-:W-:-:S04]  /*8af0*/  IMAD.WIDE R168, R4, 0x4, R168 ;  /* 0x0000000404a87825 */ /* 0x000fc800078e02a8 */
[----:B-1----:R-:W-:-:S05]  /*8b00*/  VIADD R165, R116, 0xffffff80 ;  /* 0xffffff8074a57836 */ /* 0x002fca0000000000 */
[----:B------:R-:W-:-:S13]  /*8b10*/  ISETP.GE.U32.AND P0, PT, R165, 0x7fffff41, PT ;  /* 0x7fffff41a500780c */ /* 0x000fda0003f06070 */
[----:B------:R-:W-:Y:S01]  /*8b20*/  LDGSTS.E [R248+0xc00c], desc[UR16][R168.64], !P0 ;  /* 0x0c00c000a8f87fae */ /* 0x000fe2000c121850 */
[----:B------:R-:W-:Y:S01]  /*8b30*/  ISETP.NE.AND P0, PT, R5, RZ, PT ;  /* 0x000000ff0500720c */ /* 0x000fe20003f05270 */
[----:B------:R-:W-:Y:S02]  /*8b40*/  IMAD.SHL.U32 R5, R9, 0x40, RZ ;  /* 0x0000004009057824 */ /* 0x000fe400078e00ff */
[----:B------:R-:W0:Y:S01]  /*8b50*/  LDGDEPBAR ;  /* 0x00000000000079af */ /* 0x000e220000000000 */
[----:B--2---:R-:W-:Y:S01]  /*8b60*/  VIADD R164, R164, 0xffffff7f ;  /* 0xffffff7fa4a47836 */ /* 0x004fe20000000000 */
[----:B------:R-:W1:Y:S01]  /*8b70*/  LDC R9, c[0x0][0x230] ;  /* 0x00008c00ff097b82 */ /* 0x000e620000000800 */
[C---:B---3--:R-:W-:Y:S02]  /*8b80*/  IMAD.WIDE R116, R5.reuse, 0x4, R10 ;  /* 0x0000000405747825 */ /* 0x048fe400078e020a */
[----:B------:R-:W2:Y:S02]  /*8b90*/  LDL.LU.64 R10, [R1+0x3e8] ;  /* 0x0003e800010a7983 */ /* 0x000ea40000300a00 */
[----:B----4-:R-:W-:-:S03]  /*8ba0*/  IMAD.WIDE R122, R5, 0x4, R20 ;  /* 0x00000004057a7825 */ /* 0x010fc600078e0214 */
[----:B------:R-:W-:Y:S01]  /*8bb0*/  LDGSTS.E [R249+0x28000], desc[UR16][R116.64], P0 ;  /* 0x2800000074f97fae */ /* 0x000fe20008121850 */
[----:B--2---:R-:W-:-:S03]  /*8bc0*/  IMAD.WIDE R118, R5, 0x4, R10 ;  /* 0x0000000405767825 */ /* 0x004fc600078e020a */
[----:B------:R-:W2:Y:S01]  /*8bd0*/  LDL.LU.64 R10, [R1+0x3e0] ;  /* 0x0003e000010a7983 */ /* 0x000ea20000300a00 */
[----:B------:R-:W-:-:S04]  /*8be0*/  IMAD.WIDE R124, R5, 0x4, R16 ;  /* 0x00000004057c7825 */ /* 0x000fc800078e0210 */
[C---:B------:R-:W-:Y:S01]  /*8bf0*/  IMAD.WIDE R126, R5.reuse, 0x4, R250 ;  /* 0x00000004057e7825 */ /* 0x040fe200078e02fa */
[----:B------:R-:W-:Y:S03]  /*8c00*/  LDGSTS.E [R249+0x28400], desc[UR16][R124.64], P0 ;  /* 0x284000007cf97fae */ /* 0x000fe60008121850 */
[C---:B--2---:R-:W-:Y:S02]  /*8c10*/  IMAD.WIDE R120, R5.reuse, 0x4, R10 ;  /* 0x0000000405787825 */ /* 0x044fe400078e020a */
[----:B------:R-:W2:Y:S04]  /*8c20*/  LDL.LU.64 R10, [R1+0x3d8] ;  /* 0x0003d800010a7983 */ /* 0x000ea80000300a00 */
[----:B------:R-:W3:Y:S04]  /*8c30*/  LDL.LU.64 R20, [R1+0x3d0] ;  /* 0x0003d00001147983 */ /* 0x000ee80000300a00 */
[----:B------:R-:W4:Y:S01]  /*8c40*/  LDL.LU.64 R16, [R1+0x3c8] ;  /* 0x0003c80001107983 */ /* 0x000f220000300a00 */
[----:B------:R-:W-:-:S03]  /*8c50*/  IMAD.WIDE R128, R5, 0x4, R18 ;  /* 0x0000000405807825 */ /* 0x000fc600078e0212 */
[----:B------:R-:W2:Y:S04]  /*8c60*/  LDL.LU.64 R250, [R1+0x3c0] ;  /* 0x0003c00001fa7983 */ /* 0x000ea80000300a00 */
[----:B------:R-:W3:Y:S01]  /*8c70*/  LDL.LU.64 R18, [R1+0x3b8] ;  /* 0x0003b80001127983 */ /* 0x000ee20000300a00 */
[----:B----4-:R-:W-:-:S03]  /*8c80*/  IMAD.WIDE R130, R5, 0x4, R16 ;  /* 0x0000000405827825 */ /* 0x010fc600078e0210 */
[----:B------:R-:W4:Y:S01]  /*8c90*/  LDL.LU.64 R16, [R1+0x3b0] ;  /* 0x0003b00001107983 */ /* 0x000f220000300a00 */
[----:B------:R-:W-:-:S03]  /*8ca0*/  IMAD.WIDE R136, R5, 0x4, R14 ;  /* 0x0000000405887825 */ /* 0x000fc600078e020e */
[----:B------:R-:W2:Y:S01]  /*8cb0*/  LDL.LU.64 R14, [R1+0x3a8] ;  /* 0x0003a800010e7983 */ /* 0x000ea20000300a00 */
[----:B---3--:R-:W-:-:S03]  /*8cc0*/  IMAD.WIDE R140, R5, 0x4, R18 ;  /* 0x00000004058c7825 */ /* 0x008fc600078e0212 */
[----:B------:R-:W-:Y:S01]  /*8cd0*/  LDGSTS.E [R249+0x28800], desc[UR16][R136.64], P0 ;  /* 0x2880000088f97fae */ /* 0x000fe20008121850 */
[----:B------:R-:W-:-:S04]  /*8ce0*/  IMAD.WIDE R142, R5, 0x4, R20 ;  /* 0x00000004058e7825 */ /* 0x000fc800078e0214 */
[----:B------:R-:W-:-:S04]  /*8cf0*/  IMAD.WIDE R148, R5, 0x4, R22 ;  /* 0x0000000405947825 */ /* 0x000fc800078e0216 */
[C---:B------:R-:W-:Y:S01]  /*8d00*/  IMAD.WIDE R36, R5.reuse, 0x4, R36 ;  /* 0x0000000405247825 */ /* 0x040fe200078e0224 */
[----:B------:R-:W-:Y:S03]  /*8d10*/  LDGSTS.E [R249+0x28c00], desc[UR16][R148.64], P0 ;  /* 0x28c0000094f97fae */ /* 0x000fe60008121850 */
        /* <DEDUP_REMOVED lines=11> */
[----:B------:R-:W-:Y:S04]  /*8dd0*/  LDGSTS.E [R249+0x2a400], desc[UR16][R26.64], P0 ;  /* 0x2a4000001af97fae */ /* 0x000fe80008121850 */
[----:B------:R-:W-:Y:S01]  /*8de0*/  LDGSTS.E [R249+0x2a800], desc[UR16][R24.64], P0 ;  /* 0x2a80000018f97fae */ /* 0x000fe20008121850 */
[----:B----4-:R-:W-:-:S03]  /*8df0*/  IMAD.WIDE R138, R5, 0x4, R16 ;  /* 0x00000004058a7825 */ /* 0x010fc600078e0210 */
[----:B------:R-:W3:Y:S04]  /*8e00*/  LDL.LU.64 R16, [R1+0x3a0] ;  /* 0x0003a00001107983 */ /* 0x000ee80000300a00 */
[----:B------:R-:W4:Y:S04]  /*8e10*/  LDL.LU.64 R18, [R1+0x398] ;  /* 0x0003980001127983 */ /* 0x000f280000300a00 */
[----:B------:R-:W4:Y:S04]  /*8e20*/  LDL.LU.64 R20, [R1+0x390] ;  /* 0x0003900001147983 */ /* 0x000f280000300a00 */
[----:B------:R-:W4:Y:S01]  /*8e30*/  LDL.LU.64 R22, [R1+0x388] ;  /* 0x0003880001167983 */ /* 0x000f220000300a00 */
[----:B--2---:R-:W-:-:S04]  /*8e40*/  IMAD.WIDE R14, R5, 0x4, R14 ;  /* 0x00000004050e7825 */ /* 0x004fc800078e020e */
[----:B------:R-:W-:-:S04]  /*8e50*/  IMAD.WIDE R114, R5, 0x4, R114 ;  /* 0x0000000405727825 */ /* 0x000fc800078e0272 */
        /* <DEDUP_REMOVED lines=38> */
[----:B---3--:R-:W-:-:S04]  /*90c0*/  IMAD.WIDE R16, R5, 0x4, R16 ;  /* 0x0000000405107825 */ /* 0x008fc800078e0210 */
[----:B----4-:R-:W-:-:S04]  /*90d0*/  IMAD.WIDE R18, R5, 0x4, R18 ;  /* 0x0000000405127825 */ /* 0x010fc800078e0212 */
[----:B------:R-:W-:-:S04]  /*90e0*/  IMAD.WIDE R20, R5, 0x4, R20 ;  /* 0x0000000405147825 */ /* 0x000fc800078e0214 */
[----:B------:R-:W-:-:S05]  /*90f0*/  IMAD.WIDE R22, R5, 0x4, R22 ;  /* 0x0000000405167825 */ /* 0x000fca00078e0216 */
        /* <DEDUP_REMOVED lines=52> */
[----:B------:R-:W-:Y:S01]  /*9440*/  LDGSTS.E [R10+0x2bf00], desc[UR16][R38.64], P0 ;  /* 0x2bf00000260a7fae */ /* 0x000fe20008121850 */
[----:B------:R-:W-:-:S03]  /*9450*/  ISETP.GE.U32.AND P0, PT, R164, 0x7fffff40, PT ;  /* 0x7fffff40a400780c */ /* 0x000fc60003f06070 */
[----:B------:R-:W2:Y:S04]  /*9460*/  LDL.LU.64 R164, [R1+0xd0] ;  /* 0x0000d00001a47983 */ /* 0x000ea80000300a00 */
[----:B------:R-:W0:Y:S01]  /*9470*/  LDGDEPBAR ;  /* 0x00000000000079af */ /* 0x000e220000000000 */
[----:B------:R-:W-:Y:S01]  /*9480*/  BAR.SYNC.DEFER_BLOCKING 0x0 ;  /* 0x0000000000007b1d */ /* 0x000fe20000010000 */
[----:B--2---:R-:W-:-:S05]  /*9490*/  IMAD.WIDE R164, R4, 0x4, R164 ;  /* 0x0000000404a47825 */ /* 0x004fca00078e02a4 */
[----:B------:R-:W-:Y:S01]  /*94a0*/  @!PT LDS RZ, [RZ] ;  /* 0x00000000fffff984 */ /* 0x000fe20000000800 */
[----:B------:R-:W-:Y:S01]  /*94b0*/  @!PT LDS RZ, [RZ] ;  /* 0x00000000fffff984 */ /* 0x000fe20000000800 */
[----:B------:R-:W-:Y:S01]  /*94c0*/  @!PT LDS RZ, [RZ] ;  /* 0x00000000fffff984 */ /* 0x000fe20000000800 */
[----:B------:R2:W-:Y:S04]  /*94d0*/  LDGSTS.E [R11+0x10000], desc[UR16][R164.64], !P0 ;  /* 0x10000000a40b7fae */ /* 0x0005e8000c121850 */
[----:B------:R-:W2:Y:S02]  /*94e0*/  LDL.LU.64 R164, [R1+0xc8] ;  /* 0x0000c80001a47983 */ /* 0x000ea40000300a00 */
[----:B--2---:R-:W-:-:S05]  /*94f0*/  IMAD.WIDE R164, R4, 0x4, R164 ;  /* 0x0000000404a47825 */ /* 0x004fca00078e02a4 */
[----:B------:R2:W-:Y:S04]  /*9500*/  LDGSTS.E [R11+0x10004], desc[UR16][R164.64], !P1 ;  /* 0x10004000a40b7fae */ /* 0x0005e8000c921850 */
[----:B------:R-:W2:Y:S02]  /*9510*/  LDL.LU.64 R164, [R1+0xc0] ;  /* 0x0000c00001a47983 */ /* 0x000ea40000300a00 */
[----:B--2---:R-:W-:-:S05]  /*9520*/  IMAD.WIDE R164, R4, 0x4, R164 ;  /* 0x0000000404a47825 */ /* 0x004fca00078e02a4 */
[----:B------:R2:W-:Y:S04]  /*9530*/  LDGSTS.E [R11+0x10008], desc[UR16][R164.64], !P2 ;  /* 0x10008000a40b7fae */ /* 0x0005e8000d121850 */
[----:B------:R-:W2:Y:S01]  /*9540*/  LDL.LU.64 R164, [R1+0xb8] ;  /* 0x0000b80001a47983 */ /* 0x000ea20000300a00 */
[----:B-1----:R-:W-:-:S05]  /*9550*/  VIADD R9, R9, 0xffffff78 ;  /* 0xffffff7809097836 */ /* 0x002fca0000000000 */
[----:B------:R-:W-:Y:S02]  /*9560*/  ISETP.GE.U32.AND P0, PT, R9, 0x7fffff39, PT ;  /* 0x7fffff390900780c */ /* 0x000fe40003f06070 */
[----:B------:R-:W1:Y:S02]  /*9570*/  LDC R9, c[0x0][0x230] ;  /* 0x00008c00ff097b82 */ /* 0x000e640000000800 */
[----:B-1----:R-:W-:-:S05]  /*9580*/  VIADD R9, R9, 0xffffff77 ;  /* 0xffffff7709097836 */ /* 0x002fca0000000000 */
[----:B------:R-:W-:Y:S02]  /*9590*/  ISETP.GE.U32.AND P1, PT, R9, 0x7fffff38, PT ;  /* 0x7fffff380900780c */ /* 0x000fe40003f26070 */
[----:B------:R-:W1:Y:S01]  /*95a0*/  LDC R9, c[0x0][0x230] ;  /* 0x00008c00ff097b82 */ /* 0x000e620000000800 */
        /* <DEDUP_REMOVED lines=9> */
[----:B--2---:R-:W-:-:S10]  /*9640*/  IMAD.WIDE R164, R4, 0x4, R164 ;  /* 0x0000000404a47825 */ /* 0x004fd400078e02a4 */
[----:B------:R2:W-:Y:S04]  /*9650*/  LDGSTS.E [R11+0x14000], desc[UR16][R164.64], !P3 ;  /* 0x14000000a40b7fae */ /* 0x0005e8000d921850 */
[----:B------:R-:W2:Y:S01]  /*9660*/  LDL.LU.64 R164, [R1+0x88] ;  /* 0x0000880001a47983 */ /* 0x000ea20000300a00 */
        /* <DEDUP_REMOVED lines=17> */
[----:B------:R-:W3:Y:S01]  /*9780*/  LDL.LU.64 R164, [R1+0xb0] ;  /* 0x0000b00001a47983 */ /* 0x000ee20000300a00 */
[----:B-1----:R-:W-:Y:S01]  /*9790*/  VIADD R9, R9, 0xffffff75 ;  /* 0xffffff7509097836 */ /* 0x002fe20000000000 */
[----:B--2---:R-:W1:Y:S01]  /*97a0*/  LDC R11, c[0x0][0x230] ;  /* 0x00008c00ff0b7b82 */ /* 0x004e620000000800 */
[----:B---3--:R-:W-:-:S05]  /*97b0*/  IMAD.WIDE R164, R4, 0x4, R164 ;  /* 0x0000000404a47825 */ /* 0x008fca00078e02a4 */
[----:B------:R2:W-:Y:S04]  /*97c0*/  LDGSTS.E [R12+0x10000], desc[UR16][R164.64], !P4 ;  /* 0x10000000a40c7fae */ /* 0x0005e8000e121850 */
[----:B------:R-:W2:Y:S02]  /*97d0*/  LDL.LU.64 R164, [R1+0xa8] ;  /* 0x0000a80001a47983 */ /* 0x000ea40000300a00 */
[----:B--2---:R-:W-:-:S05]  /*97e0*/  IMAD.WIDE R164, R4, 0x4, R164 ;  /* 0x0000000404a47825 */ /* 0x004fca00078e02a4 */
[----:B------:R2:W-:Y:S04]  /*97f0*/  LDGSTS.E [R12+0x10004], desc[UR16][R164.64], !P5 ;  /* 0x10004000a40c7fae */ /* 0x0005e8000e921850 */
[----:B------:R-:W2:Y:S01]  /*9800*/  LDL.LU.64 R164, [R1+0xa0] ;  /* 0x0000a00001a47983 */ /* 0x000ea20000300a00 */
[----:B------:R-:W-:Y:S02]  /*9810*/  ISETP.GE.U32.AND P3, PT, R9, 0x7fffff36, PT ;  /* 0x7fffff360900780c */ /* 0x000fe40003f66070 */
[----:B------:R-:W3:Y:S02]  /*9820*/  LDC R9, c[0x0][0x230] ;  /* 0x00008c00ff097b82 */ /* 0x000ee40000000800 */
[----:B---3--:R-:W-:-:S05]  /*9830*/  VIADD R9, R9, 0xffffff74 ;  /* 0xffffff7409097836 */ /* 0x008fca0000000000 */
[----:B------:R-:W-:Y:S02]  /*9840*/  ISETP.GE.U32.AND P4, PT, R9, 0x7fffff35, PT ;  /* 0x7fffff350900780c */ /* 0x000fe40003f86070 */
[----:B------:R-:W3:Y:S01]  /*9850*/  LDC R9, c[0x0][0x230] ;  /* 0x00008c00ff097b82 */ /* 0x000ee20000000800 */
[----:B--2---:R-:W-:-:S05]  /*9860*/  IMAD.WIDE R164, R4, 0x4, R164 ;  /* 0x0000000404a47825 */ /* 0x004fca00078e02a4 */
[----:B------:R2:W-:Y:S04]  /*9870*/  LDGSTS.E [R12+0x10008], desc[UR16][R164.64], !P6 ;  /* 0x10008000a40c7fae */ /* 0x0005e8000f121850 */
[----:B------:R-:W2:Y:S01]  /*9880*/  LDL.LU.64 R164, [R1+0x98] ;  /* 0x0000980001a47983 */ /* 0x000ea20000300a00 */
[----:B---3--:R-:W-:-:S05]  /*9890*/  VIADD R9, R9, 0xffffff73 ;  /* 0xffffff7309097836 */ /* 0x008fca0000000000 */
[----:B------:R-:W-:Y:S02]  /*98a0*/  ISETP.GE.U32.AND P5, PT, R9, 0x7fffff34, PT ;  /* 0x7fffff340900780c */ /* 0x000fe40003fa6070 */
[----:B------:R-:W3:Y:S02]  /*98b0*/  LDC R9, c[0x0][0x230] ;  /* 0x00008c00ff097b82 */ /* 0x000ee40000000800 */
[----:B---3--:R-:W-:-:S05]  /*98c0*/  VIADD R9, R9, 0xffffff72 ;  /* 0xffffff7209097836 */ /* 0x008fca0000000000 */
[----:B------:R-:W-:Y:S02]  /*98d0*/  ISETP.GE.U32.AND P6, PT, R9, 0x7fffff33, PT ;  /* 0x7fffff330900780c */ /* 0x000fe40003fc6070 */
[----:B------:R-:W3:Y:S02]  /*98e0*/  LDC R9, c[0x0][0x230] ;  /* 0x00008c00ff097b82 */ /* 0x000ee40000000800 */
[----:B---3--:R-:W-:Y:S02]  /*98f0*/  VIADD R9, R9, 0xffffff5b ;  /* 0xffffff5b09097836 */ /* 0x008fe40000000000 */
[----:B--2---:R-:W-:-:S05]  /*9900*/  IMAD.WIDE R164, R4, 0x4, R164 ;  /* 0x0000000404a47825 */ /* 0x004fca00078e02a4 */
[----:B------:R2:W-:Y:S01]  /*9910*/  LDGSTS.E [R12+0x1000c], desc[UR16][R164.64], !P0 ;  /* 0x1000c000a40c7fae */ /* 0x0005e2000c121850 */
[----:B------:R-:W-:Y:S02]  /*9920*/  ISETP.GE.U32.AND P0, PT, R9, 0x7fffff1c, PT ;  /* 0x7fffff1c0900780c */ /* 0x000fe40003f06070 */
[----:B------:R-:W3:Y:S01]  /*9930*/  LDC R9, c[0x0][0x230] ;  /* 0x00008c00ff097b82 */ /* 0x000ee20000000800 */
[----:B--2---:R-:W-:Y:S02]  /*9940*/  IMAD.WIDE R164, R4, 0x4, R2 ;  /* 0x0000000404a47825 */ /* 0x004fe400078e0202 */
[----:B------:R-:W5:Y:S08]  /*9950*/  LDL.LU.64 R2, [R1+0x380] ;  /* 0x0003800001027983 */ /* 0x000f700000300a00 */
[----:B------:R2:W-:Y:S01]  /*9960*/  LDGSTS.E [R12+0x14000], desc[UR16][R164.64], !P0 ;  /* 0x14000000a40c7fae */ /* 0x0005e2000c121850 */
[----:B---3--:R-:W-:-:S05]  /*9970*/  VIADD R9, R9, 0xffffff5a ;  /* 0xffffff5a09097836 */ /* 0x008fca0000000000 */
        /* <DEDUP_REMOVED lines=8> */
[----:B--2---:R-:W-:-:S04]  /*9a00*/  IMAD.WIDE R164, R4, 0x4, R170 ;  /* 0x0000000404a47825 */ /* 0x004fc800078e02aa */
[----:B---3--:R-:W-:-:S06]  /*9a10*/  VIADD R9, R9, 0xffffff58 ;  /* 0xffffff5809097836 */ /* 0x008fcc0000000000 */
[----:B------:R2:W-:Y:S01]  /*9a20*/  LDGSTS.E [R12+0x14008], desc[UR16][R164.64], !P0 ;  /* 0x14008000a40c7fae */ /* 0x0005e2000c121850 */
[----:B------:R-:W-:Y:S01]  /*9a30*/  IMAD.WIDE R228, R4, 0x4, R228 ;  /* 0x0000000404e47825 */ /* 0x000fe200078e02e4 */
[----:B------:R-:W3:Y:S01]  /*9a40*/  LDC R170, c[0x0][0x230] ;  /* 0x00008c00ffaa7b82 */ /* 0x000ee20000000800 */
[----:B------:R-:W-:-:S07]  /*9a50*/  ISETP.GE.U32.AND P0, PT, R9, 0x7fffff19, PT ;  /* 0x7fffff190900780c */ /* 0x000fce0003f06070 */
[----:B------:R-:W4:Y:S01]  /*9a60*/  LDC R9, c[0x0][0x230] ;  /* 0x00008c00ff097b82 */ /* 0x000f220000000800 */
[----:B--2---:R-:W-:-:S05]  /*9a70*/  IMAD.WIDE R164, R4, 0x4, R242 ;  /* 0x0000000404a47825 */ /* 0x004fca00078e02f2 */
[----:B------:R2:W-:Y:S01]  /*9a80*/  LDGSTS.E [R12+0x1400c], desc[UR16][R164.64], !P0 ;  /* 0x1400c000a40c7fae */ /* 0x0005e2000c121850 */
[----:B----4-:R-:W-:Y:S01]  /*9a90*/  VIADD R9, R9, 0xffffff71 ;  /* 0xffffff7109097836 */ /* 0x010fe20000000000 */
[----:B--2---:R-:W2:Y:S04]  /*9aa0*/  LDC R12, c[0x0][0x230] ;  /* 0x00008c00ff0c7b82 */ /* 0x004ea80000000800 */
[----:B------:R-:W-:-:S04]  /*9ab0*/  ISETP.GE.U32.AND P0, PT, R9, 0x7fffff32, PT ;  /* 0x7fffff320900780c */ /* 0x000fc80003f06070 */
[----:B------:R-:W4:Y:S01]  /*9ac0*/  LDC R9, c[0x0][0x230] ;  /* 0x00008c00ff097b82 */ /* 0x000f220000000800 */
[----:B------:R-:W-:-:S05]  /*9ad0*/  IMAD.WIDE R164, R4, 0x4, R240 ;  /* 0x0000000404a47825 */ /* 0x000fca00078e02f0 */
[----:B------:R1:W-:Y:S01]  /*9ae0*/  LDGSTS.E [R13+0x10000], desc[UR16][R164.64], !P1 ;  /* 0x10000000a40d7fae */ /* 0x0003e2000c921850 */
[----:B----4-:R-:W-:-:S05]  /*9af0*/  VIADD R9, R9, 0xffffff70 ;  /* 0xffffff7009097836 */ /* 0x010fca0000000000 */
[----:B------:R-:W-:Y:S02]  /*9b00*/  ISETP.GE.U32.AND P1, PT, R9, 0x7fffff31, PT ;  /* 0x7fffff310900780c */ /* 0x000fe40003f26070 */
[----:B------:R-:W4:Y:S01]  /*9b10*/  LDC R9, c[0x0][0x230] ;  /* 0x00008c00ff097b82 */ /* 0x000f220000000800 */
[----:B-1----:R-:W-:-:S05]  /*9b20*/  IMAD.WIDE R164, R4, 0x4, R238 ;  /* 0x0000000404a47825 */ /* 0x002fca00078e02ee */
        /* <DEDUP_REMOVED lines=14> */
[----:B-1----:R-:W-:-:S10]  /*9c10*/  IMAD.WIDE R164, R4, 0x4, R232 ;  /* 0x0000000404a47825 */ /* 0x002fd400078e02e8 */
[----:B------:R1:W-:Y:S01]  /*9c20*/  LDGSTS.E [R13+0x14000], desc[UR16][R164.64], !P4 ;  /* 0x14000000a40d7fae */ /* 0x0003e2000e121850 */
[----:B----4-:R-:W-:-:S05]  /*9c30*/  VIADD R9, R9, 0xffffff56 ;  /* 0xffffff5609097836 */ /* 0x010fca0000000000 */
[----:B------:R-:W-:Y:S02]  /*9c40*/  ISETP.GE.U32.AND P4, PT, R9, 0x7fffff17, PT ;  /* 0x7fffff170900780c */ /* 0x000fe40003f86070 */
[----:B------:R-:W4:Y:S01]  /*9c50*/  LDC R9, c[0x0][0x230] ;  /* 0x00008c00ff097b82 */ /* 0x000f220000000800 */
[----:B-1----:R-:W-:-:S10]  /*9c60*/  IMAD.WIDE R164, R4, 0x4, R230 ;  /* 0x0000000404a47825 */ /* 0x002fd400078e02e6 */
[----:B------:R1:W-:Y:S01]  /*9c70*/  LDGSTS.E [R13+0x14004], desc[UR16][R164.64], !P4 ;  /* 0x14004000a40d7fae */ /* 0x0003e2000e121850 */
        /* <DEDUP_REMOVED lines=25> */
[----:B------:R-:W-:Y:S01]  /*9e10*/  IMAD.WIDE R174, R4, 0x4, R174 ;  /* 0x0000000404ae7825 */ /* 0x000fe200078e02ae */
[----:B------:R-:W3:Y:S01]  /*9e20*/  S2R R171, SR_TID.X ;  /* 0x0000000000ab7919 */ /* 0x000ee20000002100 */
[----:B-1----:R-:W1:Y:S02]  /*9e30*/  LDC R164, c[0x0][0x230] ;  /* 0x00008c00ffa47b82 */ /* 0x002e640000000800 */
[----:B----4-:R-:W-:-:S05]  /*9e40*/  VIADD R9, R9, 0xffffff55 ;  /* 0xffffff5509097836 */ /* 0x010fca0000000000 */
[----:B------:R-:W-:Y:S02]  /*9e50*/  ISETP.GE.U32.AND P4, PT, R9, 0x7fffff16, PT ;  /* 0x7fffff160900780c */ /* 0x000fe40003f86070 */
[----:B------:R-:W4:Y:S11]  /*9e60*/  LDC R9, c[0x0][0x230] ;  /* 0x00008c00ff097b82 */ /* 0x000f360000000800 */
[----:B------:R-:W-:Y:S01]  /*9e70*/  LDGSTS.E [R13+0x14008], desc[UR16][R228.64], !P4 ;  /* 0x14008000e40d7fae */ /* 0x000fe2000e121850 */
[----:B----4-:R-:W-:-:S05]  /*9e80*/  VIADD R9, R9, 0xffffff54 ;  /* 0xffffff5409097836 */ /* 0x010fca0000000000 */
[----:B------:R-:W-:Y:S02]  /*9e90*/  ISETP.GE.U32.AND P4, PT, R9, 0x7fffff15, PT ;  /* 0x7fffff150900780c */ /* 0x000fe40003f86070 */
[----:B------:R-:W4:Y:S11]  /*9ea0*/  LDC R9, c[0x0][0x230] ;  /* 0x00008c00ff097b82 */ /* 0x000f360000000800 */
[----:B------:R2:W-:Y:S04]  /*9eb0*/  LDGSTS.E [R13+0x1400c], desc[UR16][R226.64], !P4 ;  /* 0x1400c000e20d7fae */ /* 0x0005e8000e121850 */
[----:B------:R-:W-:Y:S04]  /*9ec0*/  LDGSTS.E [R244+0x10000], desc[UR16][R224.64], !P5 ;  /* 0x10000000e0f47fae */ /* 0x000fe8000e921850 */
[----:B------:R-:W-:Y:S04]  /*9ed0*/  LDGSTS.E [R244+0x10004], desc[UR16][R222.64], !P6 ;  /* 0x10004000def47fae */ /* 0x000fe8000f121850 */
[----:B------:R-:W-:Y:S01]  /*9ee0*/  LDGSTS.E [R244+0x10008], desc[UR16][R220.64], !P0 ;  /* 0x10008000dcf47fae */ /* 0x000fe2000c121850 */
[----:B----4-:R-:W-:Y:S01]  /*9ef0*/  VIADD R9, R9, 0xffffff6d ;  /* 0xffffff6d09097836 */ /* 0x010fe20000000000 */
[----:B--2---:R-:W2:Y:S02]  /*9f00*/  LDC R13, c[0x0][0x230] ;  /* 0x00008c00ff0d7b82 */ /* 0x004ea40000000800 */
[----:B------:R-:W-:Y:S02]  /*9f10*/  LDGSTS.E [R244+0x1000c], desc[UR16][R218.64], !P1 ;  /* 0x1000c000daf47fae */ /* 0x000fe4000c921850 */
[----:B------:R-:W-:-:S04]  /*9f20*/  ISETP.GE.U32.AND P4, PT, R9, 0x7fffff2e, PT ;  /* 0x7fffff2e0900780c */ /* 0x000fc80003f86070 */
[----:B------:R-:W4:Y:S02]  /*9f30*/  LDC R9, c[0x0][0x230] ;  /* 0x00008c00ff097b82 */ /* 0x000f240000000800 */
[----:B----4-:R-:W-:-:S05]  /*9f40*/  VIADD R9, R9, 0xffffff6c ;  /* 0xffffff6c09097836 */ /* 0x010fca0000000000 */
[----:B------:R-:W-:Y:S02]  /*9f50*/  ISETP.GE.U32.AND P5, PT, R9, 0x7fffff2d, PT ;  /* 0x7fffff2d0900780c */ /* 0x000fe40003fa6070 */
        /* <DEDUP_REMOVED lines=9> */
[----:B------:R-:W4:Y:S11]  /*9ff0*/  LDC R9, c[0x0][0x230] ;  /* 0x00008c00ff097b82 */ /* 0x000f360000000800 */
[----:B------:R-:W-:Y:S01]  /*a000*/  LDGSTS.E [R244+0x14000], desc[UR16][R216.64], !P1 ;  /* 0x14000000d8f47fae */ /* 0x000fe2000c921850 */
        /* <DEDUP_REMOVED lines=11> */
[----:B------:R-:W-:Y:S04]  /*a0c0*/  LDGSTS.E [R244+0x1400c], desc[UR16][R210.64], !P1 ;  /* 0x1400c000d2f47fae */ /* 0x000fe8000c921850 */
[----:B------:R-:W-:Y:S04]  /*a0d0*/  LDGSTS.E [R245+0x10000], desc[UR16][R208.64], !P2 ;  /* 0x10000000d0f57fae */ /* 0x000fe8000d121850 */
[----:B------:R-:W-:Y:S04]  /*a0e0*/  LDGSTS.E [R245+0x10004], desc[UR16][R206.64], !P3 ;  /* 0x10004000cef57fae */ /* 0x000fe8000d921850 */
[----:B------:R-:W-:Y:S01]  /*a0f0*/  LDGSTS.E [R245+0x10008], desc[UR16][R204.64], !P4 ;  /* 0x10008000ccf57fae */ /* 0x000fe2000e121850 */
[----:B----4-:R-:W-:-:S03]  /*a100*/  VIADD R9, R9, 0xffffff69 ;  /* 0xffffff6909097836 */ /* 0x010fc60000000000 */
[----:B------:R-:W-:Y:S02]  /*a110*/  LDGSTS.E [R245+0x1000c], desc[UR16][R202.64], !P5 ;  /* 0x1000c000caf57fae */ /* 0x000fe4000e921850 */
        /* <DEDUP_REMOVED lines=29> */
[----:B------:R3:W-:Y:S01]  /*a2f0*/  LDGSTS.E [R246+0x10008], desc[UR16][R188.64], !P1 ;  /* 0x10008000bcf67fae */ /* 0x0007e2000c921850 */
[----:B----4-:R-:W-:-:S03]  /*a300*/  VIADD R9, R9, 0xffffff65 ;  /* 0xffffff6509097836 */ /* 0x010fc60000000000 */
[----:B------:R-:W-:Y:S02]  /*a310*/  LDGSTS.E [R246+0x1000c], desc[UR16][R186.64], !P2 ;  /* 0x1000c000baf67fae */ /* 0x000fe4000d121850 */
[----:B------:R-:W-:Y:S02]  /*a320*/  ISETP.GE.U32.AND P5, PT, R9, 0x7fffff26, PT ;  /* 0x7fffff260900780c */ /* 0x000fe40003fa6070 */
[----:B------:R-:W4:Y:S01]  /*a330*/  LDC R9, c[0x0][0x230] ;  /* 0x00008c00ff097b82 */ /* 0x000f220000000800 */
[----:B------:R-:W-:-:S04]  /*a340*/  IMAD.WIDE R162, R4, 0x4, R162 ;  /* 0x0000000404a27825 */ /* 0x000fc800078e02a2 */
[----:B------:R-:W-:-:S03]  /*a350*/  IMAD.WIDE R178, R4, 0x4, R178 ;  /* 0x0000000404b27825 */ /* 0x000fc600078e02b2 */
[----:B---3--:R-:W3:Y:S01]  /*a360*/  LDC R188, c[0x0][0x230] ;  /* 0x00008c00ffbc7b82 */ /* 0x008ee20000000800 */
        /* <DEDUP_REMOVED lines=20> */
[----:B------:R2:W-:Y:S01]  /*a4b0*/  LDGSTS.E [R247+0x10004], desc[UR16][R162.64], !P4 ;  /* 0x10004000a2f77fae */ /* 0x0005e2000e121850 */
[----:B------:R-:W-:Y:S01]  /*a4c0*/  VIADD R11, R11, 0xffffff45 ;  /* 0xffffff450b0b7836 */ /* 0x000fe20000000000 */
[----:B-1----:R-:W1:Y:S01]  /*a4d0*/  LDC R161, c[0x0][0x230] ;  /* 0x00008c00ffa17b82 */ /* 0x002e620000000800 */
[----:B----4-:R-:W-:Y:S01]  /*a4e0*/  VIADD R9, R9, 0xffffff47 ;  /* 0xffffff4709097836 */ /* 0x010fe20000000000 */
[----:B------:R-:W-:Y:S04]  /*a4f0*/  LDGSTS.E [R247+0x10008], desc[UR16][R178.64], !P5 ;  /* 0x10008000b2f77fae */ /* 0x000fe8000e921850 */
[----:B------:R-:W-:-:S02]  /*a500*/  ISETP.GE.U32.AND P1, PT, R9, 0x7fffff08, PT ;  /* 0x7fffff080900780c */ /* 0x000fc40003f26070 */
[----:B------:R-:W4:Y:S08]  /*a510*/  LDC R9, c[0x0][0x230] ;  /* 0x00008c00ff097b82 */ /* 0x000f300000000800 */
[----:B--2---:R-:W2:Y:S01]  /*a520*/  LDC R163, c[0x0][0x230] ;  /* 0x00008c00ffa37b82 */ /* 0x004ea20000000800 */
[----:B------:R-:W-:-:S07]  /*a530*/  VIADD R12, R12, 0xffffff63 ;  /* 0xffffff630c0c7836 */ /* 0x000fce0000000000 */
[----:B------:R-:W3:Y:S01]  /*a540*/  LDC R162, c[0x0][0x230] ;  /* 0x00008c00ffa27b82 */ /* 0x000ee20000000800 */
[----:B----4-:R-:W-:-:S07]  /*a550*/  VIADD R9, R9, 0xffffff46 ;  /* 0xffffff4609097836 */ /* 0x010fce0000000000 */
[----:B------:R-:W4:Y:S01]  /*a560*/  LDC R160, c[0x0][0x230] ;  /* 0x00008c00ffa07b82 */ /* 0x000f220000000800 */
[----:B------:R-:W-:-:S07]  /*a570*/  ISETP.GE.U32.AND P2, PT, R9, 0x7fffff07, PT ;  /* 0x7fffff070900780c */ /* 0x000fce0003f46070 */
[----:B------:R-:W1:Y:S01]  /*a580*/  LDC R9, c[0x0][0x230] ;  /* 0x00008c00ff097b82 */ /* 0x000e620000000800 */
[----:B------:R-:W-:Y:S01]  /*a590*/  ISETP.GE.U32.AND P4, PT, R11, 0x7fffff06, PT ;  /* 0x7fffff060b00780c */ /* 0x000fe20003f86070 */
[----:B------:R-:W-:Y:S01]  /*a5a0*/  IMAD.WIDE R158, R4, 0x4, R158 ;  /* 0x00000004049e7825 */ /* 0x000fe200078e029e */
[----:B------:R-:W-:-:S03]  /*a5b0*/  ISETP.GE.U32.AND P3, PT, R12, 0x7fffff24, PT ;  /* 0x7fffff240c00780c */ /* 0x000fc60003f66070 */
[C---:B------:R-:W-:Y:S01]  /*a5c0*/  IMAD.WIDE R156, R4.reuse, 0x4, R156 ;  /* 0x00000004049c7825 */ /* 0x040fe200078e029c */
[----:B------:R-:W-:Y:S03]  /*a5d0*/  LDGSTS.E [R247+0x1000c], desc[UR16][R158.64], !P6 ;  /* 0x1000c0009ef77fae */ /* 0x000fe6000f121850 */
[C---:B------:R-:W-:Y:S01]  /*a5e0*/  IMAD.WIDE R144, R4.reuse, 0x4, R144 ;  /* 0x0000000404907825 */ /* 0x040fe200078e0290 */
[----:B------:R-:W-:Y:S03]  /*a5f0*/  LDGSTS.E [R247+0x14000], desc[UR16][R156.64], !P1 ;  /* 0x140000009cf77fae */ /* 0x000fe6000c921850 */
[C---:B------:R-:W-:Y:S01]  /*a600*/  IMAD.WIDE R176, R4.reuse, 0x4, R176 ;  /* 0x0000000404b07825 */ /* 0x040fe200078e02b0 */
[----:B------:R-:W-:Y:S03]  /*a610*/  LDGSTS.E [R247+0x14004], desc[UR16][R144.64], !P2 ;  /* 0x1400400090f77fae */ /* 0x000fe6000d121850 */
[----:B------:R-:W-:Y:S01]  /*a620*/  IMAD.WIDE R166, R4, 0x4, R166 ;  /* 0x0000000404a67825 */ /* 0x000fe200078e02a6 */
[----:B------:R-:W-:Y:S03]  /*a630*/  LDGSTS.E [R247+0x14008], desc[UR16][R176.64], !P4 ;  /* 0x14008000b0f77fae */ /* 0x000fe6000e121850 */
[----:B-1----:R-:W-:-:S05]  /*a640*/  VIADD R9, R9, 0xffffff44 ;  /* 0xffffff4409097836 */ /* 0x002fca0000000000 */
[----:B------:R-:W-:Y:S01]  /*a650*/  ISETP.GE.U32.AND P5, PT, R9, 0x7fffff05, PT ;  /* 0x7fffff050900780c */ /* 0x000fe20003fa6070 */
[----:B--2---:R-:W-:Y:S01]  /*a660*/  VIADD R9, R163, 0xffffff62 ;  /* 0xffffff62a3097836 */ /* 0x004fe20000000000 */
[----:B------:R-:W-:Y:S01]  /*a670*/  LOP3.LUT R171, R171, 0x3f, RZ, 0xc0, !PT ;  /* 0x0000003fabab7812 */ /* 0x000fe200078ec0ff */
[----:B------:R-:W-:Y:S02]  /*a680*/  VIADD R170, R170, 0xffffff80 ;  /* 0xffffff80aaaa7836 */ /* 0x000fe40000000000 */
[----:B------:R-:W-:-:S04]  /*a690*/  IMAD.WIDE R172, R4, 0x4, R172 ;  /* 0x0000000404ac7825 */ /* 0x000fc800078e02ac */
[----:B------:R-:W-:-:S04]  /*a6a0*/  VIADD R11, R164, 0xffffff43 ;  /* 0xffffff43a40b7836 */ /* 0x000fc80000000000 */
[----:B------:R-:W-:Y:S01]  /*a6b0*/  LDGSTS.E [R247+0x1400c], desc[UR16][R166.64], !P5 ;  /* 0x1400c000a6f77fae */ /* 0x000fe2000e921850 */
[----:B------:R-:W-:Y:S01]  /*a6c0*/  ISETP.GE.U32.AND P5, PT, R9, 0x7fffff23, PT ;  /* 0x7fffff230900780c */ /* 0x000fe20003fa6070 */
[----:B------:R-:W-:Y:S01]  /*a6d0*/  VIADD R9, R161, 0xffffff42 ;  /* 0xffffff42a1097836 */ /* 0x000fe20000000000 */
[----:B------:R-:W-:Y:S01]  /*a6e0*/  ISETP.GE.AND P0, PT, R171, R170, PT ;  /* 0x000000aaab00720c */ /* 0x000fe20003f06270 */
[----:B------:R-:W-:Y:S01]  /*a6f0*/  VIADD R13, R13, 0xffffff61 ;  /* 0xffffff610d0d7836 */ /* 0x000fe20000000000 */
[----:B------:R-:W-:Y:S01]  /*a700*/  LDGSTS.E [R248+0x10000], desc[UR16][R172.64], !P3 ;  /* 0x10000000acf87fae */ /* 0x000fe2000d921850 */
[----:B---3--:R-:W-:Y:S01]  /*a710*/  VIADD R12, R162, 0xffffff60 ;  /* 0xffffff60a20c7836 */ /* 0x008fe20000000000 */
[----:B------:R-:W-:Y:S01]  /*a720*/  ISETP.GE.U32.AND P4, PT, R11, 0x7fffff04, PT ;  /* 0x7fffff040b00780c */ /* 0x000fe20003f86070 */
[----:B----4-:R-:W-:Y:S01]  /*a730*/  VIADD R11, R160, 0xffffff41 ;  /* 0xffffff41a00b7836 */ /* 0x010fe20000000000 */
[----:B------:R-:W-:Y:S01]  /*a740*/  ISETP.GE.U32.AND P3, PT, R9, 0x7fffff03, PT ;  /* 0x7fffff030900780c */ /* 0x000fe20003f66070 */
[----:B------:R-:W-:Y:S01]  /*a750*/  IMAD.WIDE R132, R4, 0x4, R132 ;  /* 0x0000000404847825 */ /* 0x000fe200078e0284 */
[----:B------:R-:W-:-:S02]  /*a760*/  ISETP.GT.AND P6, PT, R252, 0xbf, PT ;  /* 0x000000bffc00780c */ /* 0x000fc40003fc4270 */
[----:B------:R-:W-:Y:S01]  /*a770*/  SEL R9, RZ, 0x4, P0 ;  /* 0x00000004ff097807 */ /* 0x000fe20000000000 */
[----:B------:R-:W-:Y:S01]  /*a780*/  VIADD R188, R188, 0xffffff40 ;  /* 0xffffff40bcbc7836 */ /* 0x000fe20000000000 */
[----:B------:R-:W-:Y:S01]  /*a790*/  ISETP.GE.U32.AND P1, PT, R13, 0x7fffff22, PT ;  /* 0x7fffff220d00780c */ /* 0x000fe20003f26070 */
[----:B------:R-:W-:Y:S01]  /*a7a0*/  LDGSTS.E [R248+0x10004], desc[UR16][R132.64], !P5 ;  /* 0x1000400084f87fae */ /* 0x000fe2000e921850 */
[----:B------:R-:W-:Y:S02]  /*a7b0*/  ISETP.GE.U32.AND P2, PT, R12, 0x7fffff21, PT ;  /* 0x7fffff210c00780c */ /* 0x000fe40003f46070 */
[----:B------:R-:W-:Y:S02]  /*a7c0*/  SEL R9, R9, RZ, P6 ;  /* 0x000000ff09097207 */ /* 0x000fe40003000000 */
[----:B------:R-:W-:Y:S02]  /*a7d0*/  ISETP.GE.U32.AND P0, PT, R11, 0x7fffff02, PT ;  /* 0x7fffff020b00780c */ /* 0x000fe40003f06070 */
[----:B------:R-:W-:Y:S01]  /*a7e0*/  ISETP.GE.U32.AND P5, PT, R188, 0x7fffff01, PT ;  /* 0x7fffff01bc00780c */ /* 0x000fe20003fa6070 */
[----:B------:R-:W-:Y:S01]  /*a7f0*/  IMAD.WIDE R154, R4, 0x4, R154 ;  /* 0x00000004049a7825 */ /* 0x000fe200078e029a */
[----:B------:R-:W-:-:S03]  /*a800*/  ISETP.NE.U32.AND P6, PT, R9, RZ, PT ;  /* 0x000000ff0900720c */ /* 0x000fc60003fc5070 */
[C---:B------:R-:W-:Y:S01]  /*a810*/  IMAD.WIDE R152, R4.reuse, 0x4, R152 ;  /* 0x0000000404987825 */ /* 0x040fe200078e0298 */
[----:B------:R-:W-:Y:S03]  /*a820*/  LDGSTS.E [R248+0x10008], desc[UR16][R154.64], !P1 ;  /* 0x100080009af87fae */ /* 0x000fe6000c921850 */
        /* <DEDUP_REMOVED lines=8> */
[C---:B------:R-:W-:Y:S01]  /*a8b0*/  IMAD.WIDE R116, R5.reuse, 0x4, R116 ;  /* 0x0000000405747825 */ /* 0x040fe200078e0274 */
[----:B------:R-:W-:Y:S03]  /*a8c0*/  LDGSTS.E [R248+0x1400c], desc[UR16][R168.64], !P5 ;  /* 0x1400c000a8f87fae */ /* 0x000fe6000e921850 */
[C---:B------:R-:W-:Y:S01]  /*a8d0*/  IMAD.WIDE R124, R5.reuse, 0x4, R124 ;  /* 0x00000004057c7825 */ /* 0x040fe200078e027c */
[----:B------:R-:W0:Y:S03]  /*a8e0*/  LDGDEPBAR ;  /* 0x00000000000079af */ /* 0x000e260000000000 */
        /* <DEDUP_REMOVED lines=71> */
[----:B------:R1:W-:Y:S03]  /*ad60*/  LDGSTS.E [R251+0x30e00], desc[UR16][R88.64], P6 ;  /* 0x30e0000058fb7fae */ /* 0x0003e6000b121850 */
        /* <DEDUP_REMOVED lines=27> */
[----:B------:R3:W-:Y:S03]  /*af20*/  LDGSTS.E [R10+0x30700], desc[UR16][R130.64], P6 ;  /* 0x30700000820a7fae */ /* 0x0007e6000b121850 */
[C---:B------:R-:W-:Y:S01]  /*af30*/  IMAD.WIDE R60, R5.reuse, 0x4, R60 ;  /* 0x00000004053c7825 */ /* 0x040fe200078e023c */
[----:B------:R4:W-:Y:S03]  /*af40*/  LDGSTS.E [R10+0x30b00], desc[UR16][R142.64], P6 ;  /* 0x30b000008e0a7fae */ /* 0x0009e6000b121850 */
[C---:B------:R-:W-:Y:S01]  /*af50*/  IMAD.WIDE R58, R5.reuse, 0x4, R58 ;  /* 0x00000004053a7825 */ /* 0x040fe200078e023a */
[----:B------:R-:W-:Y:S03]  /*af60*/  LDGSTS.E [R10+0x30f00], desc[UR16][R62.64], P6 ;  /* 0x30f000003e0a7fae */ /* 0x000fe6000b121850 */
[----:B------:R-:W-:Y:S01]  /*af70*/  IMAD.WIDE R56, R5, 0x4, R56 ;  /* 0x0000000405387825 */ /* 0x000fe200078e0238 */
[----:B------:R-:W-:Y:S01]  /*af80*/  LDGSTS.E [R10+0x31300], desc[UR16][R60.64], P6 ;  /* 0x313000003c0a7fae */ /* 0x000fe2000b121850 */
[----:B------:R-:W-:-:S02]  /*af90*/  ISETP.GE.AND P0, PT, R252, 0x40, PT ;  /* 0x00000040fc00780c */ /* 0x000fc40003f06270 */
        /* <DEDUP_REMOVED lines=16> */
[----:B------:R-:W-:Y:S01]  /*b0a0*/  IMAD.WIDE R38, R5, 0x4, R38 ;  /* 0x0000000405267825 */ /* 0x000fe200078e0226 */
[----:B------:R-:W-:Y:S04]  /*b0b0*/  LDGSTS.E [R10+0x33700], desc[UR16][R42.64], P6 ;  /* 0x337000002a0a7fae */ /* 0x000fe8000b121850 */
[----:B------:R-:W-:Y:S04]  /*b0c0*/  LDGSTS.E [R10+0x33b00], desc[UR16][R40.64], P6 ;  /* 0x33b00000280a7fae */ /* 0x000fe8000b121850 */
[----:B------:R4:W-:Y:S01]  /*b0d0*/  LDGSTS.E [R10+0x33f00], desc[UR16][R38.64], P6 ;  /* 0x33f00000260a7fae */ /* 0x0009e2000b121850 */
[----:B-1----:R-:W-:-:S03]  /*b0e0*/  CS2R R88, SRZ ;  /* 0x0000000000587805 */ /* 0x002fc6000001ff00 */
[----:B------:R-:W0:Y:S01]  /*b0f0*/  LDGDEPBAR ;  /* 0x00000000000079af */ /* 0x000e220000000000 */
[----:B------:R-:W-:Y:S02]  /*b100*/  CS2R R90, SRZ ;  /* 0x00000000005a7805 */ /* 0x000fe4000001ff00 */
[----:B------:R-:W-:Y:S02]  /*b110*/  CS2R R92, SRZ ;  /* 0x00000000005c7805 */ /* 0x000fe4000001ff00 */
[----:B------:R-:W-:Y:S02]  /*b120*/  CS2R R94, SRZ ;  /* 0x00000000005e7805 */ /* 0x000fe4000001ff00 */
[----:B------:R-:W-:Y:S02]  /*b130*/  CS2R R96, SRZ ;  /* 0x0000000000607805 */ /* 0x000fe4000001ff00 */
[----:B------:R-:W-:Y:S02]  /*b140*/  CS2R R98, SRZ ;  /* 0x0000000000627805 */ /* 0x000fe4000001ff00 */
[----:B------:R-:W-:-:S02]  /*b150*/  CS2R R100, SRZ ;  /* 0x0000000000647805 */ /* 0x000fc4000001ff00 */
        /* <DEDUP_REMOVED lines=10> */
[----:B--2---:R-:W-:Y:S02]  /*b200*/  CS2R R122, SRZ ;  /* 0x00000000007a7805 */ /* 0x004fe4000001ff00 */
[----:B------:R-:W-:-:S02]  /*b210*/  CS2R R124, SRZ ;  /* 0x00000000007c7805 */ /* 0x000fc4000001ff00 */
[----:B------:R-:W-:Y:S02]  /*b220*/  CS2R R126, SRZ ;  /* 0x00000000007e7805 */ /* 0x000fe4000001ff00 */
[----:B------:R-:W-:Y:S02]  /*b230*/  CS2R R128, SRZ ;  /* 0x0000000000807805 */ /* 0x000fe4000001ff00 */
[----:B---3--:R-:W-:Y:S02]  /*b240*/  CS2R R130, SRZ ;  /* 0x0000000000827805 */ /* 0x008fe4000001ff00 */
[----:B------:R-:W-:Y:S02]  /*b250*/  CS2R R132, SRZ ;  /* 0x0000000000847805 */ /* 0x000fe4000001ff00 */
[----:B------:R-:W-:Y:S02]  /*b260*/  CS2R R134, SRZ ;  /* 0x0000000000867805 */ /* 0x000fe4000001ff00 */
[----:B------:R-:W-:-:S02]  /*b270*/  CS2R R136, SRZ ;  /* 0x0000000000887805 */ /* 0x000fc4000001ff00 */
[----:B------:R-:W-:Y:S02]  /*b280*/  CS2R R138, SRZ ;  /* 0x00000000008a7805 */ /* 0x000fe4000001ff00 */
[----:B------:R-:W-:Y:S02]  /*b290*/  CS2R R140, SRZ ;  /* 0x00000000008c7805 */ /* 0x000fe4000001ff00 */
[----:B----4-:R-:W-:Y:S02]  /*b2a0*/  CS2R R142, SRZ ;  /* 0x00000000008e7805 */ /* 0x010fe4000001ff00 */
        /* <DEDUP_REMOVED lines=35> */
[----:B------:R-:W-:Y:S01]  /*b4e0*/  CS2R R86, SRZ ;  /* 0x0000000000567805 */ /* 0x000fe2000001ff00 */
[----:B------:R-:W-:Y:S06]  /*b4f0*/  @!P0 BRA `(.L_x_0) ;  /* 0x0000007c00d48947 */ /* 0x000fec0003800000 */
[----:B------:R-:W2:Y:S01]  /*b500*/  LDL.LU R233, [R1+0xd8] ;  /* 0x0000d80001e97983 */ /* 0x000ea20000300800 */
[----:B-----5:R-:W-:Y:S01]  /*b510*/  SHF.R.S32.HI R9, RZ, 0x1f, R7 ;  /* 0x0000001fff097819 */ /* 0x020fe20000011407 */
[----:B------:R-:W1:Y:S02]  /*b520*/  LDC.64 R24, c[0x0][0x218] ;  /* 0x00008600ff187b82 */ /* 0x000e640000000a00 */
[----:B------:R-:W3:Y:S04]  /*b530*/  LDL.LU R234, [R1+0xdc] ;  /* 0x0000dc0001ea7983 */ /* 0x000ee80000300800 */
[----:B------:R-:W4:Y:S04]  /*b540*/  LDL.LU R243, [R1+0xe0] ;  /* 0x0000e00001f37983 */ /* 0x000f280000300800 */
        /* <DEDUP_REMOVED lines=12> */
[----:B------:R-:W-:Y:S04]  /*b610*/  STL [R1+0x3ec], R252 ;  /* 0x0003ecfc01007387 */ /* 0x000fe80000100800 */
[----:B------:R-:W-:Y:S04]  /*b620*/  STL [R1+0x3e8], R5 ;  /* 0x0003e80501007387 */ /* 0x000fe80000100800 */
[----:B------:R-:W-:Y:S04]  /*b630*/  STL [R1+0x3e4], R4 ;  /* 0x0003e40401007387 */ /* 0x000fe80000100800 */
[----:B------:R-:W-:Y:S04]  /*b640*/  STL [R1+0x37c], R3 ;  /* 0x00037c0301007387 */ /* 0x000fe80000100800 */
[----:B------:R1:W-:Y:S04]  /*b650*/  STL [R1+0x378], R2 ;  /* 0x0003780201007387 */ /* 0x0003e80000100800 */
[----:B------:R-:W-:Y:S01]  /*b660*/  STL [R1+0x374], R0 ;  /* 0x0003740001007387 */ /* 0x000fe20000100800 */
[----:B--2---:R-:W-:-:S02]  /*b670*/  IADD3 R228, P6, R7, R233, RZ ;  /* 0x000000e907e47210 */ /* 0x004fc40007fde0ff */
[----:B---3--:R-:W-:-:S03]  /*b680*/  IADD3 R224, P0, R7, R234, RZ ;  /* 0x000000ea07e07210 */ /* 0x008fc60007f1e0ff */
[----:B------:R-:W-:Y:S01]  /*b690*/  STL [R1+0x3d4], R228 ;  /* 0x0003d4e401007387 */ /* 0x000fe20000100800 */
[----:B------:R-:W-:Y:S02]  /*b6a0*/  LEA.HI.X.SX32 R230, R233, R9, 0x1, P6 ;  /* 0x00000009e9e67211 */ /* 0x000fe400030f0eff */
[C---:B----4-:R-:W-:Y:S01]  /*b6b0*/  IADD3 R221, P1, R7.reuse, R243, RZ ;  /* 0x000000f307dd7210 */ /* 0x050fe20007f3e0ff */
[----:B------:R-:W-:Y:S01]  /*b6c0*/  STL [R1+0x3d8], R224 ;  /* 0x0003d8e001007387 */ /* 0x000fe20000100800 */
[----:B------:R-:W-:-:S03]  /*b6d0*/  IADD3 R217, P2, R7, R170, RZ ;  /* 0x000000aa07d97210 */ /* 0x000fc60007f5e0ff */
        /* <DEDUP_REMOVED lines=8> */
[----:B------:R-:W-:Y:S04]  /*b760*/  STL [R1+0x3f8], R205 ;  /* 0x0003f8cd01007387 */ /* 0x000fe80000100800 */
[----:B------:R-:W2:Y:S01]  /*b770*/  LDL.LU R231, [R1+0x114] ;  /* 0x0001140001e77983 */ /* 0x000ea20000300800 */
[----:B------:R-:W-:-:S03]  /*b780*/  LEA.HI.X.SX32 R226, R234, R9, 0x1, P0 ;  /* 0x00000009eae27211 */ /* 0x000fc600000f0eff */
[----:B------:R-:W3:Y:S01]  /*b790*/  LDL.LU R232, [R1+0x118] ;  /* 0x0001180001e87983 */ /* 0x000ee20000300800 */
[----:B------:R-:W-:-:S03]  /*b7a0*/  IADD3 R197, P0, R7, R238, RZ ;  /* 0x000000ee07c57210 */ /* 0x000fc60007f1e0ff */
[----:B------:R-:W-:Y:S04]  /*b7b0*/  STL [R1+0x3fc], R230 ;  /* 0x0003fce601007387 */ /* 0x000fe80000100800 */
[----:B------:R-:W-:Y:S04]  /*b7c0*/  STL [R1+0x400], R201 ;  /* 0x000400c901007387 */ /* 0x000fe80000100800 */
[----:B------:R-:W4:Y:S01]  /*b7d0*/  LDL.LU R233, [R1+0x11c] ;  /* 0x00011c0001e97983 */ /* 0x000f220000300800 */
[----:B------:R-:W-:-:S03]  /*b7e0*/  LEA.HI.X.SX32 R222, R243, R9, 0x1, P1 ;  /* 0x00000009f3de7211 */ /* 0x000fc600008f0eff */
[----:B------:R-:W3:Y:S04]  /*b7f0*/  LDL.LU R234, [R1+0x120] ;  /* 0x0001200001ea7983 */ /* 0x000ee80000300800 */
[----:B------:R-:W-:Y:S04]  /*b800*/  STL [R1+0x404], R226 ;  /* 0x000404e201007387 */ /* 0x000fe80000100800 */
[----:B------:R-:W-:Y:S04]  /*b810*/  STL [R1+0x408], R197 ;  /* 0x000408c501007387 */ /* 0x000fe80000100800 */
[----:B------:R-:W3:Y:S01]  /*b820*/  LDL.LU R243, [R1+0x124] ;  /* 0x0001240001f37983 */ /* 0x000ee20000300800 */
[----:B------:R-:W-:-:S02]  /*b830*/  LEA.HI.X.SX32 R219, R170, R9, 0x1, P2 ;  /* 0x00000009aadb7211 */ /* 0x000fc400010f0eff */
[-C--:B------:R-:W-:Y:S01]  /*b840*/  LEA.HI.X.SX32 R215, R235, R9.reuse, 0x1, P3 ;  /* 0x00000009ebd77211 */ /* 0x080fe200018f0eff */
[----:B------:R-:W3:Y:S01]  /*b850*/  LDL.LU R170, [R1+0x128] ;  /* 0x0001280001aa7983 */ /* 0x000ee20000300800 */
[-C--:B------:R-:W-:Y:S02]  /*b860*/  LEA.HI.X.SX32 R211, R241, R9.reuse, 0x1, P4 ;  /* 0x00000009f1d37211 */ /* 0x080fe400020f0eff */
[-C--:B------:R-:W-:Y:S01]  /*b870*/  LEA.HI.X.SX32 R207, R236, R9.reuse, 0x1, P5 ;  /* 0x00000009eccf7211 */ /* 0x080fe200028f0eff */
[----:B------:R-:W3:Y:S01]  /*b880*/  LDL.LU R235, [R1+0x12c] ;  /* 0x00012c0001eb7983 */ /* 0x000ee20000300800 */
[----:B------:R-:W-:Y:S02]  /*b890*/  LEA.HI.X.SX32 R203, R237, R9, 0x1, P6 ;  /* 0x00000009edcb7211 */ /* 0x000fe400030f0eff */
[C---:B------:R-:W-:Y:S01]  /*b8a0*/  IADD3 R193, P1, R7.reuse, R240, RZ ;  /* 0x000000f007c17210 */ /* 0x040fe20007f3e0ff */
[----:B------:R-:W3:Y:S04]  /*b8b0*/  LDL.LU R241, [R1+0x130] ;  /* 0x0001300001f17983 */ /* 0x000ee80000300800 */
[----:B------:R-:W3:Y:S04]  /*b8c0*/  LDL.LU R236, [R1+0x134] ;  /* 0x0001340001ec7983 */ /* 0x000ee80000300800 */
[----:B------:R-:W3:Y:S01]  /*b8d0*/  LDL.LU R237, [R1+0x138] ;  /* 0x0001380001ed7983 */ /* 0x000ee20000300800 */
[----:B------:R-:W-:-:S02]  /*b8e0*/  IADD3 R190, P2, R7, R242, RZ ;  /* 0x000000f207be7210 */ /* 0x000fc40007f5e0ff */
[----:B------:R-:W-:Y:S02]  /*b8f0*/  IADD3 R187, P3, R7, R239, RZ ;  /* 0x000000ef07bb7210 */ /* 0x000fe40007f7e0ff */
[-C--:B------:R-:W-:Y:S02]  /*b900*/  LEA.HI.X.SX32 R199, R238, R9.reuse, 0x1, P0 ;  /* 0x00000009eec77211 */ /* 0x080fe400000f0eff */
[----:B------:R-:W3:Y:S01]  /*b910*/  LDL.LU R238, [R1+0x13c] ;  /* 0x00013c0001ee7983 */ /* 0x000ee20000300800 */
[-C--:B------:R-:W-:Y:S02]  /*b920*/  LEA.HI.X.SX32 R195, R240, R9.reuse, 0x1, P1 ;  /* 0x00000009f0c37211 */ /* 0x080fe400008f0eff */
[-C--:B------:R-:W-:Y:S01]  /*b930*/  LEA.HI.X.SX32 R191, R242, R9.reuse, 0x1, P2 ;  /* 0x00000009f2bf7211 */ /* 0x080fe200010f0eff */
[----:B------:R-:W3:Y:S01]  /*b940*/  LDL.LU R240, [R1+0x140] ;  /* 0x0001400001f07983 */ /* 0x000ee20000300800 */
[----:B------:R-:W-:-:S03]  /*b950*/  LEA.HI.X.SX32 R189, R239, R9, 0x1, P3 ;  /* 0x00000009efbd7211 */ /* 0x000fc600018f0eff */
[----:B------:R-:W3:Y:S04]  /*b960*/  LDL.LU R242, [R1+0x144] ;  /* 0x0001440001f27983 */ /* 0x000ee80000300800 */
[----:B------:R-:W3:Y:S04]  /*b970*/  LDL.LU R239, [R1+0x148] ;  /* 0x0001480001ef7983 */ /* 0x000ee80000300800 */
[----:B------:R-:W3:Y:S04]  /*b980*/  LDL.LU R216, [R1+0x14c] ;  /* 0x00014c0001d87983 */ /* 0x000ee80000300800 */
[----:B------:R-:W3:Y:S04]  /*b990*/  LDL.LU R218, [R1+0x150] ;  /* 0x0001500001da7983 */ /* 0x000ee80000300800 */
[----:B------:R-:W3:Y:S04]  /*b9a0*/  LDL.LU R220, [R1+0x154] ;  /* 0x0001540001dc7983 */ /* 0x000ee80000300800 */
[----:B------:R-:W3:Y:S04]  /*b9b0*/  LDL.LU R223, [R1+0x158] ;  /* 0x0001580001df7983 */ /* 0x000ee80000300800 */
[----:B------:R-:W3:Y:S01]  /*b9c0*/  LDL.LU R225, [R1+0x15c] ;  /* 0x00015c0001e17983 */ /* 0x000ee20000300800 */
[----:B------:R-:W-:-:S03]  /*b9d0*/  IADD3 R183, P5, R7, R229, RZ ;  /* 0x000000e507b77210 */ /* 0x000fc60007fbe0ff */
[----:B------:R-:W3:Y:S01]  /*b9e0*/  LDL.LU R227, [R1+0x160] ;  /* 0x0001600001e37983 */ /* 0x000ee20000300800 */
[----:B------:R-:W-:-:S03]  /*b9f0*/  LEA.HI.X.SX32 R184, R229, R9, 0x1, P5 ;  /* 0x00000009e5b87211 */ /* 0x000fc600028f0eff */
[----:B------:R-:W3:Y:S01]  /*ba00*/  LDL.LU R229, [R1+0x164] ;  /* 0x0001640001e57983 */ /* 0x000ee20000300800 */
[C---:B------:R-:W-:Y:S02]  /*ba10*/  IADD3 R185, P4, R7.reuse, R171, RZ ;  /* 0x000000ab07b97210 */ /* 0x040fe40007f9e0ff */
[----:B------:R-:W-:Y:S02]  /*ba20*/  IADD3 R181, P6, R7, R165, RZ ;  /* 0x000000a507b57210 */ /* 0x000fe40007fde0ff */
[-C--:B------:R-:W-:Y:S02]  /*ba30*/  LEA.HI.X.SX32 R186, R171, R9.reuse, 0x1, P4 ;  /* 0x00000009abba7211 */ /* 0x080fe400020f0eff */
[----:B------:R-:W-:Y:S02]  /*ba40*/  LEA.HI.X.SX32 R182, R165, R9, 0x1, P6 ;  /* 0x00000009a5b67211 */ /* 0x000fe400030f0eff */
[----:B--2---:R-:W-:-:S04]  /*ba50*/  IADD3 R179, P0, R7, R231, RZ ;  /* 0x000000e707b37210 */ /* 0x004fc80007f1e0ff */
[----:B------:R-:W-:Y:S02]  /*ba60*/  LEA.HI.X.SX32 R180, R231, R9, 0x1, P0 ;  /* 0x00000009e7b47211 */ /* 0x000fe400000f0eff */
[----:B------:R-:W2:Y:S01]  /*ba70*/  LDL.LU R231, [R1+0x168] ;  /* 0x0001680001e77983 */ /* 0x000ea20000300800 */
[----:B----4-:R-:W-:-:S04]  /*ba80*/  IADD3 R175, P2, R7, R233, RZ ;  /* 0x000000e907af7210 */ /* 0x010fc80007f5e0ff */
[----:B------:R-:W-:Y:S02]  /*ba90*/  LEA.HI.X.SX32 R176, R233, R9, 0x1, P2 ;  /* 0x00000009e9b07211 */ /* 0x000fe400010f0eff */
[----:B------:R-:W4:Y:S01]  /*baa0*/  LDL.LU R233, [R1+0x16c] ;  /* 0x00016c0001e97983 */ /* 0x000f220000300800 */
[----:B---3--:R-:W-:-:S04]  /*bab0*/  IADD3 R171, P4, R7, R243, RZ ;  /* 0x000000f307ab7210 */ /* 0x008fc80007f9e0ff */
[----:B------:R-:W-:Y:S02]  /*bac0*/  LEA.HI.X.SX32 R172, R243, R9, 0x1, P4 ;  /* 0x00000009f3ac7211 */ /* 0x000fe400020f0eff */
[----:B------:R-:W3:Y:S01]  /*bad0*/  LDL.LU R243, [R1+0x170] ;  /* 0x0001700001f37983 */ /* 0x000ee20000300800 */
[C---:B------:R-:W-:Y:S02]  /*bae0*/  IADD3 R167, P6, R7.reuse, R235, RZ ;  /* 0x000000eb07a77210 */ /* 0x040fe40007fde0ff */
[----:B------:R-:W-:Y:S02]  /*baf0*/  IADD3 R177, P1, R7, R232, RZ ;  /* 0x000000e807b17210 */ /* 0x000fe40007f3e0ff */
[----:B------:R-:W-:Y:S02]  /*bb00*/  LEA.HI.X.SX32 R168, R235, R9, 0x1, P6 ;  /* 0x00000009eba87211 */ /* 0x000fe400030f0eff */
[----:B------:R-:W3:Y:S01]  /*bb10*/  LDL.LU R235, [R1+0x174] ;  /* 0x0001740001eb7983 */ /* 0x000ee20000300800 */
[----:B------:R-:W-:-:S02]  /*bb20*/  IADD3 R166, P0, R7, R241, RZ ;  /* 0x000000f107a67210 */ /* 0x000fc40007f1e0ff */
[-C--:B------:R-:W-:Y:S02]  /*bb30*/  LEA.HI.X.SX32 R178, R232, R9.reuse, 0x1, P1 ;  /* 0x00000009e8b27211 */ /* 0x080fe400008f0eff */
[----:B------:R-:W-:Y:S02]  /*bb40*/  LEA.HI.X.SX32 R232, R241, R9, 0x1, P0 ;  /* 0x00000009f1e87211 */ /* 0x000fe400000f0eff */
[----:B------:R-:W3:Y:S01]  /*bb50*/  LDL.LU R241, [R1+0x178] ;  /* 0x0001780001f17983 */ /* 0x000ee20000300800 */
[C---:B------:R-:W-:Y:S02]  /*bb60*/  IADD3 R173, P3, R7.reuse, R234, RZ ;  /* 0x000000ea07ad7210 */ /* 0x040fe40007f7e0ff */
[C---:B------:R-:W-:Y:S01]  /*bb70*/  IADD3 R165, P1, R7.reuse, R236, RZ ;  /* 0x000000ec07a57210 */ /* 0x040fe20007f3e0ff */
[----:B------:R-:W3:Y:S01]  /*bb80*/  LDL.LU R202, [R1+0x17c] ;  /* 0x00017c0001ca7983 */ /* 0x000ee20000300800 */
[----:B------:R-:W-:Y:S02]  /*bb90*/  IADD3 R164, P2, R7, R237, RZ ;  /* 0x000000ed07a47210 */ /* 0x000fe40007f5e0ff */
[----:B------:R-:W-:-:S02]  /*bba0*/  LEA.HI.X.SX32 R174, R234, R9, 0x1, P3 ;  /* 0x00000009eaae7211 */ /* 0x000fc400018f0eff */
[-C--:B------:R-:W-:Y:S02]  /*bbb0*/  LEA.HI.X.SX32 R234, R236, R9.reuse, 0x1, P1 ;  /* 0x00000009ecea7211 */ /* 0x080fe400008f0eff */
[----:B------:R-:W-:Y:S02]  /*bbc0*/  LEA.HI.X.SX32 R236, R237, R9, 0x1, P2 ;  /* 0x00000009edec7211 */ /* 0x000fe400010f0eff */
[----:B------:R-:W3:Y:S04]  /*bbd0*/  LDL.LU R237, [R1+0x180] ;  /* 0x0001800001ed7983 */ /* 0x000ee80000300800 */
[----:B------:R-:W3:Y:S01]  /*bbe0*/  LDL.LU R204, [R1+0x184] ;  /* 0x0001840001cc7983 */ /* 0x000ee20000300800 */
[----:B------:R-:W-:-:S04]  /*bbf0*/  IADD3 R158, P6, R7, R239, RZ ;  /* 0x000000ef079e7210 */ /* 0x000fc80007fde0ff */
[-C--:B------:R-:W-:Y:S02]  /*bc00*/  LEA.HI.X.SX32 R244, R239, R9.reuse, 0x1, P6 ;  /* 0x00000009eff47211 */ /* 0x080fe400030f0eff */
[----:B------:R-:W3:Y:S01]  /*bc10*/  LDL.LU R239, [R1+0x188] ;  /* 0x0001880001ef7983 */ /* 0x000ee20000300800 */
[C---:B------:R-:W-:Y:S02]  /*bc20*/  IADD3 R161, P4, R7.reuse, R240, RZ ;  /* 0x000000f007a17210 */ /* 0x040fe40007f9e0ff */
[C---:B------:R-:W-:Y:S01]  /*bc30*/  IADD3 R169, P5, R7.reuse, R170, RZ ;  /* 0x000000aa07a97210 */ /* 0x040fe20007fbe0ff */
[----:B------:R-:W3:Y:S01]  /*bc40*/  LDL.LU R206, [R1+0x18c] ;  /* 0x00018c0001ce7983 */ /* 0x000ee20000300800 */
[-C--:B------:R-:W-:Y:S02]  /*bc50*/  LEA.HI.X.SX32 R240, R240, R9.reuse, 0x1, P4 ;  /* 0x00000009f0f07211 */ /* 0x080fe400020f0eff */
[----:B------:R-:W-:Y:S01]  /*bc60*/  LEA.HI.X.SX32 R170, R170, R9, 0x1, P5 ;  /* 0x00000009aaaa7211 */ /* 0x000fe200028f0eff */
[----:B------:R-:W3:Y:S01]  /*bc70*/  LDL.LU R208, [R1+0x190] ;  /* 0x0001900001d07983 */ /* 0x000ee20000300800 */
[----:B------:R-:W-:-:S03]  /*bc80*/  IADD3 R159, P5, R7, R242, RZ ;  /* 0x000000f2079f7210 */ /* 0x000fc60007fbe0ff */
[----:B------:R-:W3:Y:S01]  /*bc90*/  LDL.LU R210, [R1+0x194] ;  /* 0x0001940001d27983 */ /* 0x000ee20000300800 */
[----:B------:R-:W-:Y:S02]  /*bca0*/  IADD3 R153, P4, R7, R225, RZ ;  /* 0x000000e107997210 */ /* 0x000fe40007f9e0ff */
[-C--:B------:R-:W-:Y:S01]  /*bcb0*/  LEA.HI.X.SX32 R242, R242, R9.reuse, 0x1, P5 ;  /* 0x00000009f2f27211 */ /* 0x080fe200028f0eff */
[----:B------:R-:W3:Y:S01]  /*bcc0*/  LDL.LU R212, [R1+0x198] ;  /* 0x0001980001d47983 */ /* 0x000ee20000300800 */
[----:B-1----:R-:W-:Y:S02]  /*bcd0*/  LEA.HI.X.SX32 R2, R225, R9, 0x1, P4 ;  /* 0x00000009e1027211 */ /* 0x002fe400020f0eff */
[C---:B------:R-:W-:Y:S01]  /*bce0*/  IADD3 R152, P5, R7.reuse, R227, RZ ;  /* 0x000000e307987210 */ /* 0x040fe20007fbe0ff */
[----:B------:R-:W3:Y:S01]  /*bcf0*/  LDL.LU R214, [R1+0x19c] ;  /* 0x00019c0001d67983 */ /* 0x000ee20000300800 */
[----:B------:R-:W-:-:S03]  /*bd00*/  IADD3 R157, P0, R7, R216, RZ ;  /* 0x000000d8079d7210 */ /* 0x000fc60007f1e0ff */
[----:B------:R1:W-:Y:S01]  /*bd10*/  STL [R1+0x4], R2 ;  /* 0x0000040201007387 */ /* 0x0003e20000100800 */
[C---:B------:R-:W-:Y:S02]  /*bd20*/  IADD3 R87, P6, R7.reuse, R229, RZ ;  /* 0x000000e507577210 */ /* 0x040fe40007fde0ff */
[-C--:B------:R-:W-:Y:S02]  /*bd30*/  LEA.HI.X.SX32 R246, R216, R9.reuse, 0x1, P0 ;  /* 0x00000009d8f67211 */ /* 0x080fe400000f0eff */
[----:B------:R-:W-:Y:S01]  /*bd40*/  IADD3 R156, P1, R7, R218, RZ ;  /* 0x000000da079c7210 */ /* 0x000fe20007f3e0ff */
[----:B------:R-:W3:Y:S01]  /*bd50*/  LDL.LU R216, [R1+0x1a0] ;  /* 0x0001a00001d87983 */ /* 0x000ee20000300800 */
[-C--:B-1----:R-:W-:Y:S02]  /*bd60*/  LEA.HI.X.SX32 R2, R227, R9.reuse, 0x1, P5 ;  /* 0x00000009e3027211 */ /* 0x082fe400028f0eff */
[C---:B------:R-:W-:Y:S02]  /*bd70*/  IADD3 R163, P3, R7.reuse, R238, RZ ;  /* 0x000000ee07a37210 */ /* 0x040fe40007f7e0ff */
[----:B------:R-:W-:Y:S01]  /*bd80*/  IADD3 R155, P2, R7, R220, RZ ;  /* 0x000000dc079b7210 */ /* 0x000fe20007f5e0ff */
[----:B------:R1:W-:Y:S01]  /*bd90*/  STL [R1+0x8], R2 ;  /* 0x0000080201007387 */ /* 0x0003e20000100800 */
[----:B------:R-:W-:-:S02]  /*bda0*/  LEA.HI.X.SX32 R248, R218, R9, 0x1, P1 ;  /* 0x00000009daf87211 */ /* 0x000fc400008f0eff */
[-C--:B------:R-:W-:Y:S01]  /*bdb0*/  LEA.HI.X.SX32 R238, R238, R9.reuse, 0x1, P3 ;  /* 0x00000009eeee7211 */ /* 0x080fe200018f0eff */
[----:B------:R-:W3:Y:S01]  /*bdc0*/  LDL.LU R218, [R1+0x1a4] ;  /* 0x0001a40001da7983 */ /* 0x000ee20000300800 */
[-C--:B------:R-:W-:Y:S02]  /*bdd0*/  LEA.HI.X.SX32 R250, R220, R9.reuse, 0x1, P2 ;  /* 0x00000009dcfa7211 */ /* 0x080fe400010f0eff */
[----:B-1----:R-:W-:Y:S01]  /*bde0*/  LEA.HI.X.SX32 R2, R229, R9, 0x1, P6 ;  /* 0x00000009e5027211 */ /* 0x002fe200030f0eff */
[----:B------:R-:W3:Y:S01]  /*bdf0*/  LDL.LU R220, [R1+0x1a8] ;  /* 0x0001a80001dc7983 */ /* 0x000ee20000300800 */
[----:B------:R-:W-:-:S03]  /*be00*/  IADD3 R154, P3, R7, R223, RZ ;  /* 0x000000df079a7210 */ /* 0x000fc60007f7e0ff */
[----:B------:R1:W-:Y:S01]  /*be10*/  STL [R1+0xc], R2 ;  /* 0x00000c0201007387 */ /* 0x0003e20000100800 */
[----:B------:R-:W-:-:S03]  /*be20*/  LEA.HI.X.SX32 R0, R223, R9, 0x1, P3 ;  /* 0x00000009df007211 */ /* 0x000fc600018f0eff */
[----:B------:R-:W3:Y:S04]  /*be30*/  LDL.LU R223, [R1+0x1ac] ;  /* 0x0001ac0001df7983 */ /* 0x000ee80000300800 */
[----:B------:R-:W3:Y:S01]  /*be40*/  LDL.LU R225, [R1+0x1b0] ;  /* 0x0001b00001e17983 */ /* 0x000ee20000300800 */
[----:B--2---:R-:W-:-:S04]  /*be50*/  IADD3 R86, P0, R7, R231, RZ ;  /* 0x000000e707567210 */ /* 0x004fc80007f1e0ff */
[----:B-1----:R-:W-:-:S05]  /*be60*/  LEA.HI.X.SX32 R2, R231, R9, 0x1, P0 ;  /* 0x00000009e7027211 */ /* 0x002fca00000f0eff */
[----:B------:R1:W-:Y:S04]  /*be70*/  STL [R1+0x10], R2 ;  /* 0x0000100201007387 */ /* 0x0003e80000100800 */
[----:B------:R-:W2:Y:S01]  /*be80*/  LDL.LU R227, [R1+0x1b4] ;  /* 0x0001b40001e37983 */ /* 0x000ea20000300800 */
[----:B----4-:R-:W-:-:S03]  /*be90*/  IADD3 R85, P1, R7, R233, RZ ;  /* 0x000000e907557210 */ /* 0x010fc60007f3e0ff */
[----:B------:R-:W4:Y:S01]  /*bea0*/  LDL.LU R229, [R1+0x1b8] ;  /* 0x0001b80001e57983 */ /* 0x000f220000300800 */
[----:B-1----:R-:W-:-:S05]  /*beb0*/  LEA.HI.X.SX32 R2, R233, R9, 0x1, P1 ;  /* 0x00000009e9027211 */ /* 0x002fca00008f0eff */
[----:B------:R1:W-:Y:S01]  /*bec0*/  STL [R1+0x14], R2 ;  /* 0x0000140201007387 */ /* 0x0003e20000100800 */
[----:B---3--:R-:W-:-:S04]  /*bed0*/  IADD3 R84, P2, R7, R243, RZ ;  /* 0x000000f307547210 */ /* 0x008fc80007f5e0ff */
[----:B-1----:R-:W-:Y:S02]  /*bee0*/  LEA.HI.X.SX32 R2, R243, R9, 0x1, P2 ;  /* 0x00000009f3027211 */ /* 0x002fe400010f0eff */
[----:B------:R-:W3:Y:S01]  /*bef0*/  LDL.LU R243, [R1+0x1bc] ;  /* 0x0001bc0001f37983 */ /* 0x000ee20000300800 */
[----:B------:R-:W-:-:S03]  /*bf00*/  IADD3 R83, P3, R7, R235, RZ ;  /* 0x000000eb07537210 */ /* 0x000fc60007f7e0ff */
[----:B------:R-:W3:Y:S04]  /*bf10*/  LDL.LU R231, [R1+0x1c0] ;  /* 0x0001c00001e77983 */ /* 0x000ee80000300800 */
[----:B------:R1:W-:Y:S01]  /*bf20*/  STL [R1+0x18], R2 ;  /* 0x0000180201007387 */ /* 0x0003e20000100800 */
[----:B------:R-:W-:-:S03]  /*bf30*/  IADD3 R82, P4, R7, R241, RZ ;  /* 0x000000f107527210 */ /* 0x000fc60007f9e0ff */
[----:B------:R-:W3:Y:S01]  /*bf40*/  LDL.LU R233, [R1+0x1c4] ;  /* 0x0001c40001e97983 */ /* 0x000ee20000300800 */
[----:B-1----:R-:W-:-:S03]  /*bf50*/  LEA.HI.X.SX32 R2, R235, R9, 0x1, P3 ;  /* 0x00000009eb027211 */ /* 0x002fc600018f0eff */
[----:B------:R-:W3:Y:S01]  /*bf60*/  LDL.LU R235, [R1+0x1c8] ;  /* 0x0001c80001eb7983 */ /* 0x000ee20000300800 */
[----:B------:R-:W-:-:S03]  /*bf70*/  IADD3 R81, P5, R7, R202, RZ ;  /* 0x000000ca07517210 */ /* 0x000fc60007fbe0ff */
[----:B------:R1:W-:Y:S01]  /*bf80*/  STL [R1+0x1c], R2 ;  /* 0x00001c0201007387 */ /* 0x0003e20000100800 */
[----:B------:R-:W-:Y:S02]  /*bf90*/  LEA.HI.X.SX32 R3, R202, R9, 0x1, P5 ;  /* 0x00000009ca037211 */ /* 0x000fe400028f0eff */
[----:B------:R-:W-:Y:S02]  /*bfa0*/  IADD3 R80, P6, R7, R237, RZ ;  /* 0x000000ed07507210 */ /* 0x000fe40007fde0ff */
[-C--:B-1----:R-:W-:Y:S02]  /*bfb0*/  LEA.HI.X.SX32 R2, R241, R9.reuse, 0x1, P4 ;  /* 0x00000009f1027211 */ /* 0x082fe400020f0eff */
[----:B------:R-:W3:Y:S04]  /*bfc0*/  LDL.LU R241, [R1+0x1cc] ;  /* 0x0001cc0001f17983 */ /* 0x000ee80000300800 */
[----:B------:R1:W-:Y:S04]  /*bfd0*/  STL [R1+0x20], R2 ;  /* 0x0000200201007387 */ /* 0x0003e80000100800 */
[----:B------:R1:W-:Y:S02]  /*bfe0*/  STL [R1+0x24], R3 ;  /* 0x0000240301007387 */ /* 0x0003e40000100800 */
[----:B-1----:R-:W-:-:S02]  /*bff0*/  LEA.HI.X.SX32 R2, R237, R9, 0x1, P6 ;  /* 0x00000009ed027211 */ /* 0x002fc400030f0eff */
[----:B------:R-:W3:Y:S01]  /*c000*/  LDL.LU R237, [R1+0x1d0] ;  /* 0x0001d00001ed7983 */ /* 0x000ee20000300800 */
[C---:B------:R-:W-:Y:S02]  /*c010*/  IADD3 R79, P0, R7.reuse, R204, RZ ;  /* 0x000000cc074f7210 */ /* 0x040fe40007f1e0ff */
[----:B------:R-:W-:Y:S02]  /*c020*/  IADD3 R78, P1, R7, R239, RZ ;  /* 0x000000ef074e7210 */ /* 0x000fe40007f3e0ff */
[-C--:B------:R-:W-:Y:S01]  /*c030*/  LEA.HI.X.SX32 R3, R204, R9.reuse, 0x1, P0 ;  /* 0x00000009cc037211 */ /* 0x080fe200000f0eff */
[----:B------:R1:W-:Y:S04]  /*c040*/  STL [R1+0x28], R2 ;  /* 0x0000280201007387 */ /* 0x0003e80000100800 */
[----:B------:R1:W-:Y:S02]  /*c050*/  STL [R1+0x2c], R3 ;  /* 0x00002c0301007387 */ /* 0x0003e40000100800 */
[----:B-1----:R-:W-:-:S02]  /*c060*/  LEA.HI.X.SX32 R2, R239, R9, 0x1, P1 ;  /* 0x00000009ef027211 */ /* 0x002fc400008f0eff */
[----:B------:R-:W3:Y:S01]  /*c070*/  LDL.LU R239, [R1+0x1d4] ;  /* 0x0001d40001ef7983 */ /* 0x000ee20000300800 */
[C---:B------:R-:W-:Y:S02]  /*c080*/  IADD3 R77, P2, R7.reuse, R206, RZ ;  /* 0x000000ce074d7210 */ /* 0x040fe40007f5e0ff */
[C---:B------:R-:W-:Y:S01]  /*c090*/  IADD3 R76, P3, R7.reuse, R208, RZ ;  /* 0x000000d0074c7210 */ /* 0x040fe20007f7e0ff */
[----:B------:R1:W-:Y:S01]  /*c0a0*/  STL [R1+0x30], R2 ;  /* 0x0000300201007387 */ /* 0x0003e20000100800 */
[-C--:B------:R-:W-:Y:S02]  /*c0b0*/  LEA.HI.X.SX32 R3, R206, R9.reuse, 0x1, P2 ;  /* 0x00000009ce037211 */ /* 0x080fe400010f0eff */
[C---:B------:R-:W-:Y:S02]  /*c0c0*/  IADD3 R75, P4, R7.reuse, R210, RZ ;  /* 0x000000d2074b7210 */ /* 0x040fe40007f9e0ff */
[----:B------:R-:W-:Y:S01]  /*c0d0*/  IADD3 R74, P5, R7, R212, RZ ;  /* 0x000000d4074a7210 */ /* 0x000fe20007fbe0ff */
[----:B------:R1:W-:Y:S02]  /*c0e0*/  STL [R1+0x34], R3 ;  /* 0x0000340301007387 */ /* 0x0003e40000100800 */
[----:B-1----:R-:W-:-:S02]  /*c0f0*/  LEA.HI.X.SX32 R2, R208, R9, 0x1, P3 ;  /* 0x00000009d0027211 */ /* 0x002fc400018f0eff */
[----:B------:R-:W-:-:S03]  /*c100*/  IADD3 R73, P6, R7, R214, RZ ;  /* 0x000000d607497210 */ /* 0x000fc60007fde0ff */
[----:B------:R1:W-:Y:S01]  /*c110*/  STL [R1+0x38], R2 ;  /* 0x0000380201007387 */ /* 0x0003e20000100800 */
[----:B------:R-:W-:Y:S02]  /*c120*/  LEA.HI.X.SX32 R3, R210, R9, 0x1, P4 ;  /* 0x00000009d2037211 */ /* 0x000fe400020f0eff */
[----:B------:R-:W-:-:S03]  /*c130*/  IADD3 R72, P0, R7, R216, RZ ;  /* 0x000000d807487210 */ /* 0x000fc60007f1e0ff */
[----:B------:R1:W-:Y:S02]  /*c140*/  STL [R1+0x3c], R3 ;  /* 0x00003c0301007387 */ /* 0x0003e40000100800 */
[----:B-1----:R-:W-:Y:S02]  /*c150*/  LEA.HI.X.SX32 R2, R212, R9, 0x1, P5 ;  /* 0x00000009d4027211 */ /* 0x002fe400028f0eff */
        /* <DEDUP_REMOVED lines=11> */
[----:B-1----:R-:W-:-:S05]  /*c210*/  LEA.HI.X.SX32 R2, R220, R9, 0x1, P2 ;  /* 0x00000009dc027211 */ /* 0x002fca00010f0eff */
[----:B------:R1:W-:Y:S01]  /*c220*/  STL [R1+0x50], R2 ;  /* 0x0000500201007387 */ /* 0x0003e20000100800 */
[-C--:B------:R-:W-:Y:S02]  /*c230*/  LEA.HI.X.SX32 R3, R223, R9.reuse, 0x1, P3 ;  /* 0x00000009df037211 */ /* 0x080fe400018f0eff */
[----:B-1----:R-:W-:-:S03]  /*c240*/  LEA.HI.X.SX32 R2, R225, R9, 0x1, P4 ;  /* 0x00000009e1027211 */ /* 0x002fc600020f0eff */
[----:B------:R-:W-:Y:S01]  /*c250*/  STL [R1+0x54], R3 ;  /* 0x0000540301007387 */ /* 0x000fe20000100800 */
[C---:B--2---:R-:W-:Y:S02]  /*c260*/  IADD3 R67, P5, R7.reuse, R227, RZ ;  /* 0x000000e307437210 */ /* 0x044fe40007fbe0ff */
[C---:B----4-:R-:W-:Y:S02]  /*c270*/  IADD3 R66, P6, R7.reuse, R229, RZ ;  /* 0x000000e507427210 */ /* 0x050fe40007fde0ff */
[C---:B---3--:R-:W-:Y:S02]  /*c280*/  IADD3 R65, P0, R7.reuse, R243, RZ ;  /* 0x000000f307417210 */ /* 0x048fe40007f1e0ff */
[----:B------:R-:W-:-:S05]  /*c290*/  IADD3 R22, P4, R7, R241, RZ ;  /* 0x000000f107167210 */ /* 0x000fca0007f9e0ff */
[----:B------:R-:W-:Y:S04]  /*c2a0*/  STL [R1+0x3d0], R22 ;  /* 0x0003d01601007387 */ /* 0x000fe80000100800 */
[----:B------:R1:W-:Y:S04]  /*c2b0*/  STL [R1+0x58], R2 ;  /* 0x0000580201007387 */ /* 0x0003e80000100800 */
[----:B------:R-:W2:Y:S04]  /*c2c0*/  LDL.LU R223, [R1+0x1e0] ;  /* 0x0001e00001df7983 */ /* 0x000ea80000300800 */
[----:B------:R-:W3:Y:S01]  /*c2d0*/  LDL.LU R218, [R1+0x1e4] ;  /* 0x0001e40001da7983 */ /* 0x000ee20000300800 */
[----:B-1----:R-:W-:-:S02]  /*c2e0*/  LEA.HI.X.SX32 R2, R227, R9, 0x1, P5 ;  /* 0x00000009e3027211 */ /* 0x002fc400028f0eff */
[----:B------:R-:W-:-:S03]  /*c2f0*/  IADD3 R20, P5, R7, R237, RZ ;  /* 0x000000ed07147210 */ /* 0x000fc60007fbe0ff */
[----:B------:R1:W-:Y:S04]  /*c300*/  STL [R1+0x5c], R2 ;  /* 0x00005c0201007387 */ /* 0x0003e80000100800 */
[----:B------:R-:W4:Y:S04]  /*c310*/  LDL.LU R214, [R1+0x1e8] ;  /* 0x0001e80001d67983 */ /* 0x000f280000300800 */
[----:B------:R-:W-:Y:S04]  /*c320*/  STL [R1+0x3cc], R20 ;  /* 0x0003cc1401007387 */ /* 0x000fe80000100800 */
[----:B------:R-:W4:Y:S01]  /*c330*/  LDL.LU R212, [R1+0x1f0] ;  /* 0x0001f00001d47983 */ /* 0x000f220000300800 */
[----:B-1----:R-:W-:-:S02]  /*c340*/  LEA.HI.X.SX32 R2, R229, R9, 0x1, P6 ;  /* 0x00000009e5027211 */ /* 0x002fc400030f0eff */
[----:B------:R-:W-:Y:S01]  /*c350*/  IADD3 R19, P6, R7, R239, RZ ;  /* 0x000000ef07137210 */ /* 0x000fe20007fde0ff */
[----:B------:R-:W4:Y:S01]  /*c360*/  LDL.LU R208, [R1+0x1f8] ;  /* 0x0001f80001d07983 */ /* 0x000f220000300800 */
[----:B------:R-:W-:-:S03]  /*c370*/  LEA.HI.X.SX32 R3, R243, R9, 0x1, P0 ;  /* 0x00000009f3037211 */ /* 0x000fc600000f0eff */
[----:B------:R1:W-:Y:S04]  /*c380*/  STL [R1+0x60], R2 ;  /* 0x0000600201007387 */ /* 0x0003e80000100800 */
[----:B------:R-:W-:Y:S04]  /*c390*/  STL [R1+0x3c8], R19 ;  /* 0x0003c81301007387 */ /* 0x000fe80000100800 */
[----:B------:R-:W4:Y:S01]  /*c3a0*/  LDL.LU R243, [R1+0x1ec] ;  /* 0x0001ec0001f37983 */ /* 0x000f220000300800 */
[----:B-1----:R-:W-:-:S03]  /*c3b0*/  IADD3 R2, P0, R6, R8, RZ ;  /* 0x0000000806027210 */ /* 0x002fc60007f1e0ff */
[----:B------:R1:W-:Y:S04]  /*c3c0*/  STL [R1+0x64], R3 ;  /* 0x0000640301007387 */ /* 0x0003e80000100800 */
[----:B------:R1:W-:Y:S01]  /*c3d0*/  STL [R1+0x380], R2 ;  /* 0x0003800201007387 */ /* 0x0003e20000100800 */
[----:B------:R-:W-:Y:S02]  /*c3e0*/  IADD3 R62, P3, R7, R235, RZ ;  /* 0x000000eb073e7210 */ /* 0x000fe40007f7e0ff */
[-C--:B-1----:R-:W-:Y:S02]  /*c3f0*/  LEA.HI.X.SX32 R3, R237, R9.reuse, 0x1, P5 ;  /* 0x00000009ed037211 */ /* 0x082fe400028f0eff */
[-C--:B------:R-:W-:Y:S02]  /*c400*/  LEA.HI.X.SX32 R2, R241, R9.reuse, 0x1, P4 ;  /* 0x00000009f1027211 */ /* 0x080fe400020f0eff */
[----:B------:R-:W4:Y:S04]  /*c410*/  LDL.LU R241, [R1+0x200] ;  /* 0x0002000001f17983 */ /* 0x000f280000300800 */
[----:B------:R1:W-:Y:S01]  /*c420*/  STL [R1+0x2a8], R2 ;  /* 0x0002a80201007387 */ /* 0x0003e20000100800 */
[----:B------:R-:W-:-:S02]  /*c430*/  LEA.HI.X.SX32 R19, R235, R9, 0x1, P3 ;  /* 0x00000009eb137211 */ /* 0x000fc400018f0eff */
[----:B-1----:R-:W-:Y:S02]  /*c440*/  LEA.HI.X.SX32 R2, R239, R9, 0x1, P6 ;  /* 0x00000009ef027211 */ /* 0x002fe400030f0eff */
[----:B------:R-:W4:Y:S04]  /*c450*/  LDL.LU R239, [R1+0x208] ;  /* 0x0002080001ef7983 */ /* 0x000f280000300800 */
[----:B------:R1:W-:Y:S04]  /*c460*/  STL [R1+0x2ac], R3 ;  /* 0x0002ac0301007387 */ /* 0x0003e80000100800 */
[----:B------:R-:W4:Y:S04]  /*c470*/  LDL.LU R237, [R1+0x20c] ;  /* 0x00020c0001ed7983 */ /* 0x000f280000300800 */
[----:B------:R-:W-:Y:S04]  /*c480*/  STL [R1+0x2b0], R2 ;  /* 0x0002b00201007387 */ /* 0x000fe80000100800 */
[----:B------:R-:W4:Y:S01]  /*c490*/  LDL.LU R235, [R1+0x1f4] ;  /* 0x0001f40001eb7983 */ /* 0x000f220000300800 */
[----:B------:R-:W-:-:S02]  /*c4a0*/  SHF.R.S32.HI R10, RZ, 0x1f, R6 ;  /* 0x0000001fff0a7819 */ /* 0x000fc40000011406 */
[C---:B------:R-:W-:Y:S01]  /*c4b0*/  IADD3 R63, P2, R7.reuse, R233, RZ ;  /* 0x000000e9073f7210 */ /* 0x040fe20007f5e0ff */
[C---:B------:R-:W-:Y:S01]  /*c4c0*/  IMAD R229, R8.reuse, 0x3f, RZ ;  /* 0x0000003f08e57824 */ /* 0x040fe200078e02ff */
[----:B------:R-:W-:Y:S02]  /*c4d0*/  IADD3 R64, P1, R7, R231, RZ ;  /* 0x000000e707407210 */ /* 0x000fe40007f3e0ff */
[----:B-1----:R-:W-:Y:S02]  /*c4e0*/  LEA.HI.X.SX32 R3, R8, R10, 0x1, P0 ;  /* 0x0000000a08037211 */ /* 0x002fe400000f0eff */
[-C--:B------:R-:W-:Y:S02]  /*c4f0*/  LEA.HI.X.SX32 R20, R233, R9.reuse, 0x1, P2 ;  /* 0x00000009e9147211 */ /* 0x080fe400010f0eff */
[----:B------:R-:W-:Y:S01]  /*c500*/  LEA.HI.X.SX32 R22, R231, R9, 0x1, P1 ;  /* 0x00000009e7167211 */ /* 0x000fe200008f0eff */
[----:B------:R-:W4:Y:S01]  /*c510*/  LDL.LU R233, [R1+0x218] ;  /* 0x0002180001e97983 */ /* 0x000f220000300800 */
[----:B------:R-:W-:Y:S01]  /*c520*/  IADD3 R18, P2, R6, R229, RZ ;  /* 0x000000e506127210 */ /* 0x000fe20007f5e0ff */
[----:B------:R-:W-:-:S02]  /*c530*/  IMAD R227, R8, 0x3e, RZ ;  /* 0x0000003e08e37824 */ /* 0x000fc400078e02ff */
[----:B------:R-:W4:Y:S04]  /*c540*/  LDL.LU R231, [R1+0x21c] ;  /* 0x00021c0001e77983 */ /* 0x000f280000300800 */
[----:B------:R-:W-:Y:S01]  /*c550*/  STL [R1+0x384], R3 ;  /* 0x0003840301007387 */ /* 0x000fe20000100800 */
[C---:B------:R-:W-:Y:S02]  /*c560*/  IADD3 R16, P3, R6.reuse, R227, RZ ;  /* 0x000000e306107210 */ /* 0x040fe40007f7e0ff */
[C---:B--2---:R-:W-:Y:S02]  /*c570*/  IADD3 R14, P4, R6.reuse, R223, RZ ;  /* 0x000000df060e7210 */ /* 0x044fe40007f9e0ff */
[----:B---3--:R-:W-:-:S03]  /*c580*/  IADD3 R12, P5, R6, R218, RZ ;  /* 0x000000da060c7210 */ /* 0x008fc60007fbe0ff */
[----:B------:R1:W-:Y:S04]  /*c590*/  STL [R1+0x3c4], R14 ;  /* 0x0003c40e01007387 */ /* 0x0003e80000100800 */
[----:B------:R2:W-:Y:S01]  /*c5a0*/  STL [R1+0x3c0], R12 ;  /* 0x0003c00c01007387 */ /* 0x0005e20000100800 */
[C---:B----4-:R-:W-:Y:S02]  /*c5b0*/  IADD3 R13, P0, R6.reuse, R214, RZ ;  /* 0x000000d6060d7210 */ /* 0x050fe40007f1e0ff */
[----:B-1----:R-:W-:Y:S02]  /*c5c0*/  LEA.HI.X.SX32 R14, R229, R10, 0x1, P2 ;  /* 0x0000000ae50e7211 */ /* 0x002fe400010f0eff */
[----:B------:R-:W-:Y:S01]  /*c5d0*/  IADD3 R15, P1, R6, R212, RZ ;  /* 0x000000d4060f7210 */ /* 0x000fe20007f3e0ff */
[----:B------:R1:W-:Y:S04]  /*c5e0*/  STL [R1+0x3bc], R13 ;  /* 0x0003bc0d01007387 */ /* 0x0003e80000100800 */
[----:B------:R3:W-:Y:S04]  /*c5f0*/  STL [R1+0x3b8], R15 ;  /* 0x0003b80f01007387 */ /* 0x0007e80000100800 */
[----:B------:R-:W4:Y:S01]  /*c600*/  LDL.LU R229, [R1+0x220] ;  /* 0x0002200001e57983 */ /* 0x000f220000300800 */
[----:B--2---:R-:W-:-:S03]  /*c610*/  LEA.HI.X.SX32 R12, R227, R10, 0x1, P3 ;  /* 0x0000000ae30c7211 */ /* 0x004fc600018f0eff */
[----:B------:R-:W2:Y:S04]  /*c620*/  LDL.LU R227, [R1+0x1fc] ;  /* 0x0001fc0001e37983 */ /* 0x000ea80000300800 */
[----:B------:R-:W2:Y:S01]  /*c630*/  LDL.LU R225, [R1+0x224] ;  /* 0x0002240001e17983 */ /* 0x000ea20000300800 */
[----:B------:R-:W-:Y:S02]  /*c640*/  IADD3 R21, P3, R6, R243, RZ ;  /* 0x000000f306157210 */ /* 0x000fe40007f7e0ff */
[----:B-1----:R-:W-:-:S03]  /*c650*/  LEA.HI.X.SX32 R13, R223, R10, 0x1, P4 ;  /* 0x0000000adf0d7211 */ /* 0x002fc600020f0eff */
[----:B------:R1:W-:Y:S04]  /*c660*/  STL [R1+0x3b4], R21 ;  /* 0x0003b41501007387 */ /* 0x0003e80000100800 */
[----:B------:R-:W2:Y:S01]  /*c670*/  LDL.LU R223, [R1+0x22c] ;  /* 0x00022c0001df7983 */ /* 0x000ea20000300800 */
[----:B---3--:R-:W-:-:S03]  /*c680*/  LEA.HI.X.SX32 R15, R218, R10, 0x1, P5 ;  /* 0x0000000ada0f7211 */ /* 0x008fc600028f0eff */
[----:B------:R-:W3:Y:S01]  /*c690*/  LDL.LU R220, [R1+0x230] ;  /* 0x0002300001dc7983 */ /* 0x000ee20000300800 */
[C---:B------:R-:W-:Y:S02]  /*c6a0*/  IADD3 R23, P4, R6.reuse, R241, RZ ;  /* 0x000000f106177210 */ /* 0x040fe40007f9e0ff */
[----:B------:R-:W-:-:S03]  /*c6b0*/  IADD3 R17, P2, R6, R208, RZ ;  /* 0x000000d006117210 */ /* 0x000fc60007f5e0ff */
[----:B------:R1:W-:Y:S02]  /*c6c0*/  STL [R1+0x3b0], R23 ;  /* 0x0003b01701007387 */ /* 0x0003e40000100800 */
[-C--:B-1----:R-:W-:Y:S02]  /*c6d0*/  LEA.HI.X.SX32 R21, R214, R10.reuse, 0x1, P0 ;  /* 0x0000000ad6157211 */ /* 0x082fe400000f0eff */
[----:B------:R-:W3:Y:S04]  /*c6e0*/  LDL.LU R218, [R1+0x204] ;  /* 0x0002040001da7983 */ /* 0x000ee80000300800 */
[----:B------:R-:W3:Y:S01]  /*c6f0*/  LDL.LU R216, [R1+0x234] ;  /* 0x0002340001d87983 */ /* 0x000ee20000300800 */
[----:B------:R-:W-:Y:S02]  /*c700*/  IADD3 R251, P5, R6, R239, RZ ;  /* 0x000000ef06fb7210 */ /* 0x000fe40007fbe0ff */
[----:B------:R-:W-:-:S03]  /*c710*/  LEA.HI.X.SX32 R23, R212, R10, 0x1, P1 ;  /* 0x0000000ad4177211 */ /* 0x000fc600008f0eff */
[----:B------:R1:W-:Y:S04]  /*c720*/  STL [R1+0x3ac], R251 ;  /* 0x0003acfb01007387 */ /* 0x0003e80000100800 */
[----:B------:R-:W3:Y:S04]  /*c730*/  LDL.LU R214, [R1+0x23c] ;  /* 0x00023c0001d67983 */ /* 0x000ee80000300800 */
[----:B------:R-:W3:Y:S01]  /*c740*/  LDL.LU R212, [R1+0x240] ;  /* 0x0002400001d47983 */ /* 0x000ee20000300800 */
[----:B------:R-:W-:-:S03]  /*c750*/  IADD3 R247, P1, R6, R235, RZ ;  /* 0x000000eb06f77210 */ /* 0x000fc60007f3e0ff */
[----:B------:R-:W3:Y:S01]  /*c760*/  LDL.LU R210, [R1+0x210] ;  /* 0x0002100001d27983 */ /* 0x000ee20000300800 */
[----:B-1----:R-:W-:-:S03]  /*c770*/  LEA.HI.X.SX32 R251, R208, R10, 0x1, P2 ;  /* 0x0000000ad0fb7211 */ /* 0x002fc600010f0eff */
[----:B------:R1:W-:Y:S04]  /*c780*/  STL [R1+0x3a8], R247 ;  /* 0x0003a8f701007387 */ /* 0x0003e80000100800 */
[----:B------:R-:W3:Y:S01]  /*c790*/  LDL.LU R208, [R1+0x244] ;  /* 0x0002440001d07983 */ /* 0x000ee20000300800 */
[-C--:B------:R-:W-:Y:S02]  /*c7a0*/  LEA.HI.X.SX32 R2, R241, R10.reuse, 0x1, P4 ;  /* 0x0000000af1027211 */ /* 0x080fe400020f0eff */
[----:B------:R-:W-:Y:S01]  /*c7b0*/  IADD3 R249, P0, R6, R237, RZ ;  /* 0x000000ed06f97210 */ /* 0x000fe20007f1e0ff */
[----:B------:R-:W3:Y:S01]  /*c7c0*/  LDL.LU R206, [R1+0x248] ;  /* 0x0002480001ce7983 */ /* 0x000ee20000300800 */
[----:B------:R-:W-:-:S03]  /*c7d0*/  LEA.HI.X.SX32 R3, R239, R10, 0x1, P5 ;  /* 0x0000000aef037211 */ /* 0x000fc600028f0eff */
[----:B------:R1:W-:Y:S01]  /*c7e0*/  STL [R1+0x2b8], R2 ;  /* 0x0002b80201007387 */ /* 0x0003e20000100800 */
[----:B------:R-:W-:-:S03]  /*c7f0*/  IADD3 R245, P2, R6, R233, RZ ;  /* 0x000000e906f57210 */ /* 0x000fc60007f5e0ff */
[----:B------:R1:W-:Y:S02]  /*c800*/  STL [R1+0x2bc], R3 ;  /* 0x0002bc0301007387 */ /* 0x0003e40000100800 */
[-C--:B-1----:R-:W-:Y:S02]  /*c810*/  LEA.HI.X.SX32 R247, R243, R10.reuse, 0x1, P3 ;  /* 0x0000000af3f77211 */ /* 0x082fe400018f0eff */
[----:B------:R-:W3:Y:S01]  /*c820*/  LDL.LU R204, [R1+0x24c] ;  /* 0x00024c0001cc7983 */ /* 0x000ee20000300800 */
[-C--:B------:R-:W-:Y:S02]  /*c830*/  LEA.HI.X.SX32 R2, R237, R10.reuse, 0x1, P0 ;  /* 0x0000000aed027211 */ /* 0x080fe400000f0eff */
[----:B------:R-:W-:Y:S02]  /*c840*/  IADD3 R243, P3, R6, R231, RZ ;  /* 0x000000e706f37210 */ /* 0x000fe40007f7e0ff */
[-C--:B------:R-:W-:Y:S01]  /*c850*/  LEA.HI.X.SX32 R3, R235, R10.reuse, 0x1, P1 ;  /* 0x0000000aeb037211 */ /* 0x080fe200008f0eff */
[----:B------:R1:W-:Y:S04]  /*c860*/  STL [R1+0x2c0], R2 ;  /* 0x0002c00201007387 */ /* 0x0003e80000100800 */
[----:B------:R1:W-:Y:S04]  /*c870*/  STL [R1+0x2c4], R3 ;  /* 0x0002c40301007387 */ /* 0x0003e80000100800 */
[----:B------:R-:W3:Y:S01]  /*c880*/  LDL.LU R202, [R1+0x214] ;  /* 0x0002140001ca7983 */ /* 0x000ee20000300800 */
[----:B-1----:R-:W-:-:S02]  /*c890*/  LEA.HI.X.SX32 R2, R233, R10, 0x1, P2 ;  /* 0x0000000ae9027211 */ /* 0x002fc400010f0eff */
[----:B------:R-:W-:-:S03]  /*c8a0*/  LEA.HI.X.SX32 R3, R231, R10, 0x1, P3 ;  /* 0x0000000ae7037211 */ /* 0x000fc600018f0eff */
[----:B------:R1:W-:Y:S04]  /*c8b0*/  STL [R1+0x2c8], R2 ;  /* 0x0002c80201007387 */ /* 0x0003e80000100800 */
[----:B------:R2:W-:Y:S04]  /*c8c0*/  STL [R1+0x2cc], R3 ;  /* 0x0002cc0301007387 */ /* 0x0005e80000100800 */
[----:B------:R-:W3:Y:S01]  /*c8d0*/  LDL.LU R200, [R1+0x254] ;  /* 0x0002540001c87983 */ /* 0x000ee20000300800 */
[----:B----4-:R-:W-:-:S04]  /*c8e0*/  IADD3 R241, P4, R6, R229, RZ ;  /* 0x000000e506f17210 */ /* 0x010fc80007f9e0ff */
[-C--:B-1----:R-:W-:Y:S02]  /*c8f0*/  LEA.HI.X.SX32 R2, R229, R10.reuse, 0x1, P4 ;  /* 0x0000000ae5027211 */ /* 0x082fe400020f0eff */
[C---:B--2---:R-:W-:Y:S02]  /*c900*/  IADD3 R239, P5, R6.reuse, R227, RZ ;  /* 0x000000e306ef7210 */ /* 0x044fe40007fbe0ff */
[----:B------:R-:W-:Y:S01]  /*c910*/  IADD3 R237, P0, R6, R225, RZ ;  /* 0x000000e106ed7210 */ /* 0x000fe20007f1e0ff */
[----:B------:R1:W-:Y:S03]  /*c920*/  STL [R1+0x2d0], R2 ;  /* 0x0002d00201007387 */ /* 0x0003e60000100800 */
[-C--:B------:R-:W-:Y:S01]  /*c930*/  LEA.HI.X.SX32 R3, R225, R10.reuse, 0x1, P0 ;  /* 0x0000000ae1037211 */ /* 0x080fe200000f0eff */
[----:B------:R-:W2:Y:S01]  /*c940*/  LDL.LU R198, [R1+0x260] ;  /* 0x0002600001c67983 */ /* 0x000ea20000300800 */
[----:B-1----:R-:W-:-:S05]  /*c950*/  LEA.HI.X.SX32 R2, R227, R10, 0x1, P5 ;  /* 0x0000000ae3027211 */ /* 0x002fca00028f0eff */
[----:B------:R1:W-:Y:S04]  /*c960*/  STL [R1+0x2d4], R2 ;  /* 0x0002d40201007387 */ /* 0x0003e80000100800 */
[----:B------:R-:W-:Y:S04]  /*c970*/  STL [R1+0x2d8], R3 ;  /* 0x0002d80301007387 */ /* 0x000fe80000100800 */
[----:B------:R-:W4:Y:S01]  /*c980*/  LDL.LU R196, [R1+0x264] ;  /* 0x0002640001c47983 */ /* 0x000f220000300800 */
[----:B------:R-:W-:-:S04]  /*c990*/  IADD3 R235, P1, R6, R223, RZ ;  /* 0x000000df06eb7210 */ /* 0x000fc80007f3e0ff */
[----:B-1----:R-:W-:-:S05]  /*c9a0*/  LEA.HI.X.SX32 R2, R223, R10, 0x1, P1 ;  /* 0x0000000adf027211 */ /* 0x002fca00008f0eff */
[----:B------:R1:W-:Y:S04]  /*c9b0*/  STL [R1+0x2dc], R2 ;  /* 0x0002dc0201007387 */ /* 0x0003e80000100800 */
[----:B------:R-:W4:Y:S01]  /*c9c0*/  LDL.LU R194, [R1+0x268] ;  /* 0x0002680001c27983 */ /* 0x000f220000300800 */
[----:B---3--:R-:W-:-:S04]  /*c9d0*/  IADD3 R233, P2, R6, R220, RZ ;  /* 0x000000dc06e97210 */ /* 0x008fc80007f5e0ff */
[----:B-1----:R-:W-:-:S05]  /*c9e0*/  LEA.HI.X.SX32 R2, R220, R10, 0x1, P2 ;  /* 0x0000000adc027211 */ /* 0x002fca00010f0eff */
[----:B------:R1:W-:Y:S01]  /*c9f0*/  STL [R1+0x2e0], R2 ;  /* 0x0002e00201007387 */ /* 0x0003e20000100800 */
[----:B------:R-:W-:-:S05]  /*ca00*/  IADD3 R220, P2, R6, R208, RZ ;  /* 0x000000d006dc7210 */ /* 0x000fca0007f5e0ff */
[----:B------:R3:W-:Y:S04]  /*ca10*/  STL [R1+0x3a4], R220 ;  /* 0x0003a4dc01007387 */ /* 0x0007e80000100800 */
[----:B------:R-:W4:Y:S04]  /*ca20*/  LDL.LU R192, [R1+0x26c] ;  /* 0x00026c0001c07983 */ /* 0x000f280000300800 */
[----:B------:R-:W4:Y:S01]  /*ca30*/  LDL.LU R160, [R1+0x270] ;  /* 0x0002700001a07983 */ /* 0x000f220000300800 */
[----:B------:R-:W-:-:S04]  /*ca40*/  IADD3 R231, P3, R6, R218, RZ ;  /* 0x000000da06e77210 */ /* 0x000fc80007f7e0ff */
[----:B-1----:R-:W-:Y:S02]  /*ca50*/  LEA.HI.X.SX32 R2, R218, R10, 0x1, P3 ;  /* 0x0000000ada027211 */ /* 0x002fe400018f0eff */
[C---:B------:R-:W-:Y:S02]  /*ca60*/  IADD3 R218, P3, R6.reuse, R206, RZ ;  /* 0x000000ce06da7210 */ /* 0x040fe40007f7e0ff */
[C---:B------:R-:W-:Y:S01]  /*ca70*/  IADD3 R229, P4, R6.reuse, R216, RZ ;  /* 0x000000d806e57210 */ /* 0x040fe20007f9e0ff */
[----:B------:R1:W-:Y:S01]  /*ca80*/  STL [R1+0x2e4], R2 ;  /* 0x0002e40201007387 */ /* 0x0003e20000100800 */
[----:B------:R-:W-:-:S03]  /*ca90*/  IADD3 R227, P5, R6, R214, RZ ;  /* 0x000000d606e37210 */ /* 0x000fc60007fbe0ff */
[----:B------:R1:W-:Y:S01]  /*caa0*/  STL [R1+0x3a0], R218 ;  /* 0x0003a0da01007387 */ /* 0x0003e20000100800 */
[----:B---3--:R-:W-:-:S03]  /*cab0*/  LEA.HI.X.SX32 R220, R216, R10, 0x1, P4 ;  /* 0x0000000ad8dc7211 */ /* 0x008fc600020f0eff */
[----:B------:R-:W3:Y:S01]  /*cac0*/  LDL.LU R162, [R1+0x278] ;  /* 0x0002780001a27983 */ /* 0x000ee20000300800 */
[C---:B------:R-:W-:Y:S02]  /*cad0*/  IADD3 R216, P4, R6.reuse, R204, RZ ;  /* 0x000000cc06d87210 */ /* 0x040fe40007f9e0ff */
[----:B------:R-:W-:Y:S02]  /*cae0*/  IADD3 R225, P0, R6, R212, RZ ;  /* 0x000000d406e17210 */ /* 0x000fe40007f1e0ff */
[----:B-1----:R-:W-:Y:S01]  /*caf0*/  LEA.HI.X.SX32 R2, R214, R10, 0x1, P5 ;  /* 0x0000000ad6027211 */ /* 0x002fe200028f0eff */
[----:B------:R1:W-:Y:S01]  /*cb00*/  STL [R1+0x39c], R216 ;  /* 0x00039cd801007387 */ /* 0x0003e20000100800 */
[C---:B------:R-:W-:Y:S02]  /*cb10*/  IADD3 R223, P1, R6.reuse, R210, RZ ;  /* 0x000000d206df7210 */ /* 0x040fe40007f3e0ff */
[----:B------:R-:W-:Y:S01]  /*cb20*/  IADD3 R214, P5, R6, R202, RZ ;  /* 0x000000ca06d67210 */ /* 0x000fe20007fbe0ff */
[----:B------:R-:W3:Y:S01]  /*cb30*/  LDL.LU R5, [R1+0x228] ;  /* 0x0002280001057983 */ /* 0x000ee20000300800 */
[----:B------:R-:W-:-:S03]  /*cb40*/  LEA.HI.X.SX32 R218, R212, R10, 0x1, P0 ;  /* 0x0000000ad4da7211 */ /* 0x000fc600000f0eff */
[----:B------:R-:W3:Y:S01]  /*cb50*/  LDL.LU R4, [R1+0x27c] ;  /* 0x00027c0001047983 */ /* 0x000ee20000300800 */
[----:B------:R-:W-:Y:S02]  /*cb60*/  IADD3 R212, P0, R6, R200, RZ ;  /* 0x000000c806d47210 */ /* 0x000fe40007f1e0ff */
[-C--:B-1----:R-:W-:Y:S01]  /*cb70*/  LEA.HI.X.SX32 R216, R210, R10.reuse, 0x1, P1 ;  /* 0x0000000ad2d87211 */ /* 0x082fe200008f0eff */
[----:B------:R-:W-:Y:S04]  /*cb80*/  STL [R1+0x2e8], R2 ;  /* 0x0002e80201007387 */ /* 0x000fe80000100800 */
[----:B------:R1:W-:Y:S04]  /*cb90*/  STL [R1+0x398], R214 ;  /* 0x000398d601007387 */ /* 0x0003e80000100800 */
[----:B------:R-:W3:Y:S04]  /*cba0*/  LDL.LU R11, [R1+0x280] ;  /* 0x00028000010b7983 */ /* 0x000ee80000300800 */
[----:B------:R-:W3:Y:S01]  /*cbb0*/  LDL.LU R221, [R1+0x284] ;  /* 0x0002840001dd7983 */ /* 0x000ee20000300800 */
[----:B-1----:R-:W-:-:S03]  /*cbc0*/  LEA.HI.X.SX32 R214, R208, R10, 0x1, P2 ;  /* 0x0000000ad0d67211 */ /* 0x002fc600010f0eff */
[----:B------:R1:W-:Y:S04]  /*cbd0*/  STL [R1+0x394], R212 ;  /* 0x000394d401007387 */ /* 0x0003e80000100800 */
[----:B------:R-:W3:Y:S01]  /*cbe0*/  LDL.LU R224, [R1+0x238] ;  /* 0x0002380001e07983 */ /* 0x000ee20000300800 */
[-C--:B-1----:R-:W-:Y:S02]  /*cbf0*/  LEA.HI.X.SX32 R212, R206, R10.reuse, 0x1, P3 ;  /* 0x0000000aced47211 */ /* 0x082fe400018f0eff */
[----:B------:R-:W-:Y:S02]  /*cc00*/  LEA.HI.X.SX32 R2, R202, R10, 0x1, P5 ;  /* 0x0000000aca027211 */ /* 0x000fe400028f0eff */
[----:B--2---:R-:W-:-:S05]  /*cc10*/  IADD3 R210, P1, R6, R198, RZ ;  /* 0x000000c606d27210 */ /* 0x004fca0007f3e0ff */
[----:B------:R-:W-:Y:S04]  /*cc20*/  STL [R1+0x390], R210 ;  /* 0x000390d201007387 */ /* 0x000fe80000100800 */
[----:B------:R-:W2:Y:S01]  /*cc30*/  LDL.LU R228, [R1+0x288] ;  /* 0x0002880001e47983 */ /* 0x000ea20000300800 */
[----:B----4-:R-:W-:-:S05]  /*cc40*/  IADD3 R208, P2, R6, R196, RZ ;  /* 0x000000c406d07210 */ /* 0x010fca0007f5e0ff */
[----:B------:R-:W-:Y:S04]  /*cc50*/  STL [R1+0x38c], R208 ;  /* 0x00038cd001007387 */ /* 0x000fe80000100800 */
[----:B------:R-:W4:Y:S01]  /*cc60*/  LDL.LU R188, [R1+0x28c] ;  /* 0x00028c0001bc7983 */ /* 0x000f220000300800 */
[----:B------:R-:W-:-:S05]  /*cc70*/  IADD3 R206, P3, R6, R194, RZ ;  /* 0x000000c206ce7210 */ /* 0x000fca0007f7e0ff */
[----:B------:R-:W-:Y:S04]  /*cc80*/  STL [R1+0x388], R206 ;  /* 0x000388ce01007387 */ /* 0x000fe80000100800 */
[----:B------:R-:W2:Y:S04]  /*cc90*/  LDL.LU R226, [R1+0x290] ;  /* 0x0002900001e27983 */ /* 0x000ea80000300800 */
[----:B------:R1:W-:Y:S04]  /*cca0*/  STL [R1+0x2ec], R2 ;  /* 0x0002ec0201007387 */ /* 0x0003e80000100800 */
[----:B------:R-:W2:Y:S04]  /*ccb0*/  LDL.LU R201, [R1+0x274] ;  /* 0x0002740001c97983 */ /* 0x000ea80000300800 */
[----:B------:R-:W2:Y:S04]  /*ccc0*/  LDL.LU R230, [R1+0x298] ;  /* 0x0002980001e67983 */ /* 0x000ea80000300800 */
[----:B------:R-:W2:Y:S01]  /*ccd0*/  LDL.LU R205, [R1+0x29c] ;  /* 0x00029c0001cd7983 */ /* 0x000ea20000300800 */
[----:B-1----:R-:W-:-:S05]  /*cce0*/  LEA.HI.X.SX32 R2, R196, R10, 0x1, P2 ;  /* 0x0000000ac4027211 */ /* 0x002fca00010f0eff */
[----:B------:R1:W-:Y:S04]  /*ccf0*/  STL [R1+0x2f0], R2 ;  /* 0x0002f00201007387 */ /* 0x0003e80000100800 */
[----:B------:R-:W2:Y:S01]  /*cd00*/  LDL.LU R209, [R1+0x2a0] ;  /* 0x0002a00001d17983 */ /* 0x000ea20000300800 */
[----:B------:R-:W-:Y:S02]  /*cd10*/  LEA.HI.X.SX32 R210, R204, R10, 0x1, P4 ;  /* 0x0000000accd27211 */ /* 0x000fe400020f0eff */
[----:B------:R-:W-:Y:S02]  /*cd20*/  IADD3 R204, P4, R6, R192, RZ ;  /* 0x000000c006cc7210 */ /* 0x000fe40007f9e0ff */
[-C--:B-1----:R-:W-:Y:S02]  /*cd30*/  LEA.HI.X.SX32 R2, R194, R10.reuse, 0x1, P3 ;  /* 0x0000000ac2027211 */ /* 0x082fe400018f0eff */
[----:B------:R-:W-:-:S03]  /*cd40*/  LEA.HI.X.SX32 R3, R192, R10, 0x1, P4 ;  /* 0x0000000ac0037211 */ /* 0x000fc600020f0eff */
[----:B------:R1:W-:Y:S04]  /*cd50*/  STL [R1+0x2f8], R2 ;  /* 0x0002f80201007387 */ /* 0x0003e80000100800 */
[----:B------:R-:W-:Y:S04]  /*cd60*/  STL [R1+0x2fc], R3 ;  /* 0x0002fc0301007387 */ /* 0x000fe80000100800 */
[----:B------:R-:W2:Y:S01]  /*cd70*/  LDL.LU R213, [R1+0x2a4] ;  /* 0x0002a40001d57983 */ /* 0x000ea20000300800 */
[----:B------:R-:W-:-:S03]  /*cd80*/  IADD3 R202, P5, R6, R160, RZ ;  /* 0x000000a006ca7210 */ /* 0x000fc60007fbe0ff */
[----:B------:R-:W2:Y:S01]  /*cd90*/  LDL.LU R8, [R1+0x33c] ;  /* 0x00033c0001087983 */ /* 0x000ea20000300800 */
[----:B-1----:R-:W-:-:S05]  /*cda0*/  LEA.HI.X.SX32 R2, R160, R10, 0x1, P5 ;  /* 0x0000000aa0027211 */ /* 0x002fca00028f0eff */
[----:B------:R1:W-:Y:S04]  /*cdb0*/  STL [R1+0x300], R2 ;  /* 0x0003000201007387 */ /* 0x0003e80000100800 */
[----:B------:R-:W2:Y:S01]  /*cdc0*/  LDL.LU R9, [R1+0x340] ;  /* 0x0003400001097983 */ /* 0x000ea20000300800 */
[----:B------:R-:W-:Y:S02]  /*cdd0*/  LEA.HI.X.SX32 R208, R200, R10, 0x1, P0 ;  /* 0x0000000ac8d07211 */ /* 0x000fe400000f0eff */
[----:B---3--:R-:W-:Y:S01]  /*cde0*/  IADD3 R200, P0, R6, R162, RZ ;  /* 0x000000a206c87210 */ /* 0x008fe20007f1e0ff */
[----:B------:R-:W3:Y:S03]  /*cdf0*/  LDL.LU R252, [R1+0x344] ;  /* 0x0003440001fc7983 */ /* 0x000ee60000300800 */
[----:B-1----:R-:W-:-:S02]  /*ce00*/  LEA.HI.X.SX32 R2, R162, R10, 0x1, P0 ;  /* 0x0000000aa2027211 */ /* 0x002fc400000f0eff */
[-C--:B------:R-:W-:Y:S02]  /*ce10*/  LEA.HI.X.SX32 R206, R198, R10.reuse, 0x1, P1 ;  /* 0x0000000ac6ce7211 */ /* 0x080fe400008f0eff */
[C---:B------:R-:W-:Y:S01]  /*ce20*/  IADD3 R198, P1, R6.reuse, R5, RZ ;  /* 0x0000000506c67210 */ /* 0x040fe20007f3e0ff */
[----:B------:R1:W-:Y:S03]  /*ce30*/  STL [R1+0x304], R2 ;  /* 0x0003040201007387 */ /* 0x0003e60000100800 */
[----:B------:R-:W-:Y:S01]  /*ce40*/  LEA.HI.X.SX32 R3, R5, R10, 0x1, P1 ;  /* 0x0000000a05037211 */ /* 0x000fe200008f0eff */
[----:B-1----:R-:W3:Y:S04]  /*ce50*/  LDL.LU R2, [R1+0x294] ;  /* 0x0002940001027983 */ /* 0x002ee80000300800 */
[----:B------:R1:W-:Y:S01]  /*ce60*/  STL [R1+0x308], R3 ;  /* 0x0003080301007387 */ /* 0x0003e20000100800 */
[----:B------:R-:W-:-:S03]  /*ce70*/  IADD3 R196, P2, R6, R4, RZ ;  /* 0x0000000406c47210 */ /* 0x000fc60007f5e0ff */
[----:B------:R-:W3:Y:S01]  /*ce80*/  LDL.LU R5, [R1+0x34c] ;  /* 0x00034c0001057983 */ /* 0x000ee20000300800 */
[----:B-1----:R-:W-:Y:S02]  /*ce90*/  LEA.HI.X.SX32 R3, R4, R10, 0x1, P2 ;  /* 0x0000000a04037211 */ /* 0x002fe400010f0eff */
[C---:B------:R-:W-:Y:S02]  /*cea0*/  IADD3 R194, P3, R6.reuse, R11, RZ ;  /* 0x0000000b06c27210 */ /* 0x040fe40007f7e0ff */
[C---:B------:R-:W-:Y:S02]  /*ceb0*/  IADD3 R192, P4, R6.reuse, R221, RZ ;  /* 0x000000dd06c07210 */ /* 0x040fe40007f9e0ff */
[C---:B------:R-:W-:Y:S02]  /*cec0*/  IADD3 R160, P5, R6.reuse, R224, RZ ;  /* 0x000000e006a07210 */ /* 0x040fe40007fbe0ff */
[----:B----4-:R-:W-:-:S05]  /*ced0*/  IADD3 R7, P1, R6, R188, RZ ;  /* 0x000000bc06077210 */ /* 0x010fca0007f3e0ff */
[----:B------:R1:W-:Y:S04]  /*cee0*/  STL [R1+0x248], R7 ;  /* 0x0002480701007387 */ /* 0x0003e80000100800 */
[----:B------:R-:W4:Y:S04]  /*cef0*/  LDL.LU R4, [R1+0x350] ;  /* 0x0003500001047983 */ /* 0x000f280000300800 */
[----:B------:R1:W-:Y:S01]  /*cf00*/  STL [R1+0x30c], R3 ;  /* 0x00030c0301007387 */ /* 0x0003e20000100800 */
[----:B--2---:R-:W-:-:S03]  /*cf10*/  IADD3 R197, P2, R6, R226, RZ ;  /* 0x000000e206c57210 */ /* 0x004fc60007f5e0ff */
[----:B-1----:R-:W2:Y:S04]  /*cf20*/  LDL.LU R7, [R1+0x354] ;  /* 0x0003540001077983 */ /* 0x002ea80000300800 */
[----:B------:R1:W-:Y:S01]  /*cf30*/  STL [R1+0x24c], R197 ;  /* 0x00024cc501007387 */ /* 0x0003e20000100800 */
[----:B------:R-:W-:-:S03]  /*cf40*/  LEA.HI.X.SX32 R3, R11, R10, 0x1, P3 ;  /* 0x0000000a0b037211 */ /* 0x000fc600018f0eff */
[----:B------:R-:W2:Y:S01]  /*cf50*/  LDL.LU R11, [R1+0x358] ;  /* 0x00035800010b7983 */ /* 0x000ea20000300800 */
[----:B------:R-:W-:-:S03]  /*cf60*/  IADD3 R217, P3, R6, R201, RZ ;  /* 0x000000c906d97210 */ /* 0x000fc60007f7e0ff */
[----:B------:R1:W-:Y:S02]  /*cf70*/  STL [R1+0x310], R3 ;  /* 0x0003100301007387 */ /* 0x0003e40000100800 */
[-C--:B-1----:R-:W-:Y:S02]  /*cf80*/  LEA.HI.X.SX32 R197, R221, R10.reuse, 0x1, P4 ;  /* 0x0000000addc57211 */ /* 0x082fe400020f0eff */
[----:B------:R1:W-:Y:S01]  /*cf90*/  STL [R1+0x254], R217 ;  /* 0x000254d901007387 */ /* 0x0003e20000100800 */
[----:B------:R-:W-:Y:S02]  /*cfa0*/  LEA.HI.X.SX32 R221, R224, R10, 0x1, P5 ;  /* 0x0000000ae0dd7211 */ /* 0x000fe400028f0eff */
[C---:B------:R-:W-:Y:S01]  /*cfb0*/  IADD3 R3, P4, R6.reuse, R230, RZ ;  /* 0x000000e606037210 */ /* 0x040fe20007f9e0ff */
[----:B-1----:R-:W2:Y:S04]  /*cfc0*/  LDL.LU R217, [R1+0x35c] ;  /* 0x00035c0001d97983 */ /* 0x002ea80000300800 */
[----:B------:R1:W-:Y:S04]  /*cfd0*/  STL [R1+0x314], R197 ;  /* 0x000314c501007387 */ /* 0x0003e80000100800 */
[----:B------:R1:W-:Y:S01]  /*cfe0*/  STL [R1+0x260], R3 ;  /* 0x0002600301007387 */ /* 0x0003e20000100800 */
[----:B------:R-:W-:-:S02]  /*cff0*/  IADD3 R162, P0, R6, R228, RZ ;  /* 0x000000e406a27210 */ /* 0x000fc40007f1e0ff */
[----:B-1----:R-:W-:Y:S01]  /*d000*/  IADD3 R197, P5, R6, R205, RZ ;  /* 0x000000cd06c57210 */ /* 0x002fe20007fbe0ff */
[----:B------:R-:W2:Y:S04]  /*d010*/  LDL.LU R3, [R1+0x360] ;  /* 0x0003600001037983 */ /* 0x000ea80000300800 */
[----:B------:R1:W-:Y:S04]  /*d020*/  STL [R1+0x318], R221 ;  /* 0x000318dd01007387 */ /* 0x0003e80000100800 */
[----:B-1----:R-:W2:Y:S01]  /*d030*/  LDL.LU R221, [R1+0x364] ;  /* 0x0003640001dd7983 */ /* 0x002ea20000300800 */
[----:B------:R-:W-:-:S03]  /*d040*/  LEA.HI.X.SX32 R228, R228, R10, 0x1, P0 ;  /* 0x0000000ae4e47211 */ /* 0x000fc600000f0eff */
[----:B------:R1:W-:Y:S04]  /*d050*/  STL [R1+0x264], R197 ;  /* 0x000264c501007387 */ /* 0x0003e80000100800 */
[----:B------:R-:W2:Y:S04]  /*d060*/  LDL.LU R224, [R1+0x2b4] ;  /* 0x0002b40001e07983 */ /* 0x000ea80000300800 */
[----:B------:R3:W-:Y:S01]  /*d070*/  STL [R1+0x31c], R228 ;  /* 0x00031ce401007387 */ /* 0x0007e20000100800 */
[----:B-1----:R-:W-:-:S03]  /*d080*/  IADD3 R197, P0, R6, R209, RZ ;  /* 0x000000d106c57210 */ /* 0x002fc60007f1e0ff */
[----:B---3--:R-:W3:Y:S04]  /*d090*/  LDL.LU R228, [R1+0x36c] ;  /* 0x00036c0001e47983 */ /* 0x008ee80000300800 */
[----:B------:R1:W-:Y:S02]  /*d0a0*/  STL [R1+0x268], R197 ;  /* 0x000268c501007387 */ /* 0x0003e40000100800 */
[-C--:B-1----:R-:W-:Y:S02]  /*d0b0*/  LEA.HI.X.SX32 R197, R188, R10.reuse, 0x1, P1 ;  /* 0x0000000abcc57211 */ /* 0x082fe400008f0eff */
[----:B------:R-:W3:Y:S01]  /*d0c0*/  LDL.LU R188, [R1+0x370] ;  /* 0x0003700001bc7983 */ /* 0x000ee20000300800 */
[----:B------:R-:W-:-:S03]  /*d0d0*/  LEA.HI.X.SX32 R226, R226, R10, 0x1, P2 ;  /* 0x0000000ae2e27211 */ /* 0x000fc600010f0eff */
[----:B------:R1:W-:Y:S02]  /*d0e0*/  STL [R1+0x320], R197 ;  /* 0x000320c501007387 */ /* 0x0003e40000100800 */
[----:B-1----:R-:W-:-:S05]  /*d0f0*/  IADD3 R197, P1, R6, R213, RZ ;  /* 0x000000d506c57210 */ /* 0x002fca0007f3e0ff */
[----:B------:R1:W-:Y:S01]  /*d100*/  STL [R1+0x26c], R197 ;  /* 0x00026cc501007387 */ /* 0x0003e20000100800 */
[----:B------:R-:W-:-:S03]  /*d110*/  LEA.HI.X.SX32 R201, R201, R10, 0x1, P3 ;  /* 0x0000000ac9c97211 */ /* 0x000fc600018f0eff */
[----:B-1----:R-:W3:Y:S04]  /*d120*/  LDL.LU R197, [R1+0x408] ;  /* 0x0004080001c57983 */ /* 0x002ee80000300800 */
        /* <DEDUP_REMOVED lines=25> */
[----:B------:R4:W-:Y:S01]  /*d2c0*/  STL [R1+0x338], R213 ;  /* 0x000338d501007387 */ /* 0x0009e20000100800 */
[----:B------:R-:W-:Y:S02]  /*d2d0*/  LEA.HI.X.SX32 R252, R252, R10, 0x1, P4 ;  /* 0x0000000afcfc7211 */ /* 0x000fe400020f0eff */
[----:B----4-:R-:W-:-:S05]  /*d2e0*/  IADD3 R213, P1, R6, R4, RZ ;  /* 0x0000000406d57210 */ /* 0x010fca0007f3e0ff */
[----:B------:R1:W-:Y:S04]  /*d2f0*/  STL [R1+0x284], R213 ;  /* 0x000284d501007387 */ /* 0x0003e80000100800 */
[----:B-1----:R-:W4:Y:S04]  /*d300*/  LDL.LU R213, [R1+0x3f0] ;  /* 0x0003f00001d57983 */ /* 0x002f280000300800 */
[----:B------:R2:W-:Y:S02]  /*d310*/  STL [R1+0x33c], R8 ;  /* 0x00033c0801007387 */ /* 0x0005e40000100800 */
[----:B--2---:R-:W-:-:S05]  /*d320*/  IADD3 R8, P2, R6, R7, RZ ;  /* 0x0000000706087210 */ /* 0x004fca0007f5e0ff */
[----:B------:R1:W-:Y:S02]  /*d330*/  STL [R1+0x288], R8 ;  /* 0x0002880801007387 */ /* 0x0003e40000100800 */
[----:B-1----:R-:W-:Y:S02]  /*d340*/  LEA.HI.X.SX32 R8, R9, R10, 0x1, P3 ;  /* 0x0000000a09087211 */ /* 0x002fe400018f0eff */
[----:B------:R-:W-:-:S03]  /*d350*/  IADD3 R9, P3, R6, R11, RZ ;  /* 0x0000000b06097210 */ /* 0x000fc60007f7e0ff */
[----:B------:R-:W-:Y:S04]  /*d360*/  STL [R1+0x340], R8 ;  /* 0x0003400801007387 */ /* 0x000fe80000100800 */
[----:B------:R1:W-:Y:S01]  /*d370*/  STL [R1+0x28c], R9 ;  /* 0x00028c0901007387 */ /* 0x0003e20000100800 */
[----:B------:R-:W-:-:S03]  /*d380*/  LEA.HI.X.SX32 R2, R2, R10, 0x1, P5 ;  /* 0x0000000a02027211 */ /* 0x000fc600028f0eff */
[----:B------:R2:W-:Y:S01]  /*d390*/  STL [R1+0x344], R252 ;  /* 0x000344fc01007387 */ /* 0x0005e20000100800 */
[-C--:B------:R-:W-:Y:S02]  /*d3a0*/  LEA.HI.X.SX32 R5, R5, R10.reuse, 0x1, P0 ;  /* 0x0000000a05057211 */ /* 0x080fe400000f0eff */
[-C--:B------:R-:W-:Y:S02]  /*d3b0*/  LEA.HI.X.SX32 R4, R4, R10.reuse, 0x1, P1 ;  /* 0x0000000a04047211 */ /* 0x080fe400008f0eff */
[----:B------:R-:W-:Y:S01]  /*d3c0*/  LEA.HI.X.SX32 R7, R7, R10, 0x1, P2 ;  /* 0x0000000a07077211 */ /* 0x000fe200010f0eff */
[----:B-1----:R-:W1:Y:S01]  /*d3d0*/  LDC.64 R8, c[0x0][0x210] ;  /* 0x00008400ff087b82 */ /* 0x002e620000000a00 */
[----:B--2---:R-:W-:-:S05]  /*d3e0*/  IADD3 R252, P4, R6, R217, RZ ;  /* 0x000000d906fc7210 */ /* 0x004fca0007f9e0ff */
[----:B------:R2:W-:Y:S04]  /*d3f0*/  STL [R1+0x290], R252 ;  /* 0x000290fc01007387 */ /* 0x0005e80000100800 */
[----:B--2---:R-:W2:Y:S04]  /*d400*/  LDL.LU R252, [R1+0x3ec] ;  /* 0x0003ec0001fc7983 */ /* 0x004ea80000300800 */
[----:B------:R-:W-:Y:S04]  /*d410*/  STL [R1+0x348], R2 ;  /* 0x0003480201007387 */ /* 0x000fe80000100800 */
[----:B------:R1:W-:Y:S02]  /*d420*/  STL [R1+0x34c], R5 ;  /* 0x00034c0501007387 */ /* 0x0003e40000100800 */
[----:B-1----:R-:W-:-:S05]  /*d430*/  IADD3 R5, P0, R6, R221, RZ ;  /* 0x000000dd06057210 */ /* 0x002fca0007f1e0ff */
[----:B------:R1:W-:Y:S04]  /*d440*/  STL [R1+0x298], R5 ;  /* 0x0002980501007387 */ /* 0x0003e80000100800 */
[----:B-1----:R-:W2:Y:S04]  /*d450*/  LDL.LU R5, [R1+0x3e8] ;  /* 0x0003e80001057983 */ /* 0x002ea80000300800 */
[----:B------:R1:W-:Y:S02]  /*d460*/  STL [R1+0x350], R4 ;  /* 0x0003500401007387 */ /* 0x0003e40000100800 */
[----:B-1----:R-:W-:-:S05]  /*d470*/  IADD3 R4, P1, R6, R224, RZ ;  /* 0x000000e006047210 */ /* 0x002fca0007f3e0ff */
[----:B------:R1:W-:Y:S01]  /*d480*/  STL [R1+0x29c], R4 ;  /* 0x00029c0401007387 */ /* 0x0003e20000100800 */
[----:B------:R-:W-:-:S03]  /*d490*/  LEA.HI.X.SX32 R11, R11, R10, 0x1, P3 ;  /* 0x0000000a0b0b7211 */ /* 0x000fc600018f0eff */
[----:B-1----:R-:W2:Y:S04]  /*d4a0*/  LDL.LU R4, [R1+0x3e4] ;  /* 0x0003e40001047983 */ /* 0x002ea80000300800 */
[----:B------:R3:W-:Y:S01]  /*d4b0*/  STL [R1+0x354], R7 ;  /* 0x0003540701007387 */ /* 0x0007e20000100800 */
[----:B------:R-:W-:Y:S02]  /*d4c0*/  LEA.HI.X.SX32 R217, R217, R10, 0x1, P4 ;  /* 0x0000000ad9d97211 */ /* 0x000fe400020f0eff */
[----:B---3--:R-:W-:-:S05]  /*d4d0*/  IADD3 R7, P2, R6, R228, RZ ;  /* 0x000000e406077210 */ /* 0x008fca0007f5e0ff */
[----:B------:R1:W-:Y:S01]  /*d4e0*/  STL [R1+0x2a0], R7 ;  /* 0x0002a00701007387 */ /* 0x0003e20000100800 */
[-C--:B------:R-:W-:Y:S02]  /*d4f0*/  LEA.HI.X.SX32 R221, R221, R10.reuse, 0x1, P0 ;  /* 0x0000000adddd7211 */ /* 0x080fe400000f0eff */
[----:B------:R-:W-:Y:S01]  /*d500*/  LEA.HI.X.SX32 R224, R224, R10, 0x1, P1 ;  /* 0x0000000ae0e07211 */ /* 0x000fe200008f0eff */
[----:B------:R-:W-:Y:S01]  /*d510*/  STL [R1+0x358], R11 ;  /* 0x0003580b01007387 */ /* 0x000fe20000100800 */
[----:B-1----:R-:W-:Y:S02]  /*d520*/  IADD3 R7, P3, R6, R188, RZ ;  /* 0x000000bc06077210 */ /* 0x002fe40007f7e0ff */
[----:B------:R-:W-:-:S03]  /*d530*/  LEA.HI.X.SX32 R228, R228, R10, 0x1, P2 ;  /* 0x0000000ae4e47211 */ /* 0x000fc600010f0eff */
[----:B------:R-:W-:Y:S04]  /*d540*/  STL [R1+0x2a4], R7 ;  /* 0x0002a40701007387 */ /* 0x000fe80000100800 */
[----:B------:R1:W-:Y:S04]  /*d550*/  STL [R1+0x35c], R217 ;  /* 0x00035cd901007387 */ /* 0x0003e80000100800 */
[----:B-1----:R-:W3:Y:S04]  /*d560*/  LDL.LU R217, [R1+0x3e0] ;  /* 0x0003e00001d97983 */ /* 0x002ee80000300800 */
[----:B------:R1:W-:Y:S04]  /*d570*/  STL [R1+0x364], R221 ;  /* 0x000364dd01007387 */ /* 0x0003e80000100800 */
[----:B-1----:R-:W2:Y:S04]  /*d580*/  LDL.LU R221, [R1+0x3dc] ;  /* 0x0003dc0001dd7983 */ /* 0x002ea80000300800 */
[----:B------:R1:W-:Y:S04]  /*d590*/  STL [R1+0x368], R224 ;  /* 0x000368e001007387 */ /* 0x0003e80000100800 */
[----:B-1----:R-:W2:Y:S04]  /*d5a0*/  LDL.LU R224, [R1+0x3d8] ;  /* 0x0003d80001e07983 */ /* 0x002ea80000300800 */
[----:B------:R1:W-:Y:S04]  /*d5b0*/  STL [R1+0x36c], R228 ;  /* 0x00036ce401007387 */ /* 0x0003e80000100800 */
[----:B-1----:R-:W2:Y:S01]  /*d5c0*/  LDL.LU R228, [R1+0x3d4] ;  /* 0x0003d40001e47983 */ /* 0x002ea20000300800 */
[----:B------:R-:W-:-:S05]  /*d5d0*/  LEA.HI.X.SX32 R188, R188, R10, 0x1, P3 ;  /* 0x0000000abcbc7211 */ /* 0x000fca00018f0eff */
[----:B------:R1:W-:Y:S01]  /*d5e0*/  STL [R1+0x370], R188 ;  /* 0x000370bc01007387 */ /* 0x0003e20000100800 */
[C---:B------:R-:W-:Y:S01]  /*d5f0*/  SHF.L.U64.HI R203, R201.reuse, 0x2, R203 ;  /* 0x00000002c9cb7819 */ /* 0x040fe200000102cb */
[----:B------:R-:W-:Y:S01]  /*d600*/  IMAD.SHL.U32 R201, R201, 0x4, RZ ;  /* 0x00000004c9c97824 */ /* 0x000fe200078e00ff */
        /* <DEDUP_REMOVED lines=24> */
[C---:B----4-:R-:W-:Y:S01]  /*d790*/  SHF.L.U64.HI R215, R213.reuse, 0x2, R215 ;  /* 0x00000002d5d77819 */ /* 0x050fe200000102d7 */
        /* <DEDUP_REMOVED lines=9> */
[----:B------:R-:W-:Y:S01]  /*d830*/  IADD3 R2, P5, R6, R3, RZ ;  /* 0x0000000306027210 */ /* 0x000fe20007fbe0ff */
[----:B-1----:R-:W1:Y:S01]  /*d840*/  LDC R188, c[0x0][0x230] ;  /* 0x00008c00ffbc7b82 */ /* 0x002e620000000800 */
[C---:B---3--:R-:W-:Y:S01]  /*d850*/  SHF.L.U64.HI R219, R217.reuse, 0x2, R219 ;  /* 0x00000002d9db7819 */ /* 0x048fe200000102db */
[----:B------:R-:W-:Y:S01]  /*d860*/  IMAD.SHL.U32 R217, R217, 0x4, RZ ;  /* 0x00000004d9d97824 */ /* 0x000fe200078e00ff */
[C---:B--2---:R-:W-:Y:S01]  /*d870*/  SHF.L.U64.HI R222, R221.reuse, 0x2, R222 ;  /* 0x00000002ddde7819 */ /* 0x044fe200000102de */
[----:B------:R-:W-:Y:S01]  /*d880*/  IMAD.SHL.U32 R221, R221, 0x4, RZ ;  /* 0x00000004dddd7824 */ /* 0x000fe200078e00ff */
[C---:B------:R-:W-:Y:S01]  /*d890*/  SHF.L.U64.HI R226, R224.reuse, 0x2, R226 ;  /* 0x00000002e0e27819 */ /* 0x040fe200000102e2 */
[----:B------:R-:W-:Y:S01]  /*d8a0*/  IMAD.SHL.U32 R224, R224, 0x4, RZ ;  /* 0x00000004e0e07824 */ /* 0x000fe200078e00ff */
[C---:B------:R-:W-:Y:S01]  /*d8b0*/  SHF.L.U64.HI R230, R228.reuse, 0x2, R230 ;  /* 0x00000002e4e67819 */ /* 0x040fe200000102e6 */
[----:B------:R-:W-:-:S04]  /*d8c0*/  IMAD.SHL.U32 R228, R228, 0x4, RZ ;  /* 0x00000004e4e47824 */ /* 0x000fc800078e00ff */
[----:B------:R-:W-:Y:S04]  /*d8d0*/  STL [R1+0x244], R230 ;  /* 0x000244e601007387 */ /* 0x000fe80000100800 */
[----:B------:R-:W-:Y:S04]  /*d8e0*/  STL [R1+0x240], R228 ;  /* 0x000240e401007387 */ /* 0x000fe80000100800 */
[----:B------:R-:W-:Y:S04]  /*d8f0*/  STL [R1+0x23c], R226 ;  /* 0x00023ce201007387 */ /* 0x000fe80000100800 */
[----:B------:R-:W-:Y:S04]  /*d900*/  STL [R1+0x238], R224 ;  /* 0x000238e001007387 */ /* 0x000fe80000100800 */
[----:B------:R-:W-:Y:S04]  /*d910*/  STL [R1+0x234], R222 ;  /* 0x000234de01007387 */ /* 0x000fe80000100800 */
[----:B------:R-:W-:Y:S04]  /*d920*/  STL [R1+0x230], R221 ;  /* 0x000230dd01007387 */ /* 0x000fe80000100800 */
[----:B------:R-:W-:Y:S04]  /*d930*/  STL [R1+0x22c], R219 ;  /* 0x00022cdb01007387 */ /* 0x000fe80000100800 */
[----:B------:R-:W-:Y:S04]  /*d940*/  STL [R1+0x228], R217 ;  /* 0x000228d901007387 */ /* 0x000fe80000100800 */
[----:B------:R2:W-:Y:S04]  /*d950*/  STL [R1+0x224], R215 ;  /* 0x000224d701007387 */ /* 0x0005e80000100800 */
        /* <DEDUP_REMOVED lines=34> */
[----:B--2---:R-:W2:Y:S01]  /*db80*/  LDL.LU R215, [R1+0x4] ;  /* 0x0000040001d77983 */ /* 0x004ea20000300800 */
[----:B---3--:R-:W-:-:S03]  /*db90*/  SHF.L.U64.HI R168, R166, 0x2, R232 ;  /* 0x00000002a6a87819 */ /* 0x008fc600000102e8 */
[----:B------:R3:W-:Y:S04]  /*dba0*/  STL [R1+0x198], R167 ;  /* 0x000198a701007387 */ /* 0x0007e80000100800 */
[----:B------:R-:W-:Y:S04]  /*dbb0*/  STL [R1+0x194], R168 ;  /* 0x000194a801007387 */ /* 0x000fe80000100800 */
[----:B------:R-:W4:Y:S01]  /*dbc0*/  LDL.LU R226, [R1+0x8] ;  /* 0x0000080001e27983 */ /* 0x000f220000300800 */
[----:B---3--:R-:W-:Y:S01]  /*dbd0*/  IMAD.SHL.U32 R167, R166, 0x4, RZ ;  /* 0x00000004a6a77824 */ /* 0x008fe200078e00ff */
[C---:B------:R-:W-:Y:S01]  /*dbe0*/  SHF.L.U64.HI R166, R165.reuse, 0x2, R234 ;  /* 0x00000002a5a67819 */ /* 0x040fe200000102ea */
[----:B------:R-:W-:-:S03]  /*dbf0*/  IMAD.SHL.U32 R165, R165, 0x4, RZ ;  /* 0x00000004a5a57824 */ /* 0x000fc600078e00ff */
[----:B------:R-:W-:Y:S04]  /*dc00*/  STL [R1+0x190], R167 ;  /* 0x000190a701007387 */ /* 0x000fe80000100800 */
[----:B------:R-:W3:Y:S04]  /*dc10*/  LDL.LU R217, [R1+0xc] ;  /* 0x00000c0001d97983 */ /* 0x000ee80000300800 */
[----:B------:R1:W-:Y:S01]  /*dc20*/  STL [R1+0x18c], R166 ;  /* 0x00018ca601007387 */ /* 0x0003e20000100800 */
[----:B------:R-:W-:-:S03]  /*dc30*/  SHF.R.S32.HI R26, RZ, 0x1f, R252 ;  /* 0x0000001fff1a7819 */ /* 0x000fc600000114fc */
[----:B------:R1:W-:Y:S02]  /*dc40*/  STL [R1+0x188], R165 ;  /* 0x000188a501007387 */ /* 0x0003e40000100800 */
[C---:B-1----:R-:W-:Y:S02]  /*dc50*/  SHF.L.U64.HI R166, R164.reuse, 0x2, R236 ;  /* 0x00000002a4a67819 */ /* 0x042fe400000102ec */
[----:B------:R-:W-:Y:S01]  /*dc60*/  LEA.HI.X.SX32 R3, R3, R10, 0x1, P5 ;  /* 0x0000000a03037211 */ /* 0x000fe200028f0eff */
[----:B------:R-:W-:Y:S02]  /*dc70*/  IMAD.SHL.U32 R165, R164, 0x4, RZ ;  /* 0x00000004a4a57824 */ /* 0x000fe400078e00ff */
[----:B------:R-:W-:Y:S01]  /*dc80*/  STL [R1+0x184], R166 ;  /* 0x000184a601007387 */ /* 0x000fe20000100800 */
[C---:B------:R-:W-:Y:S02]  /*dc90*/  SHF.L.U64.HI R164, R163.reuse, 0x2, R238 ;  /* 0x00000002a3a47819 */ /* 0x040fe400000102ee */
[----:B------:R-:W-:Y:S01]  /*dca0*/  SHF.L.U64.HI R6, R6, 0x2, R10 ;  /* 0x0000000206067819 */ /* 0x000fe2000001020a */
[----:B------:R-:W3:Y:S01]  /*dcb0*/  LDL.LU R228, [R1+0x10] ;  /* 0x0000100001e47983 */ /* 0x000ee20000300800 */
[----:B------:R-:W-:Y:S01]  /*dcc0*/  IMAD.MOV.U32 R10, RZ, RZ, R0 ;  /* 0x000000ffff0a7224 */ /* 0x000fe200078e0000 */
[----:B------:R-:W-:Y:S01]  /*dcd0*/  LEA.HI R0, R26, R252, RZ, 0x6 ;  /* 0x000000fc1a007211 */ /* 0x000fe200078f30ff */
[----:B------:R-:W-:Y:S01]  /*dce0*/  IMAD.SHL.U32 R163, R163, 0x4, RZ ;  /* 0x00000004a3a37824 */ /* 0x000fe200078e00ff */
[----:B------:R-:W-:Y:S01]  /*dcf0*/  STL [R1+0x180], R165 ;  /* 0x000180a501007387 */ /* 0x000fe20000100800 */
[----:B------:R-:W-:-:S03]  /*dd00*/  IMAD.MOV.U32 R252, RZ, RZ, R10 ;  /* 0x000000fffffc7224 */ /* 0x000fc600078e000a */
[----:B------:R1:W-:Y:S04]  /*dd10*/  STL [R1+0x17c], R164 ;  /* 0x00017ca401007387 */ /* 0x0003e80000100800 */
[----:B------:R-:W3:Y:S01]  /*dd20*/  LDL.LU R230, [R1+0x14] ;  /* 0x0000140001e67983 */ /* 0x000ee20000300800 */
[----:B------:R-:W-:Y:S01]  /*dd30*/  IMAD.MOV.U32 R224, RZ, RZ, R252 ;  /* 0x000000ffffe07224 */ /* 0x000fe200078e00fc */
[C---:B-1----:R-:W-:Y:S02]  /*dd40*/  SHF.L.U64.HI R164, R161.reuse, 0x2, R240 ;  /* 0x00000002a1a47819 */ /* 0x042fe400000102f0 */
[----:B------:R1:W-:Y:S04]  /*dd50*/  STL [R1+0x178], R163 ;  /* 0x000178a301007387 */ /* 0x0003e80000100800 */
[----:B------:R-:W-:Y:S04]  /*dd60*/  STL [R1+0x174], R164 ;  /* 0x000174a401007387 */ /* 0x000fe80000100800 */
[----:B------:R-:W3:Y:S01]  /*dd70*/  LDL.LU R252, [R1+0x18] ;  /* 0x0000180001fc7983 */ /* 0x000ee20000300800 */
[----:B-1----:R-:W-:Y:S01]  /*dd80*/  IMAD.SHL.U32 R163, R161, 0x4, RZ ;  /* 0x00000004a1a37824 */ /* 0x002fe200078e00ff */
[C---:B------:R-:W-:Y:S01]  /*dd90*/  SHF.L.U64.HI R161, R159.reuse, 0x2, R242 ;  /* 0x000000029fa17819 */ /* 0x040fe200000102f2 */
[----:B------:R-:W-:-:S03]  /*dda0*/  IMAD.SHL.U32 R159, R159, 0x4, RZ ;  /* 0x000000049f9f7824 */ /* 0x000fc600078e00ff */
[----:B------:R-:W-:Y:S04]  /*ddb0*/  STL [R1+0x170], R163 ;  /* 0x000170a301007387 */ /* 0x000fe80000100800 */
[----:B------:R1:W-:Y:S04]  /*ddc0*/  STL [R1+0x16c], R161 ;  /* 0x00016ca101007387 */ /* 0x0003e80000100800 */
[----:B------:R-:W3:Y:S04]  /*ddd0*/  LDL.LU R219, [R1+0x1c] ;  /* 0x00001c0001db7983 */ /* 0x000ee80000300800 */
[----:B------:R1:W-:Y:S02]  /*dde0*/  STL [R1+0x168], R159 ;  /* 0x0001689f01007387 */ /* 0x0003e40000100800 */
[C---:B-1----:R-:W-:Y:S01]  /*ddf0*/  SHF.L.U64.HI R161, R158.reuse, 0x2, R244 ;  /* 0x000000029ea17819 */ /* 0x042fe200000102f4 */
[----:B------:R-:W-:Y:S01]  /*de00*/  IMAD.SHL.U32 R159, R158, 0x4, RZ ;  /* 0x000000049e9f7824 */ /* 0x000fe200078e00ff */
[----:B------:R-:W-:-:S03]  /*de10*/  SHF.L.U64.HI R158, R157, 0x2, R246 ;  /* 0x000000029d9e7819 */ /* 0x000fc600000102f6 */
[----:B------:R-:W-:Y:S01]  /*de20*/  STL [R1+0x164], R161 ;  /* 0x000164a101007387 */ /* 0x000fe20000100800 */
[----:B------:R-:W-:-:S03]  /*de30*/  IMAD.SHL.U32 R157, R157, 0x4, RZ ;  /* 0x000000049d9d7824 */ /* 0x000fc600078e00ff */
[----:B------:R-:W-:Y:S04]  /*de40*/  STL [R1+0x160], R159 ;  /* 0x0001609f01007387 */ /* 0x000fe80000100800 */
[----:B------:R-:W3:Y:S04]  /*de50*/  LDL.LU R221, [R1+0x20] ;  /* 0x0000200001dd7983 */ /* 0x000ee80000300800 */
[----:B------:R1:W-:Y:S04]  /*de60*/  STL [R1+0x15c], R158 ;  /* 0x00015c9e01007387 */ /* 0x0003e80000100800 */
[----:B------:R1:W-:Y:S02]  /*de70*/  STL [R1+0x158], R157 ;  /* 0x0001589d01007387 */ /* 0x0003e40000100800 */
[C---:B-1----:R-:W-:Y:S01]  /*de80*/  SHF.L.U64.HI R158, R156.reuse, 0x2, R248 ;  /* 0x000000029c9e7819 */ /* 0x042fe200000102f8 */
[----:B------:R-:W-:-:S04]  /*de90*/  IMAD.SHL.U32 R156, R156, 0x4, RZ ;  /* 0x000000049c9c7824 */ /* 0x000fc800078e00ff */
[----:B------:R-:W-:Y:S01]  /*dea0*/  STL [R1+0x154], R158 ;  /* 0x0001549e01007387 */ /* 0x000fe20000100800 */
[----:B------:R-:W-:-:S03]  /*deb0*/  SHF.L.U64.HI R157, R155, 0x2, R250 ;  /* 0x000000029b9d7819 */ /* 0x000fc600000102fa */
[----:B------:R-:W3:Y:S04]  /*dec0*/  LDL.LU R222, [R1+0x24] ;  /* 0x0000240001de7983 */ /* 0x000ee80000300800 */
[----:B------:R1:W-:Y:S04]  /*ded0*/  STL [R1+0x150], R156 ;  /* 0x0001509c01007387 */ /* 0x0003e80000100800 */
[----:B------:R-:W-:Y:S01]  /*dee0*/  STL [R1+0x14c], R157 ;  /* 0x00014c9d01007387 */ /* 0x000fe20000100800 */
[----:B-1----:R-:W-:Y:S01]  /*def0*/  IMAD.SHL.U32 R156, R155, 0x4, RZ ;  /* 0x000000049b9c7824 */ /* 0x002fe200078e00ff */
[C---:B------:R-:W-:Y:S01]  /*df00*/  SHF.L.U64.HI R155, R154.reuse, 0x2, R224 ;  /* 0x000000029a9b7819 */ /* 0x040fe200000102e0 */
[----:B------:R-:W-:-:S03]  /*df10*/  IMAD.SHL.U32 R154, R154, 0x4, RZ ;  /* 0x000000049a9a7824 */ /* 0x000fc600078e00ff */
[----:B------:R-:W-:Y:S04]  /*df20*/  STL [R1+0x148], R156 ;  /* 0x0001489c01007387 */ /* 0x000fe80000100800 */
[----:B------:R-:W3:Y:S04]  /*df30*/  LDL.LU R224, [R1+0x28] ;  /* 0x0000280001e07983 */ /* 0x000ee80000300800 */
[----:B------:R-:W-:Y:S04]  /*df40*/  STL [R1+0x144], R155 ;  /* 0x0001449b01007387 */ /* 0x000fe80000100800 */
[----:B------:R1:W-:Y:S02]  /*df50*/  STL [R1+0x140], R154 ;  /* 0x0001409a01007387 */ /* 0x0003e40000100800 */
[C---:B-1----:R-:W-:Y:S01]  /*df60*/  IMAD.SHL.U32 R154, R153.reuse, 0x4, RZ ;  /* 0x00000004999a7824 */ /* 0x042fe200078e00ff */
[----:B--2---:R-:W-:-:S05]  /*df70*/  SHF.L.U64.HI R155, R153, 0x2, R215 ;  /* 0x00000002999b7819 */ /* 0x004fca00000102d7 */
[----:B------:R-:W-:Y:S01]  /*df80*/  STL [R1+0x13c], R155 ;  /* 0x00013c9b01007387 */ /* 0x000fe20000100800 */
[----:B----4-:R-:W-:-:S03]  /*df90*/  SHF.L.U64.HI R153, R152, 0x2, R226 ;  /* 0x0000000298997819 */ /* 0x010fc600000102e2 */
[----:B------:R-:W2:Y:S01]  /*dfa0*/  LDL.LU R226, [R1+0x2c] ;  /* 0x00002c0001e27983 */ /* 0x000ea20000300800 */
[----:B------:R-:W-:-:S03]  /*dfb0*/  IMAD.SHL.U32 R152, R152, 0x4, RZ ;  /* 0x0000000498987824 */ /* 0x000fc600078e00ff */
[----:B------:R-:W-:Y:S04]  /*dfc0*/  STL [R1+0x138], R154 ;  /* 0x0001389a01007387 */ /* 0x000fe80000100800 */
[----:B------:R3:W-:Y:S04]  /*dfd0*/  STL [R1+0x134], R153 ;  /* 0x0001349901007387 */ /* 0x0007e80000100800 */
[----:B------:R-:W4:Y:S04]  /*dfe0*/  LDL.LU R207, [R1+0x30] ;  /* 0x0000300001cf7983 */ /* 0x000f280000300800 */
[----:B------:R1:W-:Y:S01]  /*dff0*/  STL [R1+0x130], R152 ;  /* 0x0001309801007387 */ /* 0x0003e20000100800 */
[----:B---3--:R-:W-:-:S05]  /*e000*/  SHF.L.U64.HI R153, R87, 0x2, R217 ;  /* 0x0000000257997819 */ /* 0x008fca00000102d9 */
[----:B------:R3:W-:Y:S01]  /*e010*/  STL [R1+0x12c], R153 ;  /* 0x00012c9901007387 */ /* 0x0007e20000100800 */
[----:B-1----:R-:W-:-:S03]  /*e020*/  IMAD.SHL.U32 R152, R87, 0x4, RZ ;  /* 0x0000000457987824 */ /* 0x002fc600078e00ff */
[----:B------:R-:W4:Y:S04]  /*e030*/  LDL.LU R209, [R1+0x34] ;  /* 0x0000340001d17983 */ /* 0x000f280000300800 */
[----:B------:R1:W-:Y:S01]  /*e040*/  STL [R1+0x128], R152 ;  /* 0x0001289801007387 */ /* 0x0003e20000100800 */
[----:B---3--:R-:W-:-:S03]  /*e050*/  SHF.L.U64.HI R153, R86, 0x2, R228 ;  /* 0x0000000256997819 */ /* 0x008fc600000102e4 */
[----:B------:R-:W3:Y:S04]  /*e060*/  LDL.LU R228, [R1+0x38] ;  /* 0x0000380001e47983 */ /* 0x000ee80000300800 */
[----:B------:R1:W-:Y:S02]  /*e070*/  STL [R1+0x124], R153 ;  /* 0x0001249901007387 */ /* 0x0003e40000100800 */
[----:B-1----:R-:W-:Y:S01]  /*e080*/  IMAD.SHL.U32 R152, R86, 0x4, RZ ;  /* 0x0000000456987824 */ /* 0x002fe200078e00ff */
[C---:B------:R-:W-:Y:S02]  /*e090*/  SHF.L.U64.HI R153, R85.reuse, 0x2, R230 ;  /* 0x0000000255997819 */ /* 0x040fe400000102e6 */
[----:B------:R-:W3:Y:S04]  /*e0a0*/  LDL.LU R230, [R1+0x3c] ;  /* 0x00003c0001e67983 */ /* 0x000ee80000300800 */
[----:B------:R1:W-:Y:S04]  /*e0b0*/  STL [R1+0x120], R152 ;  /* 0x0001209801007387 */ /* 0x0003e80000100800 */
[----:B------:R1:W-:Y:S02]  /*e0c0*/  STL [R1+0x11c], R153 ;  /* 0x00011c9901007387 */ /* 0x0003e40000100800 */
[----:B-1----:R-:W-:Y:S01]  /*e0d0*/  IMAD.SHL.U32 R152, R85, 0x4, RZ ;  /* 0x0000000455987824 */ /* 0x002fe200078e00ff */
[----:B------:R-:W-:-:S02]  /*e0e0*/  SHF.L.U64.HI R153, R84, 0x2, R252 ;  /* 0x0000000254997819 */ /* 0x000fc400000102fc */
[----:B------:R-:W3:Y:S04]  /*e0f0*/  LDL.LU R252, [R1+0x40] ;  /* 0x0000400001fc7983 */ /* 0x000ee80000300800 */
[----:B------:R1:W-:Y:S04]  /*e100*/  STL [R1+0x118], R152 ;  /* 0x0001189801007387 */ /* 0x0003e80000100800 */
[----:B------:R1:W-:Y:S04]  /*e110*/  STL [R1+0x114], R153 ;  /* 0x0001149901007387 */ /* 0x0003e80000100800 */
[----:B------:R-:W3:Y:S01]  /*e120*/  LDL.LU R211, [R1+0x44] ;  /* 0x0000440001d37983 */ /* 0x000ee20000300800 */
[----:B-1----:R-:W-:Y:S01]  /*e130*/  IMAD.SHL.U32 R152, R84, 0x4, RZ ;  /* 0x0000000454987824 */ /* 0x002fe200078e00ff */
[----:B------:R-:W-:-:S04]  /*e140*/  SHF.L.U64.HI R153, R83, 0x2, R219 ;  /* 0x0000000253997819 */ /* 0x000fc800000102db */
[----:B------:R1:W-:Y:S04]  /*e150*/  STL [R1+0x110], R152 ;  /* 0x0001109801007387 */ /* 0x0003e80000100800 */
[----:B------:R1:W-:Y:S04]  /*e160*/  STL [R1+0x10c], R153 ;  /* 0x00010c9901007387 */ /* 0x0003e80000100800 */
[----:B------:R-:W3:Y:S01]  /*e170*/  LDL.LU R213, [R1+0x48] ;  /* 0x0000480001d57983 */ /* 0x000ee20000300800 */
[----:B-1----:R-:W-:Y:S01]  /*e180*/  IMAD.SHL.U32 R152, R83, 0x4, RZ ;  /* 0x0000000453987824 */ /* 0x002fe200078e00ff */
[----:B------:R-:W-:-:S04]  /*e190*/  SHF.L.U64.HI R153, R82, 0x2, R221 ;  /* 0x0000000252997819 */ /* 0x000fc800000102dd */
[----:B------:R1:W-:Y:S04]  /*e1a0*/  STL [R1+0x108], R152 ;  /* 0x0001089801007387 */ /* 0x0003e80000100800 */
[----:B------:R-:W3:Y:S04]  /*e1b0*/  LDL.LU R215, [R1+0x4c] ;  /* 0x00004c0001d77983 */ /* 0x000ee80000300800 */
[----:B------:R1:W-:Y:S02]  /*e1c0*/  STL [R1+0x104], R153 ;  /* 0x0001049901007387 */ /* 0x0003e40000100800 */
[----:B-1----:R-:W-:-:S02]  /*e1d0*/  IMAD.SHL.U32 R152, R82, 0x4, RZ ;  /* 0x0000000452987824 */ /* 0x002fc400078e00ff */
[----:B------:R-:W3:Y:S04]  /*e1e0*/  LDL.LU R217, [R1+0x50] ;  /* 0x0000500001d97983 */ /* 0x000ee80000300800 */
[----:B------:R1:W-:Y:S01]  /*e1f0*/  STL [R1+0x100], R152 ;  /* 0x0001009801007387 */ /* 0x0003e20000100800 */
[----:B------:R-:W-:-:S03]  /*e200*/  SHF.L.U64.HI R153, R81, 0x2, R222 ;  /* 0x0000000251997819 */ /* 0x000fc600000102de */
[----:B------:R-:W3:Y:S04]  /*e210*/  LDL.LU R219, [R1+0x54] ;  /* 0x0000540001db7983 */ /* 0x000ee80000300800 */
[----:B------:R1:W-:Y:S02]  /*e220*/  STL [R1+0xfc], R153 ;  /* 0x0000fc9901007387 */ /* 0x0003e40000100800 */
[----:B-1----:R-:W-:Y:S02]  /*e230*/  IMAD.SHL.U32 R152, R81, 0x4, RZ ;  /* 0x0000000451987824 */ /* 0x002fe400078e00ff */
[----:B------:R-:W3:Y:S04]  /*e240*/  LDL.LU R221, [R1+0x58] ;  /* 0x0000580001dd7983 */ /* 0x000ee80000300800 */
[----:B------:R1:W-:Y:S04]  /*e250*/  STL [R1+0xf8], R152 ;  /* 0x0000f89801007387 */ /* 0x0003e80000100800 */
[----:B------:R-:W3:Y:S01]  /*e260*/  LDL.LU R222, [R1+0x5c] ;  /* 0x00005c0001de7983 */ /* 0x000ee20000300800 */
[C---:B------:R-:W-:Y:S01]  /*e270*/  SHF.L.U64.HI R153, R80.reuse, 0x2, R224 ;  /* 0x0000000250997819 */ /* 0x040fe200000102e0 */
[----:B-1----:R-:W-:-:S04]  /*e280*/  IMAD.SHL.U32 R152, R80, 0x4, RZ ;  /* 0x0000000450987824 */ /* 0x002fc800078e00ff */
[----:B------:R2:W-:Y:S04]  /*e290*/  STL [R1+0xf4], R153 ;  /* 0x0000f49901007387 */ /* 0x0005e80000100800 */
[----:B------:R-:W3:Y:S04]  /*e2a0*/  LDL.LU R224, [R1+0x60] ;  /* 0x0000600001e07983 */ /* 0x000ee80000300800 */
[----:B------:R1:W-:Y:S01]  /*e2b0*/  STL [R1+0xf0], R152 ;  /* 0x0000f09801007387 */ /* 0x0003e20000100800 */
[----:B--2---:R-:W-:-:S03]  /*e2c0*/  SHF.L.U64.HI R153, R79, 0x2, R226 ;  /* 0x000000024f997819 */ /* 0x004fc600000102e2 */
[----:B------:R-:W2:Y:S01]  /*e2d0*/  LDL.LU R226, [R1+0x64] ;  /* 0x0000640001e27983 */ /* 0x000ea20000300800 */
[----:B-1----:R-:W-:-:S03]  /*e2e0*/  IMAD.SHL.U32 R152, R79, 0x4, RZ ;  /* 0x000000044f987824 */ /* 0x002fc600078e00ff */
[----:B------:R1:W-:Y:S01]  /*e2f0*/  STL [R1+0xec], R153 ;  /* 0x0000ec9901007387 */ /* 0x0003e20000100800 */
[----:B----4-:R-:W-:-:S03]  /*e300*/  SHF.L.U64.HI R154, R78, 0x2, R207 ;  /* 0x000000024e9a7819 */ /* 0x010fc600000102cf */
[----:B------:R4:W-:Y:S01]  /*e310*/  STL [R1+0xe8], R152 ;  /* 0x0000e89801007387 */ /* 0x0009e20000100800 */
[----:B-1----:R-:W-:-:S03]  /*e320*/  IMAD.SHL.U32 R153, R78, 0x4, RZ ;  /* 0x000000044e997824 */ /* 0x002fc600078e00ff */
[----:B------:R1:W-:Y:S04]  /*e330*/  STL [R1+0xe4], R154 ;  /* 0x0000e49a01007387 */ /* 0x0003e80000100800 */
[----:B------:R3:W-:Y:S01]  /*e340*/  STL [R1+0xe0], R153 ;  /* 0x0000e09901007387 */ /* 0x0007e20000100800 */
[C---:B----4-:R-:W-:Y:S01]  /*e350*/  SHF.L.U64.HI R152, R77.reuse, 0x2, R209 ;  /* 0x000000024d987819 */ /* 0x050fe200000102d1 */
[----:B-1----:R-:W-:-:S04]  /*e360*/  IMAD.SHL.U32 R154, R77, 0x4, RZ ;  /* 0x000000044d9a7824 */ /* 0x002fc800078e00ff */
[----:B------:R1:W-:Y:S01]  /*e370*/  STL [R1+0xdc], R152 ;  /* 0x0000dc9801007387 */ /* 0x0003e20000100800 */
[----:B---3--:R-:W-:-:S03]  /*e380*/  SHF.L.U64.HI R153, R76, 0x2, R228 ;  /* 0x000000024c997819 */ /* 0x008fc600000102e4 */
[----:B------:R-:W-:Y:S04]  /*e390*/  STL [R1+0xd8], R154 ;  /* 0x0000d89a01007387 */ /* 0x000fe80000100800 */
[----:B------:R-:W3:Y:S01]  /*e3a0*/  LDL.LU R228, [R1+0x2a8] ;  /* 0x0002a80001e47983 */ /* 0x000ee20000300800 */
[----:B-1----:R-:W-:-:S03]  /*e3b0*/  IMAD.SHL.U32 R152, R76, 0x4, RZ ;  /* 0x000000044c987824 */ /* 0x002fc600078e00ff */
[----:B------:R1:W-:Y:S04]  /*e3c0*/  STL [R1+0xd4], R153 ;  /* 0x0000d49901007387 */ /* 0x0003e80000100800 */
[----:B------:R4:W-:Y:S01]  /*e3d0*/  STL [R1+0xd0], R152 ;  /* 0x0000d09801007387 */ /* 0x0009e20000100800 */
[----:B-1----:R-:W-:-:S03]  /*e3e0*/  SHF.L.U64.HI R153, R75, 0x2, R230 ;  /* 0x000000024b997819 */ /* 0x002fc600000102e6 */
[----:B------:R-:W3:Y:S01]  /*e3f0*/  LDL.LU R230, [R1+0x2ac] ;  /* 0x0002ac0001e67983 */ /* 0x000ee20000300800 */
[----:B----4-:R-:W-:-:S03]  /*e400*/  IMAD.SHL.U32 R152, R75, 0x4, RZ ;  /* 0x000000044b987824 */ /* 0x010fc600078e00ff */
[----:B------:R1:W-:Y:S01]  /*e410*/  STL [R1+0xcc], R153 ;  /* 0x0000cc9901007387 */ /* 0x0003e20000100800 */
[C---:B------:R-:W-:Y:S01]  /*e420*/  IMAD.SHL.U32 R154, R73.reuse, 0x4, RZ ;  /* 0x00000004499a7824 */ /* 0x040fe200078e00ff */
[C---:B-1----:R-:W-:Y:S02]  /*e430*/  SHF.L.U64.HI R153, R74.reuse, 0x2, R252 ;  /* 0x000000024a997819 */ /* 0x042fe400000102fc */
[----:B------:R-:W4:Y:S04]  /*e440*/  LDL.LU R252, [R1+0x2b0] ;  /* 0x0002b00001fc7983 */ /* 0x000f280000300800 */
[----:B------:R1:W-:Y:S04]  /*e450*/  STL [R1+0xc8], R152 ;  /* 0x0000c89801007387 */ /* 0x0003e80000100800 */
[----:B------:R1:W-:Y:S02]  /*e460*/  STL [R1+0xc4], R153 ;  /* 0x0000c49901007387 */ /* 0x0003e40000100800 */
[----:B-1----:R-:W-:Y:S01]  /*e470*/  IMAD.SHL.U32 R152, R74, 0x4, RZ ;  /* 0x000000044a987824 */ /* 0x002fe200078e00ff */
[----:B------:R-:W-:-:S04]  /*e480*/  SHF.L.U64.HI R153, R73, 0x2, R211 ;  /* 0x0000000249997819 */ /* 0x000fc800000102d3 */
[----:B------:R1:W-:Y:S04]  /*e490*/  STL [R1+0xc0], R152 ;  /* 0x0000c09801007387 */ /* 0x0003e80000100800 */
[----:B------:R1:W-:Y:S02]  /*e4a0*/  STL [R1+0xbc], R153 ;  /* 0x0000bc9901007387 */ /* 0x0003e40000100800 */
[C---:B-1----:R-:W-:Y:S02]  /*e4b0*/  SHF.L.U64.HI R152, R72.reuse, 0x2, R213 ;  /* 0x0000000248987819 */ /* 0x042fe400000102d5 */
[----:B------:R1:W-:Y:S01]  /*e4c0*/  STL [R1+0xb8], R154 ;  /* 0x0000b89a01007387 */ /* 0x0003e20000100800 */
[----:B------:R-:W-:-:S03]  /*e4d0*/  IMAD.SHL.U32 R153, R72, 0x4, RZ ;  /* 0x0000000448997824 */ /* 0x000fc600078e00ff */
[----:B------:R1:W-:Y:S02]  /*e4e0*/  STL [R1+0xb4], R152 ;  /* 0x0000b49801007387 */ /* 0x0003e40000100800 */
[C---:B-1----:R-:W-:Y:S02]  /*e4f0*/  SHF.L.U64.HI R154, R71.reuse, 0x2, R215 ;  /* 0x00000002479a7819 */ /* 0x042fe400000102d7 */
[----:B------:R1:W-:Y:S01]  /*e500*/  STL [R1+0xb0], R153 ;  /* 0x0000b09901007387 */ /* 0x0003e20000100800 */
[----:B------:R-:W-:-:S03]  /*e510*/  IMAD.SHL.U32 R152, R71, 0x4, RZ ;  /* 0x0000000447987824 */ /* 0x000fc600078e00ff */
[----:B------:R1:W-:Y:S04]  /*e520*/  STL [R1+0xac], R154 ;  /* 0x0000ac9a01007387 */ /* 0x0003e80000100800 */
[----:B------:R1:W-:Y:S02]  /*e530*/  STL [R1+0xa8], R152 ;  /* 0x0000a89801007387 */ /* 0x0003e40000100800 */
[C---:B-1----:R-:W-:Y:S01]  /*e540*/  SHF.L.U64.HI R153, R70.reuse, 0x2, R217 ;  /* 0x0000000246997819 */ /* 0x042fe200000102d9 */
[----:B------:R-:W-:-:S04]  /*e550*/  IMAD.SHL.U32 R154, R70, 0x4, RZ ;  /* 0x00000004469a7824 */ /* 0x000fc800078e00ff */
[----:B------:R1:W-:Y:S01]  /*e560*/  STL [R1+0xa4], R153 ;  /* 0x0000a49901007387 */ /* 0x0003e20000100800 */
[----:B------:R-:W-:-:S03]  /*e570*/  SHF.L.U64.HI R152, R69, 0x2, R219 ;  /* 0x0000000245987819 */ /* 0x000fc600000102db */
[----:B------:R1:W-:Y:S04]  /*e580*/  STL [R1+0xa0], R154 ;  /* 0x0000a09a01007387 */ /* 0x0003e80000100800 */
[----:B------:R1:W-:Y:S02]  /*e590*/  STL [R1+0x9c], R152 ;  /* 0x00009c9801007387 */ /* 0x0003e40000100800 */
[----:B-1----:R-:W-:Y:S01]  /*e5a0*/  IMAD.SHL.U32 R153, R69, 0x4, RZ ;  /* 0x0000000445997824 */ /* 0x002fe200078e00ff */
[----:B------:R-:W-:-:S04]  /*e5b0*/  SHF.L.U64.HI R154, R68, 0x2, R221 ;  /* 0x00000002449a7819 */ /* 0x000fc800000102dd */
        /* <DEDUP_REMOVED lines=8> */
[----:B------:R-:W-:Y:S04]  /*e640*/  STL [R1+0x88], R154 ;  /* 0x0000889a01007387 */ /* 0x000fe80000100800 */
[----:B------:R1:W-:Y:S02]  /*e650*/  STL [R1+0x84], R152 ;  /* 0x0000849801007387 */ /* 0x0003e40000100800 */
[----:B-1----:R-:W-:-:S05]  /*e660*/  IMAD.SHL.U32 R153, R66, 0x4, RZ ;  /* 0x0000000442997824 */ /* 0x002fca00078e00ff */
[----:B------:R1:W-:Y:S01]  /*e670*/  STL [R1+0x80], R153 ;  /* 0x0000809901007387 */ /* 0x0003e20000100800 */
[C---:B------:R-:W-:Y:S01]  /*e680*/  IMAD.SHL.U32 R152, R65.reuse, 0x4, RZ ;  /* 0x0000000441987824 */ /* 0x040fe200078e00ff */
[----:B-1----:R-:W-:Y:S02]  /*e690*/  SHF.L.U64.HI R153, R64, 0x2, R22 ;  /* 0x0000000240997819 */ /* 0x002fe40000010216 */
[----:B--2---:R-:W-:-:S05]  /*e6a0*/  SHF.L.U64.HI R154, R65, 0x2, R226 ;  /* 0x00000002419a7819 */ /* 0x004fca00000102e2 */
[----:B------:R1:W-:Y:S04]  /*e6b0*/  STL [R1+0x7c], R154 ;  /* 0x00007c9a01007387 */ /* 0x0003e80000100800 */
[----:B------:R-:W3:Y:S04]  /*e6c0*/  LDL.LU R22, [R1+0x3d0] ;  /* 0x0003d00001167983 */ /* 0x000ee80000300800 */
[----:B------:R2:W-:Y:S01]  /*e6d0*/  STL [R1+0x78], R152 ;  /* 0x0000789801007387 */ /* 0x0005e20000100800 */
[----:B-1----:R-:W-:-:S03]  /*e6e0*/  SHF.L.U64.HI R154, R63, 0x2, R20 ;  /* 0x000000023f9a7819 */ /* 0x002fc60000010214 */
[----:B------:R1:W-:Y:S04]  /*e6f0*/  STL [R1+0x74], R153 ;  /* 0x0000749901007387 */ /* 0x0003e80000100800 */
[----:B------:R-:W4:Y:S01]  /*e700*/  LDL.LU R20, [R1+0x3cc] ;  /* 0x0003cc0001147983 */ /* 0x000f220000300800 */
[----:B--2---:R-:W-:Y:S01]  /*e710*/  IMAD.SHL.U32 R152, R64, 0x4, RZ ;  /* 0x0000000440987824 */ /* 0x004fe200078e00ff */
[----:B-1----:R-:W-:-:S04]  /*e720*/  SHF.L.U64.HI R153, R62, 0x2, R19 ;  /* 0x000000023e997819 */ /* 0x002fc80000010213 */
[----:B------:R1:W-:Y:S04]  /*e730*/  STL [R1+0x70], R152 ;  /* 0x0000709801007387 */ /* 0x0003e80000100800 */
[----:B------:R-:W-:Y:S04]  /*e740*/  STL [R1+0x6c], R154 ;  /* 0x00006c9a01007387 */ /* 0x000fe80000100800 */
[----:B------:R-:W2:Y:S01]  /*e750*/  LDL.LU R19, [R1+0x3c8] ;  /* 0x0003c80001137983 */ /* 0x000ea20000300800 */
[----:B-1----:R-:W-:-:S05]  /*e760*/  IMAD.SHL.U32 R152, R63, 0x4, RZ ;  /* 0x000000043f987824 */ /* 0x002fca00078e00ff */
[----:B------:R1:W-:Y:S04]  /*e770*/  STL [R1+0x68], R152 ;  /* 0x0000689801007387 */ /* 0x0003e80000100800 */
[----:B------:R3:W-:Y:S01]  /*e780*/  STL [R1+0x64], R153 ;  /* 0x0000649901007387 */ /* 0x0007e20000100800 */
[----:B-1----:R-:W-:-:S05]  /*e790*/  IMAD.SHL.U32 R152, R62, 0x4, RZ ;  /* 0x000000043e987824 */ /* 0x002fca00078e00ff */
[----:B------:R4:W-:Y:S01]  /*e7a0*/  STL [R1+0x60], R152 ;  /* 0x0000609801007387 */ /* 0x0009e20000100800 */
[C---:B---3--:R-:W-:Y:S01]  /*e7b0*/  SHF.L.U64.HI R154, R22.reuse, 0x2, R228 ;  /* 0x00000002169a7819 */ /* 0x048fe200000102e4 */
[----:B------:R-:W-:-:S04]  /*e7c0*/  IMAD.SHL.U32 R153, R22, 0x4, RZ ;  /* 0x0000000416997824 */ /* 0x000fc800078e00ff */
[----:B------:R-:W-:Y:S04]  /*e7d0*/  STL [R1+0x5c], R154 ;  /* 0x00005c9a01007387 */ /* 0x000fe80000100800 */
[----:B------:R-:W-:Y:S01]  /*e7e0*/  STL [R1+0x58], R153 ;  /* 0x0000589901007387 */ /* 0x000fe20000100800 */
[C---:B----4-:R-:W-:Y:S01]  /*e7f0*/  SHF.L.U64.HI R152, R20.reuse, 0x2, R230 ;  /* 0x0000000214987819 */ /* 0x050fe200000102e6 */
[----:B------:R-:W-:Y:S02]  /*e800*/  IMAD.SHL.U32 R22, R20, 0x4, RZ ;  /* 0x0000000414167824 */ /* 0x000fe400078e00ff */
[----:B------:R-:W3:Y:S04]  /*e810*/  LDL.LU R209, [R1+0x2b8] ;  /* 0x0002b80001d17983 */ /* 0x000ee80000300800 */
[----:B------:R-:W-:Y:S04]  /*e820*/  STL [R1+0x54], R152 ;  /* 0x0000549801007387 */ /* 0x000fe80000100800 */
[----:B------:R-:W-:Y:S01]  /*e830*/  STL [R1+0x50], R22 ;  /* 0x0000501601007387 */ /* 0x000fe20000100800 */
[C---:B--2---:R-:W-:Y:S01]  /*e840*/  SHF.L.U64.HI R20, R19.reuse, 0x2, R252 ;  /* 0x0000000213147819 */ /* 0x044fe200000102fc */
[----:B------:R-:W-:-:S02]  /*e850*/  IMAD.SHL.U32 R19, R19, 0x4, RZ ;  /* 0x0000000413137824 */ /* 0x000fc400078e00ff */
[----:B------:R-:W2:Y:S04]  /*e860*/  LDL.LU R252, [R1+0x2bc] ;  /* 0x0002bc0001fc7983 */ /* 0x000ea80000300800 */
[----:B------:R1:W-:Y:S04]  /*e870*/  STL [R1+0x4c], R20 ;  /* 0x00004c1401007387 */ /* 0x0003e80000100800 */
[----:B------:R-:W4:Y:S04]  /*e880*/  LDL.LU R211, [R1+0x2c0] ;  /* 0x0002c00001d37983 */ /* 0x000f280000300800 */
[----:B------:R1:W-:Y:S02]  /*e890*/  STL [R1+0x48], R19 ;  /* 0x0000481301007387 */ /* 0x0003e40000100800 */
[----:B-1----:R-:W-:-:S02]  /*e8a0*/  SHF.L.U64.HI R20, R18, 0x2, R14 ;  /* 0x0000000212147819 */ /* 0x002fc4000001020e */
[----:B------:R-:W3:Y:S04]  /*e8b0*/  LDL.LU R14, [R1+0x3c4] ;  /* 0x0003c400010e7983 */ /* 0x000ee80000300800 */
[----:B------:R-:W2:Y:S01]  /*e8c0*/  LDL.LU R213, [R1+0x2c4] ;  /* 0x0002c40001d57983 */ /* 0x000ea20000300800 */
[----:B------:R-:W-:-:S03]  /*e8d0*/  IMAD.SHL.U32 R19, R18, 0x4, RZ ;  /* 0x0000000412137824 */ /* 0x000fc600078e00ff */
[----:B------:R-:W-:Y:S01]  /*e8e0*/  STL [R1+0x44], R20 ;  /* 0x0000441401007387 */ /* 0x000fe20000100800 */
[----:B------:R-:W-:-:S03]  /*e8f0*/  SHF.L.U64.HI R18, R16, 0x2, R12 ;  /* 0x0000000210127819 */ /* 0x000fc6000001020c */
[----:B------:R-:W4:Y:S04]  /*e900*/  LDL.LU R215, [R1+0x2c8] ;  /* 0x0002c80001d77983 */ /* 0x000f280000300800 */
[----:B------:R-:W-:Y:S04]  /*e910*/  STL [R1+0x40], R19 ;  /* 0x0000401301007387 */ /* 0x000fe80000100800 */
[----:B------:R-:W2:Y:S01]  /*e920*/  LDL.LU R12, [R1+0x3c0] ;  /* 0x0003c000010c7983 */ /* 0x000ea20000300800 */
[----:B------:R-:W-:-:S03]  /*e930*/  IMAD.SHL.U32 R16, R16, 0x4, RZ ;  /* 0x0000000410107824 */ /* 0x000fc600078e00ff */
[----:B------:R-:W4:Y:S04]  /*e940*/  LDL.LU R217, [R1+0x2cc] ;  /* 0x0002cc0001d97983 */ /* 0x000f280000300800 */
[----:B------:R3:W-:Y:S04]  /*e950*/  STL [R1+0x3c], R18 ;  /* 0x00003c1201007387 */ /* 0x0007e80000100800 */
[----:B------:R-:W4:Y:S04]  /*e960*/  LDL.LU R219, [R1+0x2d0] ;  /* 0x0002d00001db7983 */ /* 0x000f280000300800 */
[----:B------:R1:W-:Y:S01]  /*e970*/  STL [R1+0x38], R16 ;  /* 0x0000381001007387 */ /* 0x0003e20000100800 */
[----:B---3--:R-:W-:-:S03]  /*e980*/  SHF.L.U64.HI R18, R14, 0x2, R13 ;  /* 0x000000020e127819 */ /* 0x008fc6000001020d */
[----:B------:R-:W3:Y:S01]  /*e990*/  LDL.LU R13, [R1+0x3bc] ;  /* 0x0003bc00010d7983 */ /* 0x000ee20000300800 */
[----:B-1----:R-:W-:-:S03]  /*e9a0*/  IMAD.SHL.U32 R16, R14, 0x4, RZ ;  /* 0x000000040e107824 */ /* 0x002fc600078e00ff */
[----:B------:R-:W4:Y:S04]  /*e9b0*/  LDL.LU R222, [R1+0x2d4] ;  /* 0x0002d40001de7983 */ /* 0x000f280000300800 */
[----:B------:R-:W-:Y:S01]  /*e9c0*/  STL [R1+0x34], R18 ;  /* 0x0000341201007387 */ /* 0x000fe20000100800 */
[----:B--2---:R-:W-:-:S03]  /*e9d0*/  SHF.L.U64.HI R14, R12, 0x2, R15 ;  /* 0x000000020c0e7819 */ /* 0x004fc6000001020f */
[----:B------:R-:W2:Y:S01]  /*e9e0*/  LDL.LU R15, [R1+0x3b8] ;  /* 0x0003b800010f7983 */ /* 0x000ea20000300800 */
[----:B------:R-:W-:-:S03]  /*e9f0*/  IMAD.SHL.U32 R12, R12, 0x4, RZ ;  /* 0x000000040c0c7824 */ /* 0x000fc600078e00ff */
[----:B------:R-:W-:Y:S04]  /*ea00*/  STL [R1+0x30], R16 ;  /* 0x0000301001007387 */ /* 0x000fe80000100800 */
[----:B------:R-:W4:Y:S04]  /*ea10*/  LDL.LU R221, [R1+0x2d8] ;  /* 0x0002d80001dd7983 */ /* 0x000f280000300800 */
[----:B------:R3:W-:Y:S04]  /*ea20*/  STL [R1+0x2c], R14 ;  /* 0x00002c0e01007387 */ /* 0x0007e80000100800 */
[----:B------:R-:W4:Y:S04]  /*ea30*/  LDL.LU R224, [R1+0x2dc] ;  /* 0x0002dc0001e07983 */ /* 0x000f280000300800 */
[----:B------:R1:W-:Y:S01]  /*ea40*/  STL [R1+0x28], R12 ;  /* 0x0000280c01007387 */ /* 0x0003e20000100800 */
[C---:B---3--:R-:W-:Y:S01]  /*ea50*/  SHF.L.U64.HI R14, R13.reuse, 0x2, R21 ;  /* 0x000000020d0e7819 */ /* 0x048fe20000010215 */
[----:B-1----:R-:W-:-:S02]  /*ea60*/  IMAD.SHL.U32 R12, R13, 0x4, RZ ;  /* 0x000000040d0c7824 */ /* 0x002fc400078e00ff */
[----:B------:R-:W3:Y:S04]  /*ea70*/  LDL.LU R21, [R1+0x3b4] ;  /* 0x0003b40001157983 */ /* 0x000ee80000300800 */
[----:B------:R-:W3:Y:S04]  /*ea80*/  LDL.LU R226, [R1+0x2e0] ;  /* 0x0002e00001e27983 */ /* 0x000ee80000300800 */
[----:B------:R2:W-:Y:S04]  /*ea90*/  STL [R1+0x24], R14 ;  /* 0x0000240e01007387 */ /* 0x0005e80000100800 */
[----:B------:R-:W3:Y:S04]  /*eaa0*/  LDL.LU R230, [R1+0x2e4] ;  /* 0x0002e40001e67983 */ /* 0x000ee80000300800 */
[----:B------:R1:W-:Y:S01]  /*eab0*/  STL [R1+0x20], R12 ;  /* 0x0000200c01007387 */ /* 0x0003e20000100800 */
[----:B--2---:R-:W-:-:S03]  /*eac0*/  SHF.L.U64.HI R14, R15, 0x2, R23 ;  /* 0x000000020f0e7819 */ /* 0x004fc60000010217 */
[----:B------:R-:W2:Y:S01]  /*ead0*/  LDL.LU R23, [R1+0x3b0] ;  /* 0x0003b00001177983 */ /* 0x000ea20000300800 */
[----:B------:R-:W-:-:S03]  /*eae0*/  IMAD.SHL.U32 R13, R15, 0x4, RZ ;  /* 0x000000040f0d7824 */ /* 0x000fc600078e00ff */
[----:B------:R-:W-:Y:S01]  /*eaf0*/  STL [R1+0x1c], R14 ;  /* 0x00001c0e01007387 */ /* 0x000fe20000100800 */
[----:B-1----:R-:W-:-:S03]  /*eb00*/  SHF.L.U64.HI R12, R17, 0x2, R251 ;  /* 0x00000002110c7819 */ /* 0x002fc600000102fb */
[----:B------:R-:W2:Y:S04]  /*eb10*/  LDL.LU R251, [R1+0x3ac] ;  /* 0x0003ac0001fb7983 */ /* 0x000ea80000300800 */
[----:B------:R1:W-:Y:S04]  /*eb20*/  STL [R1+0x18], R13 ;  /* 0x0000180d01007387 */ /* 0x0003e80000100800 */
[----:B------:R-:W2:Y:S04]  /*eb30*/  LDL.LU R228, [R1+0x2e8] ;  /* 0x0002e80001e47983 */ /* 0x000ea80000300800 */
[----:B------:R3:W-:Y:S01]  /*eb40*/  STL [R1+0x14], R12 ;  /* 0x0000140c01007387 */ /* 0x0007e20000100800 */
[----:B-1----:R-:W-:Y:S01]  /*eb50*/  IMAD.SHL.U32 R13, R17, 0x4, RZ ;  /* 0x00000004110d7824 */ /* 0x002fe200078e00ff */
[----:B----4-:R-:W-:-:S02]  /*eb60*/  SHF.L.U64.HI R240, R239, 0x2, R222 ;  /* 0x00000002eff07819 */ /* 0x010fc400000102de */
[C---:B---3--:R-:W-:Y:S01]  /*eb70*/  SHF.L.U64.HI R12, R21.reuse, 0x2, R247 ;  /* 0x00000002150c7819 */ /* 0x048fe200000102f7 */
[----:B------:R-:W-:Y:S01]  /*eb80*/  IMAD.SHL.U32 R14, R21, 0x4, RZ ;  /* 0x00000004150e7824 */ /* 0x000fe200078e00ff */
[----:B------:R-:W3:Y:S04]  /*eb90*/  LDL.LU R247, [R1+0x3a8] ;  /* 0x0003a80001f77983 */ /* 0x000ee80000300800 */
[----:B------:R2:W-:Y:S04]  /*eba0*/  STL [R1+0x10], R13 ;  /* 0x0000100d01007387 */ /* 0x0005e80000100800 */
[----:B------:R1:W-:Y:S01]  /*ebb0*/  STL [R1+0xc], R12 ;  /* 0x00000c0c01007387 */ /* 0x0003e20000100800 */
[----:B------:R-:W-:-:S03]  /*ebc0*/  SHF.L.U64.HI R232, R231, 0x2, R230 ;  /* 0x00000002e7e87819 */ /* 0x000fc600000102e6 */
[----:B------:R-:W-:Y:S01]  /*ebd0*/  STL [R1+0x8], R14 ;  /* 0x0000080e01007387 */ /* 0x000fe20000100800 */
[C---:B--2---:R-:W-:Y:S01]  /*ebe0*/  SHF.L.U64.HI R13, R23.reuse, 0x2, R209 ;  /* 0x00000002170d7819 */ /* 0x044fe200000102d1 */
[----:B-1----:R-:W-:Y:S01]  /*ebf0*/  IMAD.SHL.U32 R12, R23, 0x4, RZ ;  /* 0x00000004170c7824 */ /* 0x002fe200078e00ff */
[----:B------:R-:W-:-:S03]  /*ec00*/  SHF.L.U64.HI R230, R229, 0x2, R220 ;  /* 0x00000002e5e67819 */ /* 0x000fc600000102dc */
[----:B------:R1:W-:Y:S01]  /*ec10*/  STL [R1+0x4], R13 ;  /* 0x0000040d01007387 */ /* 0x0003e20000100800 */
[----:B------:R-:W-:-:S03]  /*ec20*/  SHF.L.U64.HI R234, R233, 0x2, R226 ;  /* 0x00000002e9ea7819 */ /* 0x000fc600000102e2 */
[----:B------:R2:W-:Y:S01]  /*ec30*/  STL [R1], R12 ;  /* 0x0000000c01007387 */ /* 0x0005e20000100800 */
[----:B------:R-:W-:-:S03]  /*ec40*/  SHF.L.U64.HI R226, R225, 0x2, R218 ;  /* 0x00000002e1e27819 */ /* 0x000fc600000102da */
[----:B------:R-:W4:Y:S04]  /*ec50*/  LDL.LU R222, [R1+0x2ec] ;  /* 0x0002ec0001de7983 */ /* 0x000f280000300800 */
[----:B------:R-:W2:Y:S04]  /*ec60*/  LDL.LU R220, [R1+0x3a4] ;  /* 0x0003a40001dc7983 */ /* 0x000ea80000300800 */
[----:B------:R-:W3:Y:S01]  /*ec70*/  LDL.LU R218, [R1+0x3a0] ;  /* 0x0003a00001da7983 */ /* 0x000ee20000300800 */
[----:B------:R-:W-:Y:S02]  /*ec80*/  SHF.L.U64.HI R236, R235, 0x2, R224 ;  /* 0x00000002ebec7819 */ /* 0x000fe400000102e0 */
[----:B------:R-:W-:-:S02]  /*ec90*/  SHF.L.U64.HI R224, R223, 0x2, R216 ;  /* 0x00000002dfe07819 */ /* 0x000fc400000102d8 */
[----:B------:R-:W4:Y:S01]  /*eca0*/  LDL.LU R216, [R1+0x39c] ;  /* 0x00039c0001d87983 */ /* 0x000f220000300800 */
[----:B------:R-:W-:-:S03]  /*ecb0*/  SHF.L.U64.HI R238, R237, 0x2, R221 ;  /* 0x00000002edee7819 */ /* 0x000fc600000102dd */
[----:B------:R-:W4:Y:S01]  /*ecc0*/  LDL.LU R209, [R1+0x2f0] ;  /* 0x0002f00001d17983 */ /* 0x000f220000300800 */
[----:B------:R-:W-:Y:S02]  /*ecd0*/  SHF.L.U64.HI R242, R241, 0x2, R219 ;  /* 0x00000002f1f27819 */ /* 0x000fe400000102db */
[----:B--2---:R-:W-:Y:S02]  /*ece0*/  SHF.L.U64.HI R221, R220, 0x2, R214 ;  /* 0x00000002dcdd7819 */ /* 0x004fe400000102d6 */
[----:B------:R-:W2:Y:S01]  /*ecf0*/  LDL.LU R214, [R1+0x398] ;  /* 0x0003980001d67983 */ /* 0x000ea20000300800 */
[----:B---3--:R-:W-:-:S03]  /*ed00*/  SHF.L.U64.HI R219, R218, 0x2, R212 ;  /* 0x00000002dadb7819 */ /* 0x008fc600000102d4 */
[----:B------:R-:W3:Y:S04]  /*ed10*/  LDL.LU R207, [R1+0x2f8] ;  /* 0x0002f80001cf7983 */ /* 0x000ee80000300800 */
[----:B------:R-:W3:Y:S04]  /*ed20*/  LDL.LU R205, [R1+0x2fc] ;  /* 0x0002fc0001cd7983 */ /* 0x000ee80000300800 */
[----:B------:R-:W3:Y:S01]  /*ed30*/  LDL.LU R212, [R1+0x394] ;  /* 0x0003940001d47983 */ /* 0x000ee20000300800 */
[----:B------:R-:W-:Y:S02]  /*ed40*/  SHF.L.U64.HI R244, R243, 0x2, R217 ;  /* 0x00000002f3f47819 */ /* 0x000fe400000102d9 */
[----:B----4-:R-:W-:Y:S01]  /*ed50*/  SHF.L.U64.HI R217, R216, 0x2, R210 ;  /* 0x00000002d8d97819 */ /* 0x010fe200000102d2 */
[----:B------:R-:W4:Y:S04]  /*ed60*/  LDL.LU R203, [R1+0x300] ;  /* 0x0003000001cb7983 */ /* 0x000f280000300800 */
[----:B------:R-:W4:Y:S04]  /*ed70*/  LDL.LU R201, [R1+0x304] ;  /* 0x0003040001c97983 */ /* 0x000f280000300800 */
[----:B------:R-:W4:Y:S01]  /*ed80*/  LDL.LU R210, [R1+0x390] ;  /* 0x0003900001d27983 */ /* 0x000f220000300800 */
[----:B------:R-:W-:-:S03]  /*ed90*/  SHF.L.U64.HI R248, R247, 0x2, R213 ;  /* 0x00000002f7f87819 */ /* 0x000fc600000102d5 */
[----:B------:R-:W4:Y:S01]  /*eda0*/  LDL.LU R199, [R1+0x308] ;  /* 0x0003080001c77983 */ /* 0x000f220000300800 */
[----:B------:R-:W-:-:S03]  /*edb0*/  SHF.L.U64.HI R246, R245, 0x2, R215 ;  /* 0x00000002f5f67819 */ /* 0x000fc600000102d7 */
[----:B------:R-:W4:Y:S04]  /*edc0*/  LDL.LU R197, [R1+0x30c] ;  /* 0x00030c0001c57983 */ /* 0x000f280000300800 */
[----:B------:R-:W4:Y:S04]  /*edd0*/  LDL.LU R195, [R1+0x310] ;  /* 0x0003100001c37983 */ /* 0x000f280000300800 */
[----:B------:R-:W4:Y:S01]  /*ede0*/  LDL.LU R193, [R1+0x314] ;  /* 0x0003140001c17983 */ /* 0x000f220000300800 */
[----:B--2---:R-:W-:Y:S02]  /*edf0*/  SHF.L.U64.HI R215, R214, 0x2, R222 ;  /* 0x00000002d6d77819 */ /* 0x004fe400000102de */
[----:B---3--:R-:W-:-:S02]  /*ee00*/  SHF.L.U64.HI R213, R212, 0x2, R208 ;  /* 0x00000002d4d57819 */ /* 0x008fc400000102d0 */
[----:B------:R-:W2:Y:S04]  /*ee10*/  LDL.LU R208, [R1+0x38c] ;  /* 0x00038c0001d07983 */ /* 0x000ea80000300800 */
[----:B------:R-:W3:Y:S04]  /*ee20*/  LDL.LU R191, [R1+0x318] ;  /* 0x0003180001bf7983 */ /* 0x000ee80000300800 */
[----:B------:R-:W1:Y:S01]  /*ee30*/  LDL.LU R222, [R1+0x31c] ;  /* 0x00031c0001de7983 */ /* 0x000e620000300800 */
[----:B------:R-:W-:Y:S02]  /*ee40*/  SHF.L.U64.HI R250, R249, 0x2, R211 ;  /* 0x00000002f9fa7819 */ /* 0x000fe400000102d3 */
[----:B----4-:R-:W-:-:S02]  /*ee50*/  SHF.L.U64.HI R211, R210, 0x2, R206 ;  /* 0x00000002d2d37819 */ /* 0x010fc400000102ce */
[----:B------:R-:W4:Y:S04]  /*ee60*/  LDL.LU R206, [R1+0x388] ;  /* 0x0003880001ce7983 */ /* 0x000f280000300800 */
[----:B------:R-:W2:Y:S04]  /*ee70*/  LDL.LU R181, [R1+0x320] ;  /* 0x0003200001b57983 */ /* 0x000ea80000300800 */
[----:B------:R-:W2:Y:S04]  /*ee80*/  LDL R182, [R1+0x248] ;  /* 0x0002480001b67983 */ /* 0x000ea80000100800 */
[----:B------:R-:W4:Y:S04]  /*ee90*/  LDL.LU R183, [R1+0x324] ;  /* 0x0003240001b77983 */ /* 0x000f280000300800 */
[----:B------:R-:W4:Y:S04]  /*eea0*/  LDL R184, [R1+0x24c] ;  /* 0x00024c0001b87983 */ /* 0x000f280000100800 */
[----:B------:R-:W4:Y:S04]  /*eeb0*/  LDL.LU R185, [R1+0x328] ;  /* 0x0003280001b97983 */ /* 0x000f280000300800 */
[----:B------:R-:W4:Y:S04]  /*eec0*/  LDL R186, [R1+0x254] ;  /* 0x0002540001ba7983 */ /* 0x000f280000100800 */
[----:B------:R-:W4:Y:S04]  /*eed0*/  LDL.LU R187, [R1+0x32c] ;  /* 0x00032c0001bb7983 */ /* 0x000f280000300800 */
[----:B------:R-:W4:Y:S01]  /*eee0*/  LDL.LU R190, [R1+0x260] ;  /* 0x0002600001be7983 */ /* 0x000f220000300800 */
[----:B---3--:R-:W-:-:S03]  /*eef0*/  SHF.L.U64.HI R189, R160, 0x2, R191 ;  /* 0x00000002a0bd7819 */ /* 0x008fc600000102bf */
[----:B------:R-:W3:Y:S01]  /*ef00*/  LDL.LU R191, [R1+0x330] ;  /* 0x0003300001bf7983 */ /* 0x000ee20000300800 */
[----:B-1----:R-:W-:-:S03]  /*ef10*/  SHF.L.U64.HI R13, R162, 0x2, R222 ;  /* 0x00000002a20d7819 */ /* 0x002fc600000102de */
[----:B------:R-:W3:Y:S04]  /*ef20*/  LDL.LU R222, [R1+0x264] ;  /* 0x0002640001de7983 */ /* 0x000ee80000300800 */
        /* <DEDUP_REMOVED lines=15> */
[----:B------:R-:W3:Y:S01]  /*f020*/  LDL.LU R176, [R1+0x284] ;  /* 0x0002840001b07983 */ /* 0x000ee20000300800 */
[----:B--2---:R-:W-:-:S03]  /*f030*/  SHF.L.U64.HI R15, R182, 0x2, R181 ;  /* 0x00000002b60f7819 */ /* 0x004fc600000102b5 */
[----:B------:R-:W2:Y:S01]  /*f040*/  LDL.LU R177, [R1+0x354] ;  /* 0x0003540001b17983 */ /* 0x000ea20000300800 */
[----:B------:R-:W-:-:S03]  /*f050*/  IMAD.SHL.U32 R16, R182, 0x4, RZ ;  /* 0x00000004b6107824 */ /* 0x000fc600078e00ff */
[----:B------:R-:W2:Y:S01]  /*f060*/  LDL.LU R178, [R1+0x288] ;  /* 0x0002880001b27983 */ /* 0x000ea20000300800 */
[----:B----4-:R-:W-:-:S03]  /*f070*/  SHF.L.U64.HI R17, R184, 0x2, R183 ;  /* 0x00000002b8117819 */ /* 0x010fc600000102b7 */
[----:B------:R-:W4:Y:S01]  /*f080*/  LDL.LU R179, [R1+0x358] ;  /* 0x0003580001b37983 */ /* 0x000f220000300800 */
[----:B------:R-:W-:-:S03]  /*f090*/  IMAD.SHL.U32 R18, R184, 0x4, RZ ;  /* 0x00000004b8127824 */ /* 0x000fc600078e00ff */
[----:B------:R-:W2:Y:S01]  /*f0a0*/  LDL.LU R180, [R1+0x28c] ;  /* 0x00028c0001b47983 */ /* 0x000ea20000300800 */
[----:B------:R-:W-:-:S03]  /*f0b0*/  SHF.L.U64.HI R19, R186, 0x2, R185 ;  /* 0x00000002ba137819 */ /* 0x000fc600000102b9 */
[----:B------:R-:W4:Y:S01]  /*f0c0*/  LDL.LU R181, [R1+0x35c] ;  /* 0x00035c0001b57983 */ /* 0x000f220000300800 */
[----:B------:R-:W-:-:S03]  /*f0d0*/  IMAD.SHL.U32 R20, R186, 0x4, RZ ;  /* 0x00000004ba147824 */ /* 0x000fc600078e00ff */
[----:B------:R-:W4:Y:S01]  /*f0e0*/  LDL.LU R182, [R1+0x290] ;  /* 0x0002900001b67983 */ /* 0x000f220000300800 */
[----:B------:R-:W-:-:S03]  /*f0f0*/  SHF.L.U64.HI R21, R190, 0x2, R187 ;  /* 0x00000002be157819 */ /* 0x000fc600000102bb */
[----:B------:R-:W4:Y:S01]  /*f100*/  LDL.LU R183, [R1+0x364] ;  /* 0x0003640001b77983 */ /* 0x000f220000300800 */
[----:B------:R-:W-:-:S03]  /*f110*/  IMAD.SHL.U32 R22, R190, 0x4, RZ ;  /* 0x00000004be167824 */ /* 0x000fc600078e00ff */
[----:B------:R-:W4:Y:S01]  /*f120*/  LDL.LU R184, [R1+0x298] ;  /* 0x0002980001b87983 */ /* 0x000f220000300800 */
[----:B------:R-:W-:-:S03]  /*f130*/  IMAD.SHL.U32 R12, R160, 0x4, RZ ;  /* 0x00000004a00c7824 */ /* 0x000fc600078e00ff */
[----:B------:R-:W4:Y:S04]  /*f140*/  LDL.LU R185, [R1+0x368] ;  /* 0x0003680001b97983 */ /* 0x000f280000300800 */
[----:B------:R-:W4:Y:S04]  /*f150*/  LDL.LU R186, [R1+0x29c] ;  /* 0x00029c0001ba7983 */ /* 0x000f280000300800 */
[----:B------:R-:W4:Y:S04]  /*f160*/  LDL.LU R187, [R1+0x36c] ;  /* 0x00036c0001bb7983 */ /* 0x000f280000300800 */
[----:B------:R-:W4:Y:S01]  /*f170*/  LDL.LU R190, [R1+0x2a0] ;  /* 0x0002a00001be7983 */ /* 0x000f220000300800 */
[C---:B---3--:R-:W-:Y:S01]  /*f180*/  SHF.L.U64.HI R23, R222.reuse, 0x2, R191 ;  /* 0x00000002de177819 */ /* 0x048fe200000102bf */
[----:B------:R-:W-:-:S02]  /*f190*/  IMAD.SHL.U32 R152, R222, 0x4, RZ ;  /* 0x00000004de987824 */ /* 0x000fc400078e00ff */
[----:B------:R-:W3:Y:S04]  /*f1a0*/  LDL.LU R191, [R1+0x370] ;  /* 0x0003700001bf7983 */ /* 0x000ee80000300800 */
[----:B------:R-:W3:Y:S01]  /*f1b0*/  LDL.LU R222, [R1+0x2a4] ;  /* 0x0002a40001de7983 */ /* 0x000ee20000300800 */
[----:B------:R-:W-:Y:S02]  /*f1c0*/  SHF.L.U64.HI R153, R161, 0x2, R159 ;  /* 0x00000002a1997819 */ /* 0x000fe4000001029f */
[C---:B------:R-:W-:Y:S01]  /*f1d0*/  SHF.L.U64.HI R159, R168.reuse, 0x2, R167 ;  /* 0x00000002a89f7819 */ /* 0x040fe200000102a7 */
[----:B------:R-:W-:Y:S01]  /*f1e0*/  IMAD.SHL.U32 R160, R168, 0x4, RZ ;  /* 0x00000004a8a07824 */ /* 0x000fe200078e00ff */
[C---:B------:R-:W-:Y:S01]  /*f1f0*/  SHF.L.U64.HI R167, R176.reuse, 0x2, R175 ;  /* 0x00000002b0a77819 */ /* 0x040fe200000102af */
[----:B------:R-:W-:Y:S01]  /*f200*/  IMAD.SHL.U32 R168, R176, 0x4, RZ ;  /* 0x00000004b0a87824 */ /* 0x000fe200078e00ff */
[C---:B------:R-:W-:Y:S01]  /*f210*/  SHF.L.U64.HI R175, R2.reuse, 0x2, R3 ;  /* 0x0000000202af7819 */ /* 0x040fe20000010203 */
[----:B------:R-:W-:Y:S01]  /*f220*/  IMAD.SHL.U32 R176, R2, 0x4, RZ ;  /* 0x0000000402b07824 */ /* 0x000fe200078e00ff */
[----:B------:R-:W3:Y:S04]  /*f230*/  LDL.LU R3, [R1+0x384] ;  /* 0x0003840001037983 */ /* 0x000ee80000300800 */
[----:B------:R-:W3:Y:S01]  /*f240*/  LDL.LU R2, [R1+0x380] ;  /* 0x0003800001027983 */ /* 0x000ee20000300800 */
[C---:B------:R-:W-:Y:S01]  /*f250*/  SHF.L.U64.HI R155, R164.reuse, 0x2, R163 ;  /* 0x00000002a49b7819 */ /* 0x040fe200000102a3 */
[----:B------:R-:W-:Y:S01]  /*f260*/  IMAD.SHL.U32 R156, R164, 0x4, RZ ;  /* 0x00000004a49c7824 */ /* 0x000fe200078e00ff */
[C---:B------:R-:W-:Y:S01]  /*f270*/  SHF.L.U64.HI R163, R172.reuse, 0x2, R171 ;  /* 0x00000002aca37819 */ /* 0x040fe200000102ab */
[----:B------:R-:W-:Y:S01]  /*f280*/  IMAD.SHL.U32 R164, R172, 0x4, RZ ;  /* 0x00000004aca47824 */ /* 0x000fe200078e00ff */
[----:B------:R-:W-:-:S02]  /*f290*/  SHF.L.U64.HI R157, R166, 0x2, R165 ;  /* 0x00000002a69d7819 */ /* 0x000fc400000102a5 */
[----:B------:R-:W-:Y:S01]  /*f2a0*/  SHF.L.U64.HI R165, R174, 0x2, R173 ;  /* 0x00000002aea57819 */ /* 0x000fe200000102ad */
[C---:B--2---:R-:W-:Y:S01]  /*f2b0*/  IMAD.SHL.U32 R172, R180.reuse, 0x4, RZ ;  /* 0x00000004b4ac7824 */ /* 0x044fe200078e00ff */
[----:B----4-:R-:W-:Y:S02]  /*f2c0*/  SHF.L.U64.HI R171, R180, 0x2, R179 ;  /* 0x00000002b4ab7819 */ /* 0x010fe400000102b3 */
[----:B------:R-:W-:Y:S02]  /*f2d0*/  SHF.L.U64.HI R173, R182, 0x2, R181 ;  /* 0x00000002b6ad7819 */ /* 0x000fe400000102b5 */
[C---:B------:R-:W-:Y:S01]  /*f2e0*/  SHF.L.U64.HI R179, R186.reuse, 0x2, R185 ;  /* 0x00000002bab37819 */ /* 0x040fe200000102b9 */
[----:B------:R-:W-:Y:S01]  /*f2f0*/  IMAD.SHL.U32 R180, R186, 0x4, RZ ;  /* 0x00000004bab47824 */ /* 0x000fe200078e00ff */
[----:B------:R-:W-:Y:S02]  /*f300*/  SHF.L.U64.HI R181, R190, 0x2, R187 ;  /* 0x00000002beb57819 */ /* 0x000fe400000102bb */
[----:B------:R-:W-:-:S02]  /*f310*/  SHF.R.S32.HI R187, RZ, 0x6, R0 ;  /* 0x00000006ffbb7819 */ /* 0x000fc40000011400 */
[C---:B---3--:R-:W-:Y:S01]  /*f320*/  SHF.L.U64.HI R185, R2.reuse, 0x2, R3 ;  /* 0x0000000202b97819 */ /* 0x048fe20000010203 */
[----:B------:R-:W-:Y:S01]  /*f330*/  IMAD.SHL.U32 R186, R2, 0x4, RZ ;  /* 0x0000000402ba7824 */ /* 0x000fe200078e00ff */
[----:B------:R1:W5:Y:S04]  /*f340*/  LDL.LU R3, [R1+0x37c] ;  /* 0x00037c0001037983 */ /* 0x0003680000300800 */
[----:B------:R1:W5:Y:S04]  /*f350*/  LDL.LU R2, [R1+0x378] ;  /* 0x0003780001027983 */ /* 0x0003680000300800 */
[----:B------:R1:W5:Y:S01]  /*f360*/  LDL.LU R0, [R1+0x374] ;  /* 0x0003740001007983 */ /* 0x0003620000300800 */
[----:B------:R-:W-:Y:S01]  /*f370*/  SHF.R.S32.HI R11, RZ, 0x1f, R5 ;  /* 0x0000001fff0b7819 */ /* 0x000fe20000011405 */
[----:B------:R-:W-:Y:S01]  /*f380*/  IMAD.SHL.U32 R14, R162, 0x4, RZ ;  /* 0x00000004a20e7824 */ /* 0x000fe200078e00ff */
[----:B------:R-:W-:Y:S01]  /*f390*/  SHF.R.S32.HI R7, RZ, 0x1f, R4 ;  /* 0x0000001fff077819 */ /* 0x000fe20000011404 */
[----:B------:R-:W-:Y:S01]  /*f3a0*/  IMAD.SHL.U32 R154, R161, 0x4, RZ ;  /* 0x00000004a19a7824 */ /* 0x000fe200078e00ff */
[C---:B------:R-:W-:Y:S01]  /*f3b0*/  SHF.L.U64.HI R161, R170.reuse, 0x2, R169 ;  /* 0x00000002aaa17819 */ /* 0x040fe200000102a9 */
[----:B------:R-:W-:Y:S01]  /*f3c0*/  IMAD.SHL.U32 R162, R170, 0x4, RZ ;  /* 0x00000004aaa27824 */ /* 0x000fe200078e00ff */
[C---:B------:R-:W-:Y:S01]  /*f3d0*/  SHF.L.U64.HI R169, R178.reuse, 0x2, R177 ;  /* 0x00000002b2a97819 */ /* 0x040fe200000102b1 */
[----:B------:R-:W-:Y:S01]  /*f3e0*/  IMAD.SHL.U32 R170, R178, 0x4, RZ ;  /* 0x00000004b2aa7824 */ /* 0x000fe200078e00ff */
[C---:B------:R-:W-:Y:S01]  /*f3f0*/  SHF.L.U64.HI R177, R184.reuse, 0x2, R183 ;  /* 0x00000002b8b17819 */ /* 0x040fe200000102b7 */
[----:B------:R-:W-:Y:S01]  /*f400*/  IMAD.SHL.U32 R178, R184, 0x4, RZ ;  /* 0x00000004b8b27824 */ /* 0x000fe200078e00ff */
[----:B------:R-:W-:Y:S01]  /*f410*/  SHF.L.U64.HI R183, R222, 0x2, R191 ;  /* 0x00000002deb77819 */ /* 0x000fe200000102bf */
[----:B------:R-:W-:-:S02]  /*f420*/  IMAD R11, R11, 0xc, RZ ;  /* 0x0000000c0b0b7824 */ /* 0x000fc400078e02ff */
[----:B------:R-:W-:Y:S01]  /*f430*/  IMAD.WIDE.U32 R24, R5, 0xc, R24 ;  /* 0x0000000c05187825 */ /* 0x000fe200078e0018 */
[----:B------:R-:W-:-:S03]  /*f440*/  SHF.R.S32.HI R191, RZ, 0x1f, R5 ;  /* 0x0000001fffbf7819 */ /* 0x000fc60000011405 */
[----:B------:R-:W-:Y:S02]  /*f450*/  IMAD R7, R7, 0xc, RZ ;  /* 0x0000000c07077824 */ /* 0x000fe400078e02ff */
[----:B------:R-:W-:-:S04]  /*f460*/  IMAD.WIDE.U32 R8, R4, 0xc, R8 ;  /* 0x0000000c04087825 */ /* 0x000fc800078e0008 */
[----:B------:R-:W-:Y:S01]  /*f470*/  IMAD.SHL.U32 R184, R222, 0x4, RZ ;  /* 0x00000004deb87824 */ /* 0x000fe200078e00ff */
[----:B------:R-:W-:Y:S01]  /*f480*/  SHF.R.S32.HI R222, RZ, 0x1f, R4 ;  /* 0x0000001fffde7819 */ /* 0x000fe20000011404 */
[----:B------:R-:W-:Y:S02]  /*f490*/  VIADD R188, R188, 0xffffff40 ;  /* 0xffffff40bcbc7836 */ /* 0x000fe40000000000 */
[----:B------:R-:W-:Y:S02]  /*f4a0*/  IMAD.SHL.U32 R158, R166, 0x4, RZ ;  /* 0x00000004a69e7824 */ /* 0x000fe400078e00ff */
[----:B------:R-:W-:Y:S02]  /*f4b0*/  IMAD.SHL.U32 R166, R174, 0x4, RZ ;  /* 0x00000004aea67824 */ /* 0x000fe400078e00ff */
[----:B------:R-:W-:Y:S01]  /*f4c0*/  IMAD.SHL.U32 R174, R182, 0x4, RZ ;  /* 0x00000004b6ae7824 */ /* 0x000fe200078e00ff */
[----:B------:R-:W-:Y:S01]  /*f4d0*/  SHF.L.U64.HI R252, R251, 0x2, R252 ;  /* 0x00000002fbfc7819 */ /* 0x000fe200000102fc */
[----:B------:R-:W-:Y:S01]  /*f4e0*/  IMAD.IADD R10, R25, 0x1, R11 ;  /* 0x00000001190a7824 */ /* 0x000fe200078e020b */
[----:B------:R-:W-:Y:S01]  /*f4f0*/  SHF.L.U64.HI R228, R227, 0x2, R228 ;  /* 0x00000002e3e47819 */ /* 0x000fe200000102e4 */
[----:B------:R-:W-:Y:S01]  /*f500*/  IMAD.IADD R7, R9, 0x1, R7 ;  /* 0x0000000109077824 */ /* 0x000fe200078e0207 */
[----:B------:R-:W-:Y:S01]  /*f510*/  SHF.L.U64.HI R209, R208, 0x2, R209 ;  /* 0x00000002d0d17819 */ /* 0x000fe200000102d1 */
[----:B------:R-:W-:Y:S01]  /*f520*/  IMAD.SHL.U32 R182, R190, 0x4, RZ ;  /* 0x00000004beb67824 */ /* 0x000fe200078e00ff */
[----:B------:R-:W-:Y:S01]  /*f530*/  SHF.L.U64.HI R207, R206, 0x2, R207 ;  /* 0x00000002cecf7819 */ /* 0x000fe200000102cf */
[----:B------:R-:W-:Y:S01]  /*f540*/  IMAD.MOV.U32 R11, RZ, RZ, R24 ;  /* 0x000000ffff0b7224 */ /* 0x000fe200078e0018 */
[----:B------:R-:W-:Y:S01]  /*f550*/  SHF.L.U64.HI R205, R204, 0x2, R205 ;  /* 0x00000002cccd7819 */ /* 0x000fe200000102cd */
[----:B------:R-:W-:Y:S01]  /*f560*/  IMAD.MOV.U32 R9, RZ, RZ, R188 ;  /* 0x000000ffff097224 */ /* 0x000fe200078e00bc */
[----:B------:R-:W-:Y:S01]  /*f570*/  SHF.L.U64.HI R203, R202, 0x2, R203 ;  /* 0x00000002cacb7819 */ /* 0x000fe200000102cb */
[----:B------:R-:W-:Y:S01]  /*f580*/  IMAD.MOV.U32 R188, RZ, RZ, RZ ;  /* 0x000000ffffbc7224 */ /* 0x000fe200078e00ff */
[----:B------:R-:W-:-:S02]  /*f590*/  SHF.L.U64.HI R201, R200, 0x2, R201 ;  /* 0x00000002c8c97819 */ /* 0x000fc400000102c9 */
[----:B------:R-:W-:Y:S02]  /*f5a0*/  CS2R R88, SRZ ;  /* 0x0000000000587805 */ /* 0x000fe4000001ff00 */
[----:B------:R-:W-:Y:S02]  /*f5b0*/  SHF.L.U64.HI R199, R198, 0x2, R199 ;  /* 0x00000002c6c77819 */ /* 0x000fe400000102c7 */
[----:B------:R-:W-:Y:S02]  /*f5c0*/  CS2R R90, SRZ ;  /* 0x00000000005a7805 */ /* 0x000fe4000001ff00 */
[----:B------:R-:W-:Y:S02]  /*f5d0*/  SHF.L.U64.HI R197, R196, 0x2, R197 ;  /* 0x00000002c4c57819 */ /* 0x000fe400000102c5 */
[----:B------:R-:W-:Y:S02]  /*f5e0*/  CS2R R92, SRZ ;  /* 0x00000000005c7805 */ /* 0x000fe4000001ff00 */
[----:B------:R-:W-:-:S02]  /*f5f0*/  SHF.L.U64.HI R195, R194, 0x2, R195 ;  /* 0x00000002c2c37819 */ /* 0x000fc400000102c3 */
[----:B------:R-:W-:Y:S02]  /*f600*/  CS2R R94, SRZ ;  /* 0x00000000005e7805 */ /* 0x000fe4000001ff00 */
[----:B------:R-:W-:Y:S02]  /*f610*/  SHF.L.U64.HI R193, R192, 0x2, R193 ;  /* 0x00000002c0c17819 */ /* 0x000fe400000102c1 */
[----:B------:R-:W-:Y:S02]  /*f620*/  CS2R R96, SRZ ;  /* 0x0000000000607805 */ /* 0x000fe4000001ff00 */
[----:B------:R-:W-:Y:S02]  /*f630*/  SHF.L.U64.HI R190, R4, 0x2, R222 ;  /* 0x0000000204be7819 */ /* 0x000fe400000102de */
        /* <DEDUP_REMOVED lines=45> */
[----:B------:R-:W-:Y:S01]  /*f910*/  CS2R R60, SRZ ;  /* 0x00000000003c7805 */ /* 0x000fe2000001ff00 */
[----:B------:R-:W-:Y:S01]  /*f920*/  IMAD.SHL.U32 R251, R251, 0x4, RZ ;  /* 0x00000004fbfb7824 */ /* 0x000fe200078e00ff */
[----:B------:R-:W-:Y:S01]  /*f930*/  SHF.L.U64.HI R191, R5, 0x2, R191 ;  /* 0x0000000205bf7819 */ /* 0x000fe200000102bf */
[----:B------:R-:W-:Y:S01]  /*f940*/  IMAD.SHL.U32 R249, R249, 0x4, RZ ;  /* 0x00000004f9f97824 */ /* 0x000fe200078e00ff */
[----:B------:R-:W-:Y:S01]  /*f950*/  CS2R R62, SRZ ;  /* 0x00000000003e7805 */ /* 0x000fe2000001ff00 */
        /* <DEDUP_REMOVED lines=24> */
[----:B------:R-:W-:-:S02]  /*fae0*/  IMAD.SHL.U32 R223, R223, 0x4, RZ ;  /* 0x00000004dfdf7824 */ /* 0x000fc400078e00ff */
[----:B------:R-:W-:Y:S02]  /*faf0*/  IMAD.SHL.U32 R220, R220, 0x4, RZ ;  /* 0x00000004dcdc7824 */ /* 0x000fe400078e00ff */
[----:B------:R-:W-:Y:S02]  /*fb00*/  IMAD.SHL.U32 R218, R218, 0x4, RZ ;  /* 0x00000004dada7824 */ /* 0x000fe400078e00ff */
[----:B------:R-:W-:Y:S02]  /*fb10*/  IMAD.SHL.U32 R216, R216, 0x4, RZ ;  /* 0x00000004d8d87824 */ /* 0x000fe400078e00ff */
[----:B------:R-:W-:Y:S02]  /*fb20*/  IMAD.SHL.U32 R214, R214, 0x4, RZ ;  /* 0x00000004d6d67824 */ /* 0x000fe400078e00ff */
[----:B------:R-:W-:Y:S02]  /*fb30*/  IMAD.SHL.U32 R212, R212, 0x4, RZ ;  /* 0x00000004d4d47824 */ /* 0x000fe400078e00ff */
        /* <DEDUP_REMOVED lines=10> */
[----:B------:R-:W-:Y:S01]  /*fbe0*/  VIADD R190, R187, 0xfffffffd ;  /* 0xfffffffdbbbe7836 */ /* 0x000fe20000000000 */
[----:B------:R-:W-:Y:S01]  /*fbf0*/  UMOV UR10, 0x2 ;  /* 0x00000002000a7882 */ /* 0x000fe20000000000 */
[----:B-1----:R-:W-:-:S05]  /*fc00*/  UMOV UR9, 0xffffffff ;  /* 0xffffffff00097882 */ /* 0x002fca0000000000 */
.L_x_1:
[----:B------:R-:W-:Y:S01]  /*fc10*/  UIADD3 UR9, UR9, 0x1, URZ ;  /* 0x0000000109097890 */ /* 0x000fe2000fffe03f */
[----:B------:R-:W-:-:S04]  /*fc20*/  DEPBAR.LE SB0, 0x4 ;  /* 0x000081000000791a */ /* 0x000fc80000000000 */
[----:B------:R-:W-:Y:S01]  /*fc30*/  BAR.SYNC.DEFER_BLOCKING 0x0 ;  /* 0x0000000000007b1d */ /* 0x000fe20000010000 */
[----:B------:R-:W-:-:S04]  /*fc40*/  UISETP.GT.AND UP0, UPT, UR9, 0x3, UPT ;  /* 0x000000030900788c */ /* 0x000fc8000bf04270 */
[----:B------:R-:W-:Y:S01]  /*fc50*/  USEL UR9, UR9, URZ, !UP0 ;  /* 0x0000003f09097287 */ /* 0x000fe2000c000000 */
[----:B------:R-:W2:Y:S03]  /*fc60*/  LDL R191, [R1+0x250] ;  /* 0x0002500001bf7983 */ /* 0x000ea60000100800 */
[----:B------:R-:W-:Y:S01]  /*fc70*/  ULEA UR4, UR9, UR8, 0xf ;  /* 0x0000000809047291 */ /* 0x000fe2000f8e783f */
[----:B------:R-:W-:Y:S01]  /*fc80*/  VIADD R190, R187, 0xfffffffd ;  /* 0xfffffffdbbbe7836 */ /* 0x000fe20000000000 */
[----:B------:R-:W-:Y:S01]  /*fc90*/  UMOV UR7, 0x40000040 ;  /* 0x4000004000077882 */ /* 0x000fe20000000000 */
[----:B------:R-:W-:Y:S01]  /*fca0*/  ISETP.GT.AND P1, PT, R9, RZ, PT ;  /* 0x000000ff0900720c */ /* 0x000fe20003f24270 */
[----:B------:R-:W-:Y:S02]  /*fcb0*/  UIADD3 UR5, UR4, 0x20000, URZ ;  /* 0x0002000004057890 */ /* 0x000fe4000fffe03f */
[----:B------:R-:W-:Y:S01]  /*fcc0*/  USHF.R.U32.HI UR4, URZ, 0x4, UR4 ;  /* 0x000000043f047899 */ /* 0x000fe20008011604 */
[----:B------:R-:W-:Y:S01]  /*fcd0*/  ISETP.GE.AND P0, PT, R188, R190, PT ;  /* 0x000000bebc00720c */ /* 0x000fe20003f06270 */
[----:B------:R-:W-:Y:S01]  /*fce0*/  USHF.R.U32.HI UR5, URZ, 0x4, UR5 ;  /* 0x000000043f057899 */ /* 0x000fe20008011605 */
[----:B------:R-:W-:Y:S01]  /*fcf0*/  SEL R190, RZ, 0x4, !P1 ;  /* 0x00000004ffbe7807 */ /* 0x000fe20004800000 */
[----:B------:R-:W-:-:S02]  /*fd00*/  USGXT.U32 UR4, UR4, 0xe ;  /* 0x0000000e0404789a */ /* 0x000fc40008000000 */
[----:B------:R-:W-:Y:S01]  /*fd10*/  USGXT.U32 UR6, UR5, 0xe ;  /* 0x0000000e0506789a */ /* 0x000fe20008000000 */
[----:B------:R-:W-:Y:S01]  /*fd20*/  SEL R190, R190, RZ, !P0 ;  /* 0x000000ffbebe7207 */ /* 0x000fe20004000000 */
[----:B------:R-:W-:Y:S01]  /*fd30*/  UIADD3 UR12, UP0, UR4, 0x2, URZ ;  /* 0x00000002040c7890 */ /* 0x000fe2000ff1e03f */
[----:B------:R-:W-:Y:S01]  /*fd40*/  WARPGROUP.ARRIVE ;  /* 0x00000000000079c5 */ /* 0x000fe20000000000 */
[----:B------:R-:W-:Y:S01]  /*fd50*/  UMOV UR5, 0x40000040 ;  /* 0x4000004000057882 */ /* 0x000fe20000000000 */
[----:B------:R-:W-:Y:S01]  /*fd60*/  UIADD3 UR14, UP1, UR6, 0x2, URZ ;  /* 0x00000002060e7890 */ /* 0x000fe2000ff3e03f */
[----:B------:R-:W-:Y:S01]  /*fd70*/  ISETP.NE.U32.AND P1, PT, R190, RZ, PT ;  /* 0x000000ffbe00720c */ /* 0x000fe20003f25070 */
[----:B------:R-:W-:Y:S02]  /*fd80*/  UIADD3 UR10, UR10, 0x1, URZ ;  /* 0x000000010a0a7890 */ /* 0x000fe4000fffe03f */
[----:B------:R-:W-:Y:S01]  /*fd90*/  HGMMA.64x128x8.F32.TF32 R88, gdesc[UR4], R88 ;  /* 0x05e00000045879f0 */ /* 0x000fe20008702858 */
[----:B------:R-:W-:Y:S01]  /*fda0*/  UMOV UR4, URZ ;  /* 0x0000003f00047c82 */ /* 0x000fe20008000000 */
[----:B------:R-:W-:Y:S01]  /*fdb0*/  UMOV UR5, URZ ;  /* 0x0000003f00057c82 */ /* 0x000fe20008000000 */
[----:B------:R-:W-:-:S02]  /*fdc0*/  UIADD3.X UR13, UR4, 0x40000040, URZ, UP0, !UPT ;  /* 0x40000040040d7890 */ /* 0x000fc400087fe43f */
[----:B------:R-:W-:Y:S02]  /*fdd0*/  UIADD3.X UR15, UR5, 0x40000040, URZ, UP1, !UPT ;  /* 0x40000040050f7890 */ /* 0x000fe40008ffe43f */
[----:B------:R-:W-:Y:S02]  /*fde0*/  UIADD3.64 UR40, UR12, 0x2, URZ ;  /* 0x000000020c287897 */ /* 0x000fe4000fffe03f */
[----:B------:R-:W-:Y:S02]  /*fdf0*/  UIADD3.64 UR42, UR14, 0x2, URZ ;  /* 0x000000020e2a7897 */ /* 0x000fe4000fffe03f */
[----:B------:R-:W-:Y:S02]  /*fe00*/  UIADD3.64 UR36, UR12, 0x4, URZ ;  /* 0x000000040c247897 */ /* 0x000fe4000fffe03f */
[----:B------:R-:W-:Y:S02]  /*fe10*/  UIADD3.64 UR38, UR14, 0x4, URZ ;  /* 0x000000040e267897 */ /* 0x000fe4000fffe03f */
[----:B------:R-:W-:-:S02]  /*fe20*/  UIADD3.64 UR32, UR12, 0x3fe, URZ ;  /* 0x000003fe0c207897 */ /* 0x000fc4000fffe03f */
[----:B------:R-:W-:Y:S02]  /*fe30*/  UIADD3.64 UR34, UR14, 0x3fe, URZ ;  /* 0x000003fe0e227897 */ /* 0x000fe4000fffe03f */
[----:B------:R-:W-:Y:S02]  /*fe40*/  UIADD3.64 UR28, UR12, 0x400, URZ ;  /* 0x000004000c1c7897 */ /* 0x000fe4000fffe03f */
[----:B------:R-:W-:Y:S02]  /*fe50*/  UIADD3.64 UR30, UR14, 0x400, URZ ;  /* 0x000004000e1e7897 */ /* 0x000fe4000fffe03f */
[----:B------:R-:W-:Y:S02]  /*fe60*/  UIADD3.64 UR24, UR12, 0x402, URZ ;  /* 0x000004020c187897 */ /* 0x000fe4000fffe03f */
[----:B------:R-:W-:Y:S02]  /*fe70*/  UIADD3.64 UR26, UR14, 0x402, URZ ;  /* 0x000004020e1a7897 */ /* 0x000fe4000fffe03f */
[----:B------:R-:W-:-:S02]  /*fe80*/  UIADD3.64 UR20, UR12, 0x404, URZ ;  /* 0x000004040c147897 */ /* 0x000fc4000fffe03f */
[----:B------:R-:W-:Y:S02]  /*fe90*/  UIADD3.64 UR22, UR14, 0x404, URZ ;  /* 0x000004040e167897 */ /* 0x000fe4000fffe03f */
[----:B------:R-:W-:Y:S02]  /*fea0*/  UIADD3.64 UR4, UR12, 0x1fe, URZ ;  /* 0x000001fe0c047897 */ /* 0x000fe4000fffe03f */
[----:B------:R-:W-:-:S04]  /*feb0*/  UISETP.GT.AND UP0, UPT, UR10, 0x3, UPT ;  /* 0x000000030a00788c */ /* 0x000fc8000bf04270 */
[----:B------:R-:W-:Y:S01]  /*fec0*/  USEL UR10, UR10, URZ, !UP0 ;  /* 0x0000003f0a0a7287 */ /* 0x000fe2000c000000 */
[----:B------:R-:W-:-:S12]  /*fed0*/  HGMMA.64x128x8.F32.TF32 R88, gdesc[UR12], R88 ;  /* 0x05e000000c5879f0 */ /* 0x000fd80008702858 */
[----:B------:R-:W-:Y:S01]  /*fee0*/  HGMMA.64x128x8.F32.TF32 R88, gdesc[UR40], R88 ;  /* 0x05e00000285879f0 */ /* 0x000fe20008702858 */
[----:B------:R-:W-:Y:S01]  /*fef0*/  UIADD3.64 UR40, UR12, 0x202, URZ ;  /* 0x000002020c287897 */ /* 0x000fe2000fffe03f */
[----:B--2---:R-:W-:-:S05]  /*ff00*/  IADD3 R190, P2, R8, R191, RZ ;  /* 0x000000bf08be7210 */ /* 0x004fca0007f5e0ff */
[----:B------:R-:W-:-:S05]  /*ff10*/  IMAD.X R191, R7, 0x1, R6, P2 ;  /* 0x0000000107bf7824 */ /* 0x000fca00010e0606 */
[----:B------:R-:W-:Y:S01]  /*ff20*/  HGMMA.64x128x8.F32.TF32 R88, gdesc[UR36], R88 ;  /* 0x05e00000245879f0 */ /* 0x000fe20008702858 */
[----:B------:R-:W-:-:S11]  /*ff30*/  UIADD3.64 UR36, UR12, 0x204, URZ ;  /* 0x000002040c247897 */ /* 0x000fd6000fffe03f */
[----:B------:R-:W-:Y:S01]  /*ff40*/  HGMMA.64x128x8.F32.TF32 R88, gdesc[UR32], R88 ;  /* 0x05e00000205879f0 */ /* 0x000fe20008702858 */
[----:B------:R-:W-:-:S11]  /*ff50*/  UIADD3.64 UR32, UR12, 0x5fe, URZ ;  /* 0x000005fe0c207897 */ /* 0x000fd6000fffe03f */
[----:B------:R-:W-:Y:S01]  /*ff60*/  HGMMA.64x128x8.F32.TF32 R88, gdesc[UR28], R88 ;  /* 0x05e000001c5879f0 */ /* 0x000fe20008702858 */
[----:B------:R-:W-:-:S11]  /*ff70*/  UIADD3.64 UR28, UR12, 0x600, URZ ;  /* 0x000006000c1c7897 */ /* 0x000fd6000fffe03f */
[----:B------:R-:W-:Y:S01]  /*ff80*/  HGMMA.64x128x8.F32.TF32 R88, gdesc[UR24], R88 ;  /* 0x05e00000185879f0 */ /* 0x000fe20008702858 */
[----:B------:R-:W-:-:S11]  /*ff90*/  UIADD3.64 UR24, UR12, 0x602, URZ ;  /* 0x000006020c187897 */ /* 0x000fd6000fffe03f */
[----:B------:R-:W-:-:S12]  /*ffa0*/  HGMMA.64x128x8.F32.TF32 R88, gdesc[UR20], R88 ;  /* 0x05e00000145879f0 */ /* 0x000fd80008702858 */
[----:B------:R-:W-:Y:S01]  /*ffb0*/  HGMMA.64x128x8.F32.TF32 R24, gdesc[UR4], R24 ;  /* 0x05e00000041879f0 */ /* 0x000fe20008702818 */
[----:B------:R-:W-:Y:S01]  /*ffc0*/  UIADD3.64 UR4, UR12, 0x200, URZ ;  /* 0x000002000c047897 */ /* 0x000fe2000fffe03f */
[----:B------:R-:W-:Y:S01]  /*ffd0*/  UMOV UR6, UR14 ;  /* 0x0000000e00067c82 */ /* 0x000fe20008000000 */
[----:B------:R-:W-:Y:S01]  /*ffe0*/  UMOV UR7, UR15 ;  /* 0x0000000f00077c82 */ /* 0x000fe20008000000 */
[----:B------:R-:W-:Y:S01]  /*fff0*/  UIADD3.64 UR12, UR12, 0x604, URZ ;  /* 0x000006040c0c7897 */ /* 0x000fe2000fffe03f */
[----:B------:R-:W-:Y:S01]  /*10000*/  UMOV UR14, UR22 ;  /* 0x00000016000e7c82 */ /* 0x000fe20008000000 */
[----:B------:R-:W-:-:S06]  /*10010*/  UMOV UR15, UR23 ;  /* 0x00000017000f7c82 */ /* 0x000fcc0008000000 */
[----:B------:R-:W-:Y:S01]  /*10020*/  HGMMA.64x128x8.F32.TF32 R24, gdesc[UR4], R24 ;  /* 0x05e00000041879f0 */ /* 0x000fe20008702818 */
[----:B------:R-:W-:-:S06]  /*10030*/  ULEA UR4, UR10, UR8, 0xf ;  /* 0x000000080a047291 */ /* 0x000fcc000f8e783f */
[----:B-----5:R-:W-:-:S05]  /*10040*/  VIADD R222, R3, UR4 ;  /* 0x0000000403de7c36 */ /* 0x020fca0008000000 */
[----:B------:R-:W-:-:S12]  /*10050*/  HGMMA.64x128x8.F32.TF32 R24, gdesc[UR40], R24 ;  /* 0x05e00000281879f0 */ /* 0x000fd80008702818 */
[----:B------:R-:W-:-:S12]  /*10060*/  HGMMA.64x128x8.F32.TF32 R24, gdesc[UR36], R24 ;  /* 0x05e00000241879f0 */ /* 0x000fd80008702818 */
[----:B------:R-:W-:-:S12]  /*10070*/  HGMMA.64x128x8.F32.TF32 R24, gdesc[UR32], R24 ;  /* 0x05e00000201879f0 */ /* 0x000fd80008702818 */
[----:B------:R-:W-:-:S12]  /*10080*/  HGMMA.64x128x8.F32.TF32 R24, gdesc[UR28], R24 ;  /* 0x05e000001c1879f0 */ /* 0x000fd80008702818 */
[----:B------:R-:W-:-:S12]  /*10090*/  HGMMA.64x128x8.F32.TF32 R24, gdesc[UR24], R24 ;  /* 0x05e00000181879f0 */ /* 0x000fd80008702818 */
[----:B------:R-:W-:Y:S03]  /*100a0*/  HGMMA.64x128x8.F32.TF32 R24, gdesc[UR12], R24, gsb0 ;  /* 0x05e000000c1879f0 */ /* 0x000fe60008002818 */
[----:B------:R-:W-:Y:S02]  /*100b0*/  WARPGROUP.DEPBAR.LE gsb0, 0x1 ;  /* 0x00008000000079c5 */ /* 0x000fe40000010100 */
[----:B------:R-:W-:Y:S06]  /*100c0*/  BAR.SYNC.DEFER_BLOCKING 0x0 ;  /* 0x0000000000007b1d */ /* 0x000fec0000010000 */
[----:B------:R-:W-:Y:S01]  /*100d0*/  @!PT LDS RZ, [RZ] ;  /* 0x00000000fffff984 */ /* 0x000fe20000000800 */
[----:B------:R-:W-:Y:S01]  /*100e0*/  @!PT LDS RZ, [RZ] ;  /* 0x00000000fffff984 */ /* 0x000fe20000000800 */
[----:B------:R-:W-:Y:S01]  /*100f0*/  @!PT LDS RZ, [RZ] ;  /* 0x00000000fffff984 */ /* 0x000fe20000000800 */
[----:B------:R1:W-:Y:S01]  /*10100*/  LDGSTS.E [R222], desc[UR16][R190.64], P1 ;  /* 0x00000000bede7fae */ /* 0x0003e20008921850 */
[----:B------:R-:W-:-:S04]  /*10110*/  ISETP.GT.AND P1, PT, R9, 0x1, PT ;  /* 0x000000010900780c */ /* 0x000fc80003f24270 */
[----:B-1----:R-:W-:-:S04]  /*10120*/  SEL R190, RZ, 0x4, !P1 ;  /* 0x00000004ffbe7807 */ /* 0x002fc80004800000 */
[----:B------:R-:W-:-:S04]  /*10130*/  SEL R190, R190, RZ, !P0 ;  /* 0x000000ffbebe7207 */ /* 0x000fc80004000000 */
[----:B------:R-:W-:Y:S02]  /*10140*/  ISETP.NE.U32.AND P1, PT, R190, RZ, PT ;  /* 0x000000ffbe00720c */ /* 0x000fe40003f25070 */
[----:B------:R-:W-:-:S05]  /*10150*/  IADD3 R190, P2, R8, R186, RZ ;  /* 0x000000ba08be7210 */ /* 0x000fca0007f5e0ff */
[----:B------:R-:W-:-:S06]  /*10160*/  IMAD.X R191, R7, 0x1, R185, P2 ;  /* 0x0000000107bf7824 */ /* 0x000fcc00010e06b9 */
[----:B------:R1:W-:Y:S01]  /*10170*/  LDGSTS.E [R222+0x4], desc[UR16][R190.64], P1 ;  /* 0x00004000bede7fae */ /* 0x0003e20008921850 */
        /* <DEDUP_REMOVED lines=43> */
[----:B-1----:R-:W-:Y:S02]  /*10430*/  SEL R190, RZ, 0x4, !P1 ;  /* 0x00000004ffbe7807 */ /* 0x002fe40004800000 */
[----:B------:R-:W-:Y:S02]  /*10440*/  LOP3.LUT R222, R3, 0x10, RZ, 0x3c, !PT ;  /* 0x0000001003de7812 */ /* 0x000fe400078e3cff */
[----:B------:R-:W-:-:S03]  /*10450*/  SEL R190, R190, RZ, !P0 ;  /* 0x000000ffbebe7207 */ /* 0x000fc60004000000 */
[----:B------:R-:W-:Y:S01]  /*10460*/  VIADD R222, R222, UR4 ;  /* 0x00000004dede7c36 */ /* 0x000fe20008000000 */
[----:B------:R-:W-:Y:S02]  /*10470*/  ISETP.NE.U32.AND P1, PT, R190, RZ, PT ;  /* 0x000000ffbe00720c */ /* 0x000fe40003f25070 */
[----:B------:R-:W-:-:S05]  /*10480*/  IADD3 R190, P2, R8, R180, RZ ;  /* 0x000000b408be7210 */ /* 0x000fca0007f5e0ff */
[----:B------:R-:W-:-:S06]  /*10490*/  IMAD.X R191, R7, 0x1, R179, P2 ;  /* 0x0000000107bf7824 */ /* 0x000fcc00010e06b3 */
        /* <DEDUP_REMOVED lines=274> */
[----:B------:R1:W-:Y:S04]  /*115c0*/  LDGSTS.E [R222+0x4008], desc[UR16][R190.64], P1 ;  /* 0x04008000bede7fae */ /* 0x0003e80008921850 */
[----:B------:R-:W2:Y:S01]  /*115d0*/  LDL R191, [R1] ;  /* 0x0000000001bf7983 */ /* 0x000ea20000100800 */
[----:B------:R-:W-:-:S04]  /*115e0*/  ISETP.GT.AND P1, PT, R9, 0x37, PT ;  /* 0x000000370900780c */ /* 0x000fc80003f24270 */
[----:B-1----:R-:W-:-:S04]  /*115f0*/  SEL R190, RZ, 0x4, !P1 ;  /* 0x00000004ffbe7807 */ /* 0x002fc80004800000 */
[----:B------:R-:W-:-:S04]  /*11600*/  SEL R190, R190, RZ, !P0 ;  /* 0x000000ffbebe7207 */ /* 0x000fc80004000000 */
[----:B------:R-:W-:Y:S02]  /*11610*/  ISETP.NE.U32.AND P1, PT, R190, RZ, PT ;  /* 0x000000ffbe00720c */ /* 0x000fe40003f25070 */
[----:B--2---:R-:W-:Y:S02]  /*11620*/  IADD3 R190, P2, R8, R191, RZ ;  /* 0x000000bf08be7210 */ /* 0x004fe40007f5e0ff */
[----:B------:R-:W2:Y:S03]  /*11630*/  LDL R191, [R1+0x4] ;  /* 0x0000040001bf7983 */ /* 0x000ea60000100800 */
[----:B--2---:R-:W-:-:S06]  /*11640*/  IMAD.X R191, R7, 0x1, R191, P2 ;  /* 0x0000000107bf7824 */ /* 0x004fcc00010e06bf */
        /* <DEDUP_REMOVED lines=31> */
[----:B------:R-:W2:Y:S01]  /*11840*/  LDL R191, [R1+0x8] ;  /* 0x0000080001bf7983 */ /* 0x000ea20000100800 */
[----:B------:R-:W-:-:S04]  /*11850*/  ISETP.GT.AND P1, PT, R9, 0x38, PT ;  /* 0x000000380900780c */ /* 0x000fc80003f24270 */
[----:B-1----:R-:W-:-:S04]  /*11860*/  SEL R190, RZ, 0x4, !P1 ;  /* 0x00000004ffbe7807 */ /* 0x002fc80004800000 */
[----:B------:R-:W-:-:S04]  /*11870*/  SEL R190, R190, RZ, !P0 ;  /* 0x000000ffbebe7207 */ /* 0x000fc80004000000 */
[----:B------:R-:W-:Y:S02]  /*11880*/  ISETP.NE.U32.AND P1, PT, R190, RZ, PT ;  /* 0x000000ffbe00720c */ /* 0x000fe40003f25070 */
[----:B--2---:R-:W-:Y:S02]  /*11890*/  IADD3 R190, P2, R8, R191, RZ ;  /* 0x000000bf08be7210 */ /* 0x004fe40007f5e0ff */
[----:B------:R-:W2:Y:S03]  /*118a0*/  LDL R191, [R1+0xc] ;  /* 0x00000c0001bf7983 */ /* 0x000ea60000100800 */
[----:B--2---:R-:W-:-:S06]  /*118b0*/  IMAD.X R191, R7, 0x1, R191, P2 ;  /* 0x0000000107bf7824 */ /* 0x004fcc00010e06bf */
        /* <DEDUP_REMOVED lines=94> */
[----:B------:R-:W0:Y:S04]  /*11ea0*/  LDGDEPBAR ;  /* 0x00000000000079af */ /* 0x000e280000000000 */
[----:B------:R-:W2:Y:S04]  /*11eb0*/  LDL R191, [R1+0x48] ;  /* 0x0000480001bf7983 */ /* 0x000ea80000100800 */
[----:B------:R-:W3:Y:S01]  /*11ec0*/  LDL R222, [R1+0x4c] ;  /* 0x00004c0001de7983 */ /* 0x000ee20000100800 */
[----:B-1----:R-:W1:Y:S02]  /*11ed0*/  S2R R190, SR_TID.X ;  /* 0x0000000000be7919 */ /* 0x002e640000002100 */
[----:B-1----:R-:W-:-:S04]  /*11ee0*/  LOP3.LUT R190, R190, 0x3f, RZ, 0xc0, !PT ;  /* 0x0000003fbebe7812 */ /* 0x002fc800078ec0ff */
[----:B------:R-:W-:-:S04]  /*11ef0*/  ISETP.GE.AND P1, PT, R190, R9, PT ;  /* 0x00000009be00720c */ /* 0x000fc80003f26270 */
[----:B------:R-:W-:-:S04]  /*11f00*/  SEL R190, RZ, 0x4, P1 ;  /* 0x00000004ffbe7807 */ /* 0x000fc80000800000 */
[----:B------:R-:W-:-:S04]  /*11f10*/  SEL R190, R190, RZ, !P0 ;  /* 0x000000ffbebe7207 */ /* 0x000fc80004000000 */
[----:B------:R-:W-:Y:S02]  /*11f20*/  ISETP.NE.U32.AND P0, PT, R190, RZ, PT ;  /* 0x000000ffbe00720c */ /* 0x000fe40003f05070 */
[----:B--2---:R-:W-:-:S05]  /*11f30*/  IADD3 R190, P1, R11, R191, RZ ;  /* 0x000000bf0bbe7210 */ /* 0x004fca0007f3e0ff */
[----:B---3--:R-:W-:Y:S02]  /*11f40*/  IMAD.X R191, R10, 0x1, R222, P1 ;  /* 0x000000010abf7824 */ /* 0x008fe400008e06de */
[----:B------:R-:W-:-:S05]  /*11f50*/  VIADD R222, R0, UR4 ;  /* 0x0000000400de7c36 */ /* 0x000fca0008000000 */
[----:B------:R1:W-:Y:S04]  /*11f60*/  LDGSTS.E [R222+0x20000], desc[UR16][R190.64], P0 ;  /* 0x20000000bede7fae */ /* 0x0003e80008121850 */
[----:B------:R-:W1:Y:S02]  /*11f70*/  LDL R191, [R1+0x68] ;  /* 0x0000680001bf7983 */ /* 0x000e640000100800 */
[----:B-1----:R-:W-:Y:S02]  /*11f80*/  IADD3 R190, P1, R11, R191, RZ ;  /* 0x000000bf0bbe7210 */ /* 0x002fe40007f3e0ff */
[----:B------:R-:W2:Y:S03]  /*11f90*/  LDL R191, [R1+0x6c] ;  /* 0x00006c0001bf7983 */ /* 0x000ea60000100800 */
[----:B--2---:R-:W-:-:S05]  /*11fa0*/  IMAD.X R191, R10, 0x1, R191, P1 ;  /* 0x000000010abf7824 */ /* 0x004fca00008e06bf */
        /* <DEDUP_REMOVED lines=71> */
[----:B------:R-:W2:Y:S01]  /*12420*/  LDL R191, [R1+0x50] ;  /* 0x0000500001bf7983 */ /* 0x000ea20000100800 */
[----:B-1----:R-:W-:Y:S02]  /*12430*/  LOP3.LUT R222, R0, 0x20, RZ, 0x3c, !PT ;  /* 0x0000002000de7812 */ /* 0x002fe400078e3cff */
[----:B--2---:R-:W-:Y:S02]  /*12440*/  IADD3 R190, P1, R11, R191, RZ ;  /* 0x000000bf0bbe7210 */ /* 0x004fe40007f3e0ff */
[----:B------:R-:W2:Y:S01]  /*12450*/  LDL R191, [R1+0x54] ;  /* 0x0000540001bf7983 */ /* 0x000ea20000100800 */
[----:B------:R-:W-:-:S02]  /*12460*/  VIADD R222, R222, UR4 ;  /* 0x00000004dede7c36 */ /* 0x000fc40008000000 */
        /* <DEDUP_REMOVED lines=238> */
[----:B------:R-:W2:Y:S01]  /*13350*/  LDL R191, [R1+0x244] ;  /* 0x0002440001bf7983 */ /* 0x000ea20000100800 */
[----:B------:R-:W-:Y:S01]  /*13360*/  VIADD R188, R188, 0x1 ;  /* 0x00000001bcbc7836 */ /* 0x000fe20000000000 */
[----:B------:R-:W-:Y:S01]  /*13370*/  LEA R8, P2, R4, R8, 0x2 ;  /* 0x0000000804087211 */ /* 0x000fe200078410ff */
[----:B------:R-:W-:-:S02]  /*13380*/  VIADD R9, R9, 0xffffffc0 ;  /* 0xffffffc009097836 */ /* 0x000fc40000000000 */
[----:B--2---:R-:W-:-:S05]  /*13390*/  IMAD.X R191, R10, 0x1, R191, P1 ;  /* 0x000000010abf7824 */ /* 0x004fca00008e06bf */
[----:B------:R1:W-:Y:S01]  /*133a0*/  LDGSTS.E [R222+0x23f00], desc[UR16][R190.64], P0 ;  /* 0x23f00000bede7fae */ /* 0x0003e20008121850 */
[----:B------:R-:W-:Y:S02]  /*133b0*/  ISETP.NE.U32.AND P0, PT, R187, R188, PT ;  /* 0x000000bcbb00720c */ /* 0x000fe40003f05070 */
[C---:B------:R-:W-:Y:S01]  /*133c0*/  LEA R11, P1, R5.reuse, R11, 0x2 ;  /* 0x0000000b050b7211 */ /* 0x040fe200078210ff */
[----:B------:R-:W0:Y:S01]  /*133d0*/  LDGDEPBAR ;  /* 0x00000000000079af */ /* 0x000e220000000000 */
[----:B-1----:R-:W-:Y:S02]  /*133e0*/  SHF.R.S32.HI R191, RZ, 0x1f, R4 ;  /* 0x0000001fffbf7819 */ /* 0x002fe40000011404 */
[----:B------:R-:W-:Y:S02]  /*133f0*/  SHF.R.S32.HI R190, RZ, 0x1f, R5 ;  /* 0x0000001fffbe7819 */ /* 0x000fe40000011405 */
[----:B------:R-:W-:Y:S02]  /*13400*/  SHF.L.U64.HI R191, R4, 0x2, R191 ;  /* 0x0000000204bf7819 */ /* 0x000fe400000102bf */
[----:B------:R-:W-:-:S03]  /*13410*/  SHF.L.U64.HI R190, R5, 0x2, R190 ;  /* 0x0000000205be7819 */ /* 0x000fc600000102be */
[----:B------:R-:W-:Y:S02]  /*13420*/  IMAD.X R7, R7, 0x1, R191, P2 ;  /* 0x0000000107077824 */ /* 0x000fe400010e06bf */
[----:B------:R-:W-:Y:S01]  /*13430*/  IMAD.X R10, R10, 0x1, R190, P1 ;  /* 0x000000010a0a7824 */ /* 0x000fe200008e06be */
[----:B------:R-:W-:Y:S06]  /*13440*/  @P0 BRA `(.L_x_1) ;  /* 0xffffffc400f00947 */ /* 0x000fec000383ffff */
.L_x_0:
[----:B------:R-:W2:Y:S01]  /*13450*/  LDL.LU R222, [R1+0x258] ;  /* 0x0002580001de7983 */ /* 0x000ea20000300800 */
[----:B-----5:R-:W1:Y:S01]  /*13460*/  S2R R6, SR_TID.X ;  /* 0x0000000000067919 */ /* 0x020e620000002100 */
[----:B------:R-:W-:Y:S02]  /*13470*/  WARPGROUP.DEPBAR.LE gsb0, 0x0 ;  /* 0x00008000000079c5 */ /* 0x000fe40000010000 */
[----:B------:R-:W-:-:S04]  /*13480*/  DEPBAR.LE SB0, 0x0 ;  /* 0x000080000000791a */ /* 0x000fc80000000000 */
[----:B------:R-:W3:Y:S01]  /*13490*/  LDL.LU R191, [R1+0x25c] ;  /* 0x00025c0001bf7983 */ /* 0x000ee20000300800 */
[----:B------:R-:W-:Y:S01]  /*134a0*/  ULDC UR5, c[0x0][0x22c] ;  /* 0x00008b0000057ab9 */ /* 0x000fe20000000800 */
[----:B------:R-:W-:Y:S01]  /*134b0*/  ULDC UR4, c[0x0][0x22c] ;  /* 0x00008b0000047ab9 */ /* 0x000fe20000000800 */
[----:B------:R-:W-:Y:S01]  /*134c0*/  ULDC.64 UR6, c[0x0][0x220] ;  /* 0x0000880000067ab9 */ /* 0x000fe20000000a00 */
[----:B------:R-:W2:Y:S01]  /*134d0*/  LDL.LU R190, [R1+0x2f4] ;  /* 0x0002f40001be7983 */ /* 0x000ea20000300800 */
[----:B------:R-:W-:Y:S02]  /*134e0*/  IMAD.MOV.U32 R8, RZ, RZ, R88 ;  /* 0x000000ffff087224 */ /* 0x000fe400078e0058 */
[----:B------:R-:W-:Y:S02]  /*134f0*/  IMAD.MOV.U32 R9, RZ, RZ, R90 ;  /* 0x000000ffff097224 */ /* 0x000fe400078e005a */
[----:B------:R-:W-:Y:S02]  /*13500*/  IMAD.MOV.U32 R10, RZ, RZ, R24 ;  /* 0x000000ffff0a7224 */ /* 0x000fe400078e0018 */
[----:B------:R-:W-:-:S02]  /*13510*/  IMAD.MOV.U32 R11, RZ, RZ, R26 ;  /* 0x000000ffff0b7224 */ /* 0x000fc400078e001a */
[----:B------:R-:W-:Y:S02]  /*13520*/  IMAD.MOV.U32 R16, RZ, RZ, R89 ;  /* 0x000000ffff107224 */ /* 0x000fe400078e0059 */
[----:B------:R-:W-:Y:S02]  /*13530*/  IMAD.MOV.U32 R17, RZ, RZ, R91 ;  /* 0x000000ffff117224 */ /* 0x000fe400078e005b */
[----:B------:R-:W-:Y:S02]  /*13540*/  IMAD.MOV.U32 R18, RZ, RZ, R25 ;  /* 0x000000ffff127224 */ /* 0x000fe400078e0019 */
[----:B------:R-:W-:Y:S02]  /*13550*/  IMAD.MOV.U32 R19, RZ, RZ, R27 ;  /* 0x000000ffff137224 */ /* 0x000fe400078e001b */
[----:B------:R-:W-:Y:S02]  /*13560*/  IMAD.MOV.U32 R20, RZ, RZ, R92 ;  /* 0x000000ffff147224 */ /* 0x000fe400078e005c */
[----:B------:R-:W-:-:S02]  /*13570*/  IMAD.MOV.U32 R21, RZ, RZ, R94 ;  /* 0x000000ffff157224 */ /* 0x000fc400078e005e */
[C---:B-1----:R-:W-:Y:S02]  /*13580*/  IMAD.SHL.U32 R0, R6.reuse, 0x10, RZ ;  /* 0x0000001006007824 */ /* 0x042fe400078e00ff */
[C---:B------:R-:W-:Y:S02]  /*13590*/  IMAD.SHL.U32 R4, R6.reuse, 0x40, RZ ;  /* 0x0000004006047824 */ /* 0x040fe400078e00ff */
[----:B------:R-:W-:Y:S01]  /*135a0*/  IMAD.SHL.U32 R3, R6, 0x8, RZ ;  /* 0x0000000806037824 */ /* 0x000fe200078e00ff */
[----:B------:R-:W-:Y:S01]  /*135b0*/  LOP3.LUT R0, R0, 0xf0, RZ, 0xc0, !PT ;  /* 0x000000f000007812 */ /* 0x000fe200078ec0ff */
[----:B------:R-:W-:Y:S01]  /*135c0*/  IMAD.MOV.U32 R22, RZ, RZ, R28 ;  /* 0x000000ffff167224 */ /* 0x000fe200078e001c */
[----:B------:R-:W-:Y:S01]  /*135d0*/  LOP3.LUT R5, R4, 0x400, RZ, 0xc0, !PT ;  /* 0x0000040004057812 */ /* 0x000fe200078ec0ff */
[C---:B------:R-:W-:Y:S01]  /*135e0*/  VIADD R4, R2.reuse, 0x1 ;  /* 0x0000000102047836 */ /* 0x040fe20000000000 */
[----:B------:R-:W-:Y:S01]  /*135f0*/  LOP3.LUT R3, R3, 0x300, RZ, 0xc0, !PT ;  /* 0x0000030003037812 */ /* 0x000fe200078ec0ff */
[----:B------:R-:W-:Y:S01]  /*13600*/  IMAD.MOV.U32 R23, RZ, RZ, R30 ;  /* 0x000000ffff177224 */ /* 0x000fe200078e001e */
[----:B------:R-:W-:Y:S01]  /*13610*/  IADD3 R0, R5, UR8, R0 ;  /* 0x0000000805007c10 */ /* 0x000fe2000fffe000 */
[----:B------:R-:W-:-:S02]  /*13620*/  VIADD R5, R2, 0x3 ;  /* 0x0000000302057836 */ /* 0x000fc40000000000 */
[----:B------:R-:W-:Y:S02]  /*13630*/  IMAD.MOV.U32 R24, RZ, RZ, R93 ;  /* 0x000000ffff187224 */ /* 0x000fe400078e005d */
[----:B------:R-:W-:Y:S01]  /*13640*/  IMAD.IADD R0, R3, 0x1, R0 ;  /* 0x0000000103007824 */ /* 0x000fe200078e0200 */
[----:B------:R-:W-:Y:S01]  /*13650*/  BAR.SYNC.DEFER_BLOCKING 0x0 ;  /* 0x0000000000007b1d */ /* 0x000fe20000010000 */
[----:B------:R-:W-:Y:S02]  /*13660*/  VIADD R3, R2, 0x2 ;  /* 0x0000000202037836 */ /* 0x000fe40000000000 */
        /* <DEDUP_REMOVED lines=9> */
[----:B------:R-:W-:Y:S02]  /*13700*/  IMAD.MOV.U32 R90, RZ, RZ, R33 ;  /* 0x000000ffff5a7224 */ /* 0x000fe400078e0021 */
[----:B------:R-:W-:Y:S01]  /*13710*/  IMAD.MOV.U32 R91, RZ, RZ, R35 ;  /* 0x000000ffff5b7224 */ /* 0x000fe200078e0023 */
[----:B------:R-:W-:Y:S01]  /*13720*/  STSM.16.M88.4 [R0], R8 ;  /* 0x0000000800007844 */ /* 0x000fe20000000200 */
[----:B------:R-:W-:Y:S02]  /*13730*/  IMAD.MOV.U32 R32, RZ, RZ, R100 ;  /* 0x000000ffff207224 */ /* 0x000fe400078e0064 */
[----:B------:R-:W-:Y:S02]  /*13740*/  IMAD.MOV.U32 R33, RZ, RZ, R102 ;  /* 0x000000ffff217224 */ /* 0x000fe400078e0066 */
[----:B------:R-:W-:Y:S02]  /*13750*/  IMAD.MOV.U32 R34, RZ, RZ, R36 ;  /* 0x000000ffff227224 */ /* 0x000fe400078e0024 */
[----:B------:R-:W-:Y:S01]  /*13760*/  IMAD.MOV.U32 R35, RZ, RZ, R38 ;  /* 0x000000ffff237224 */ /* 0x000fe200078e0026 */
[----:B------:R-:W-:Y:S01]  /*13770*/  BAR.SYNC.DEFER_BLOCKING 0x0 ;  /* 0x0000000000007b1d */ /* 0x000fe20000010000 */
        /* <DEDUP_REMOVED lines=17> */
[----:B------:R-:W-:Y:S01]  /*13890*/  IMAD.MOV.U32 R119, RZ, RZ, R63 ;  /* 0x000000ffff777224 */ /* 0x000fe200078e003f */
[----:B--2---:R-:W-:-:S04]  /*138a0*/  ISETP.GE.AND P0, PT, R190, R222, PT ;  /* 0x000000debe00720c */ /* 0x004fc80003f06270 */
[----:B------:R-:W-:Y:S01]  /*138b0*/  ISETP.LT.AND P5, PT, R3, UR5, !P0 ;  /* 0x0000000503007c0c */ /* 0x000fe2000c7a1270 */
[----:B------:R-:W-:Y:S01]  /*138c0*/  ULDC UR5, c[0x0][0x22c] ;  /* 0x00008b0000057ab9 */ /* 0x000fe20000000800 */
[----:B------:R-:W-:Y:S02]  /*138d0*/  LOP3.LUT R3, R6, 0x7f, RZ, 0xc0, !PT ;  /* 0x0000007f06037812 */ /* 0x000fe400078ec0ff */
[----:B------:R-:W-:Y:S01]  /*138e0*/  ISETP.LT.AND P1, PT, R4, UR4, !P0 ;  /* 0x0000000404007c0c */ /* 0x000fe2000c721270 */
[C---:B------:R-:W-:Y:S01]  /*138f0*/  VIADD R4, R2.reuse, 0x4 ;  /* 0x0000000402047836 */ /* 0x040fe20000000000 */
[----:B------:R-:W-:Y:S01]  /*13900*/  LEA R3, R3, UR8, 0x4 ;  /* 0x0000000803037c11 */ /* 0x000fe2000f8e20ff */
[----:B------:R-:W-:Y:S01]  /*13910*/  ULDC UR4, c[0x0][0x22c] ;  /* 0x00008b0000047ab9 */ /* 0x000fe20000000800 */
[----:B---3--:R-:W-:Y:S02]  /*13920*/  ISETP.LT.AND P2, PT, R2, R191, !P0 ;  /* 0x000000bf0200720c */ /* 0x008fe40004741270 */
[----:B------:R-:W-:Y:S01]  /*13930*/  ISETP.LT.AND P4, PT, R5, UR4, !P0 ;  /* 0x0000000405007c0c */ /* 0x000fe2000c781270 */
[----:B------:R-:W-:Y:S01]  /*13940*/  ULDC UR4, c[0x0][0x248] ;  /* 0x0000920000047ab9 */ /* 0x000fe20000000800 */
[----:B------:R-:W-:Y:S01]  /*13950*/  ISETP.LT.AND P3, PT, R4, UR5, !P0 ;  /* 0x0000000504007c0c */ /* 0x000fe2000c761270 */
[----:B------:R-:W-:Y:S01]  /*13960*/  ULDC UR5, c[0x0][0x244] ;  /* 0x0000910000057ab9 */ /* 0x000fe20000000800 */
[----:B------:R-:W1:Y:S01]  /*13970*/  LDS.128 R4, [R3] ;  /* 0x0000000003047984 */ /* 0x000e620000000c00 */
[----:B------:R-:W-:Y:S06]  /*13980*/  BAR.SYNC.DEFER_BLOCKING 0x0 ;  /* 0x0000000000007b1d */ /* 0x000fec0000010000 */
[----:B------:R-:W-:Y:S02]  /*13990*/  STSM.16.M88.4 [R0], R16 ;  /* 0x0000001000007844 */ /* 0x000fe40000000200 */
[----:B------:R-:W-:Y:S06]  /*139a0*/  BAR.SYNC.DEFER_BLOCKING 0x0 ;  /* 0x0000000000007b1d */ /* 0x000fec0000010000 */
[----:B------:R-:W2:Y:S02]  /*139b0*/  LDS.128 R12, [R3] ;  /* 0x00000000030c7984 */ /* 0x000ea40000000c00 */
[----:B------:R-:W-:Y:S06]  /*139c0*/  BAR.SYNC.DEFER_BLOCKING 0x0 ;  /* 0x0000000000007b1d */ /* 0x000fec0000010000 */
[----:B------:R-:W-:Y:S02]  /*139d0*/  STSM.16.M88.4 [R0], R20 ;  /* 0x0000001400007844 */ /* 0x000fe40000000200 */
[----:B------:R-:W-:Y:S06]  /*139e0*/  BAR.SYNC.DEFER_BLOCKING 0x0 ;  /* 0x0000000000007b1d */ /* 0x000fec0000010000 */
[----:B------:R-:W3:Y:S02]  /*139f0*/  LDS.128 R8, [R3] ;  /* 0x0000000003087984 */ /* 0x000ee40000000c00 */
[----:B------:R-:W-:Y:S06]  /*13a00*/  BAR.SYNC.DEFER_BLOCKING 0x0 ;  /* 0x0000000000007b1d */ /* 0x000fec0000010000 */
[----:B------:R-:W-:Y:S02]  /*13a10*/  STSM.16.M88.4 [R0], R24 ;  /* 0x0000001800007844 */ /* 0x000fe40000000200 */
[----:B------:R-:W-:Y:S06]  /*13a20*/  BAR.SYNC.DEFER_BLOCKING 0x0 ;  /* 0x0000000000007b1d */ /* 0x000fec0000010000 */
[----:B------:R-:W4:Y:S02]  /*13a30*/  LDS.128 R20, [R3] ;  /* 0x0000000003147984 */ /* 0x000f240000000c00 */
[----:B------:R-:W-:Y:S06]  /*13a40*/  BAR.SYNC.DEFER_BLOCKING 0x0 ;  /* 0x0000000000007b1d */ /* 0x000fec0000010000 */
[----:B------:R-:W-:Y:S02]  /*13a50*/  STSM.16.M88.4 [R0], R28 ;  /* 0x0000001c00007844 */ /* 0x000fe40000000200 */
[----:B------:R-:W-:Y:S06]  /*13a60*/  BAR.SYNC.DEFER_BLOCKING 0x0 ;  /* 0x0000000000007b1d */ /* 0x000fec0000010000 */
[----:B------:R-:W4:Y:S02]  /*13a70*/  LDS.128 R16, [R3] ;  /* 0x0000000003107984 */ /* 0x000f240000000c00 */
[----:B------:R-:W-:Y:S06]  /*13a80*/  BAR.SYNC.DEFER_BLOCKING 0x0 ;  /* 0x0000000000007b1d */ /* 0x000fec0000010000 */
[----:B------:R1:W-:Y:S02]  /*13a90*/  STSM.16.M88.4 [R0], R88 ;  /* 0x0000005800007844 */ /* 0x0003e40000000200 */
[----:B------:R-:W-:Y:S01]  /*13aa0*/  BAR.SYNC.DEFER_BLOCKING 0x0 ;  /* 0x0000000000007b1d */ /* 0x000fe20000010000 */
[----:B-1----:R-:W-:-:S02]  /*13ab0*/  IMAD.MOV.U32 R88, RZ, RZ, R104 ;  /* 0x000000ffff587224 */ /* 0x002fc400078e0068 */
[----:B------:R-:W-:Y:S02]  /*13ac0*/  IMAD.MOV.U32 R89, RZ, RZ, R106 ;  /* 0x000000ffff597224 */ /* 0x000fe400078e006a */
[----:B------:R-:W-:Y:S02]  /*13ad0*/  IMAD.MOV.U32 R90, RZ, RZ, R40 ;  /* 0x000000ffff5a7224 */ /* 0x000fe400078e0028 */
[----:B------:R-:W-:Y:S02]  /*13ae0*/  IMAD.MOV.U32 R91, RZ, RZ, R42 ;  /* 0x000000ffff5b7224 */ /* 0x000fe400078e002a */
[----:B------:R-:W-:Y:S02]  /*13af0*/  IMAD.MOV.U32 R106, RZ, RZ, R49 ;  /* 0x000000ffff6a7224 */ /* 0x000fe400078e0031 */
[----:B------:R-:W-:Y:S01]  /*13b00*/  IMAD.MOV.U32 R104, RZ, RZ, R113 ;  /* 0x000000ffff687224 */ /* 0x000fe200078e0071 */
[----:B------:R-:W1:Y:S01]  /*13b10*/  LDS.128 R28, [R3] ;  /* 0x00000000031c7984 */ /* 0x000e620000000c00 */
[----:B------:R-:W-:-:S02]  /*13b20*/  IMAD.MOV.U32 R113, RZ, RZ, R123 ;  /* 0x000000ffff717224 */ /* 0x000fc400078e007b */
[----:B------:R-:W-:Y:S01]  /*13b30*/  IMAD.MOV.U32 R123, RZ, RZ, R67 ;  /* 0x000000ffff7b7224 */ /* 0x000fe200078e0043 */
[----:B------:R-:W-:Y:S06]  /*13b40*/  BAR.SYNC.DEFER_BLOCKING 0x0 ;  /* 0x0000000000007b1d */ /* 0x000fec0000010000 */
[----:B------:R-:W-:Y:S02]  /*13b50*/  STSM.16.M88.4 [R0], R32 ;  /* 0x0000002000007844 */ /* 0x000fe40000000200 */
[----:B------:R-:W-:Y:S06]  /*13b60*/  BAR.SYNC.DEFER_BLOCKING 0x0 ;  /* 0x0000000000007b1d */ /* 0x000fec0000010000 */
[----:B------:R-:W1:Y:S02]  /*13b70*/  LDS.128 R24, [R3] ;  /* 0x0000000003187984 */ /* 0x000e640000000c00 */
[----:B------:R-:W-:Y:S06]  /*13b80*/  BAR.SYNC.DEFER_BLOCKING 0x0 ;  /* 0x0000000000007b1d */ /* 0x000fec0000010000 */
[----:B------:R2:W-:Y:S02]  /*13b90*/  STSM.16.M88.4 [R0], R92 ;  /* 0x0000005c00007844 */ /* 0x0005e40000000200 */
[----:B------:R-:W-:Y:S01]  /*13ba0*/  BAR.SYNC.DEFER_BLOCKING 0x0 ;  /* 0x0000000000007b1d */ /* 0x000fe20000010000 */
[----:B--2---:R-:W-:-:S02]  /*13bb0*/  IMAD.MOV.U32 R94, RZ, RZ, R44 ;  /* 0x000000ffff5e7224 */ /* 0x004fc400078e002c */
[----:B------:R-:W-:Y:S02]  /*13bc0*/  IMAD.MOV.U32 R95, RZ, RZ, R46 ;  /* 0x000000ffff5f7224 */ /* 0x000fe400078e002e */
[----:B------:R-:W-:Y:S02]  /*13bd0*/  IMAD.MOV.U32 R92, RZ, RZ, R108 ;  /* 0x000000ffff5c7224 */ /* 0x000fe400078e006c */
[----:B------:R-:W-:Y:S02]  /*13be0*/  IMAD.MOV.U32 R93, RZ, RZ, R110 ;  /* 0x000000ffff5d7224 */ /* 0x000fe400078e006e */
[----:B------:R-:W-:Y:S02]  /*13bf0*/  IMAD.MOV.U32 R110, RZ, RZ, R53 ;  /* 0x000000ffff6e7224 */ /* 0x000fe400078e0035 */
[----:B------:R-:W-:Y:S01]  /*13c00*/  IMAD.MOV.U32 R108, RZ, RZ, R117 ;  /* 0x000000ffff6c7224 */ /* 0x000fe200078e0075 */
[----:B------:R-:W2:Y:S01]  /*13c10*/  LDS.128 R36, [R3] ;  /* 0x0000000003247984 */ /* 0x000ea20000000c00 */
[----:B------:R-:W-:-:S02]  /*13c20*/  IMAD.MOV.U32 R117, RZ, RZ, R127 ;  /* 0x000000ffff757224 */ /* 0x000fc400078e007f */
[----:B------:R-:W-:Y:S01]  /*13c30*/  IMAD.MOV.U32 R127, RZ, RZ, R71 ;  /* 0x000000ffff7f7224 */ /* 0x000fe200078e0047 */
[----:B------:R-:W-:Y:S06]  /*13c40*/  BAR.SYNC.DEFER_BLOCKING 0x0 ;  /* 0x0000000000007b1d */ /* 0x000fec0000010000 */
[----:B------:R-:W-:Y:S02]  /*13c50*/  STSM.16.M88.4 [R0], R88 ;  /* 0x0000005800007844 */ /* 0x000fe40000000200 */
[----:B------:R-:W-:Y:S06]  /*13c60*/  BAR.SYNC.DEFER_BLOCKING 0x0 ;  /* 0x0000000000007b1d */ /* 0x000fec0000010000 */
[----:B------:R-:W2:Y:S02]  /*13c70*/  LDS.128 R32, [R3] ;  /* 0x0000000003207984 */ /* 0x000ea40000000c00 */
[----:B------:R-:W-:Y:S06]  /*13c80*/  BAR.SYNC.DEFER_BLOCKING 0x0 ;  /* 0x0000000000007b1d */ /* 0x000fec0000010000 */
[----:B------:R3:W-:Y:S02]  /*13c90*/  STSM.16.M88.4 [R0], R96 ;  /* 0x0000006000007844 */ /* 0x0007e40000000200 */
[----:B------:R-:W-:Y:S01]  /*13ca0*/  BAR.SYNC.DEFER_BLOCKING 0x0 ;  /* 0x0000000000007b1d */ /* 0x000fe20000010000 */
[----:B---3--:R-:W-:-:S02]  /*13cb0*/  IMAD.MOV.U32 R96, RZ, RZ, R112 ;  /* 0x000000ffff607224 */ /* 0x008fc400078e0070 */
[----:B------:R-:W-:Y:S02]  /*13cc0*/  IMAD.MOV.U32 R97, RZ, RZ, R114 ;  /* 0x000000ffff617224 */ /* 0x000fe400078e0072 */
[----:B------:R-:W-:Y:S02]  /*13cd0*/  IMAD.MOV.U32 R98, RZ, RZ, R48 ;  /* 0x000000ffff627224 */ /* 0x000fe400078e0030 */
[----:B------:R-:W-:Y:S02]  /*13ce0*/  IMAD.MOV.U32 R99, RZ, RZ, R50 ;  /* 0x000000ffff637224 */ /* 0x000fe400078e0032 */
[----:B------:R-:W-:Y:S02]  /*13cf0*/  IMAD.MOV.U32 R114, RZ, RZ, R57 ;  /* 0x000000ffff727224 */ /* 0x000fe400078e0039 */
[----:B------:R-:W-:Y:S01]  /*13d00*/  IMAD.MOV.U32 R112, RZ, RZ, R121 ;  /* 0x000000ffff707224 */ /* 0x000fe200078e0079 */
[----:B------:R-:W3:Y:S01]  /*13d10*/  LDS.128 R44, [R3] ;  /* 0x00000000032c7984 */ /* 0x000ee20000000c00 */
[----:B------:R-:W-:-:S02]  /*13d20*/  IMAD.MOV.U32 R121, RZ, RZ, R131 ;  /* 0x000000ffff797224 */ /* 0x000fc400078e0083 */
[----:B------:R-:W-:Y:S01]  /*13d30*/  IMAD.MOV.U32 R131, RZ, RZ, R75 ;  /* 0x000000ffff837224 */ /* 0x000fe200078e004b */
[----:B------:R-:W-:Y:S06]  /*13d40*/  BAR.SYNC.DEFER_BLOCKING 0x0 ;  /* 0x0000000000007b1d */ /* 0x000fec0000010000 */
[----:B------:R-:W-:Y:S02]  /*13d50*/  STSM.16.M88.4 [R0], R92 ;  /* 0x0000005c00007844 */ /* 0x000fe40000000200 */
[----:B------:R-:W-:Y:S06]  /*13d60*/  BAR.SYNC.DEFER_BLOCKING 0x0 ;  /* 0x0000000000007b1d */ /* 0x000fec0000010000 */
[----:B------:R-:W3:Y:S02]  /*13d70*/  LDS.128 R40, [R3] ;  /* 0x0000000003287984 */ /* 0x000ee40000000c00 */
[----:B------:R-:W-:Y:S06]  /*13d80*/  BAR.SYNC.DEFER_BLOCKING 0x0 ;  /* 0x0000000000007b1d */ /* 0x000fec0000010000 */
[----:B------:R4:W-:Y:S02]  /*13d90*/  STSM.16.M88.4 [R0], R100 ;  /* 0x0000006400007844 */ /* 0x0009e40000000200 */
[----:B------:R-:W-:Y:S01]  /*13da0*/  BAR.SYNC.DEFER_BLOCKING 0x0 ;  /* 0x0000000000007b1d */ /* 0x000fe20000010000 */
[----:B----4-:R-:W-:-:S02]  /*13db0*/  IMAD.MOV.U32 R100, RZ, RZ, R116 ;  /* 0x000000ffff647224 */ /* 0x010fc400078e0074 */
[----:B------:R-:W-:Y:S02]  /*13dc0*/  IMAD.MOV.U32 R101, RZ, RZ, R118 ;  /* 0x000000ffff657224 */ /* 0x000fe400078e0076 */
[----:B------:R-:W-:Y:S02]  /*13dd0*/  IMAD.MOV.U32 R102, RZ, RZ, R52 ;  /* 0x000000ffff667224 */ /* 0x000fe400078e0034 */
[----:B------:R-:W-:Y:S02]  /*13de0*/  IMAD.MOV.U32 R103, RZ, RZ, R54 ;  /* 0x000000ffff677224 */ /* 0x000fe400078e0036 */
[----:B------:R-:W-:Y:S02]  /*13df0*/  IMAD.MOV.U32 R118, RZ, RZ, R61 ;  /* 0x000000ffff767224 */ /* 0x000fe400078e003d */
[----:B------:R-:W-:Y:S01]  /*13e00*/  IMAD.MOV.U32 R116, RZ, RZ, R125 ;  /* 0x000000ffff747224 */ /* 0x000fe200078e007d */
[----:B------:R-:W4:Y:S01]  /*13e10*/  LDS.128 R88, [R3] ;  /* 0x0000000003587984 */ /* 0x000f220000000c00 */
[----:B------:R-:W-:-:S02]  /*13e20*/  IMAD.MOV.U32 R125, RZ, RZ, R135 ;  /* 0x000000ffff7d7224 */ /* 0x000fc400078e0087 */
[----:B------:R-:W-:Y:S01]  /*13e30*/  IMAD.MOV.U32 R135, RZ, RZ, R79 ;  /* 0x000000ffff877224 */ /* 0x000fe200078e004f */
        /* <DEDUP_REMOVED lines=101> */
[----:B---3--:R-:W-:-:S05]  /*14490*/  IMAD R129, R190, UR5, RZ ;  /* 0x00000005be817c24 */ /* 0x008fca000f8e02ff */
[----:B------:R-:W-:Y:S01]  /*144a0*/  ULDC UR5, c[0x0][0x22c] ;  /* 0x00008b0000057ab9 */ /* 0x000fe20000000800 */
[----:B------:R-:W-:Y:S01]  /*144b0*/  IMAD R131, R2, UR4, RZ ;  /* 0x0000000402837c24 */ /* 0x000fe2000f8e02ff */
[----:B------:R-:W-:-:S04]  /*144c0*/  LEA R128, P6, R129, UR6, 0x2 ;  /* 0x0000000681807c11 */ /* 0x000fc8000f8c10ff */
[----:B------:R-:W-:Y:S02]  /*144d0*/  LEA.HI.X.SX32 R129, R129, UR7, 0x2, P6 ;  /* 0x0000000781817c11 */ /* 0x000fe4000b0f16ff */
[C---:B------:R-:W-:Y:S01]  /*144e0*/  LEA R130, P6, R131.reuse, R128, 0x2 ;  /* 0x0000008083827211 */ /* 0x040fe200078c10ff */
[----:B------:R-:W3:Y:S01]  /*144f0*/  LDS.128 R116, [R3] ;  /* 0x0000000003747984 */ /* 0x000ee20000000c00 */
[----:B------:R-:W-:Y:S06]  /*14500*/  BAR.SYNC.DEFER_BLOCKING 0x0 ;  /* 0x0000000000007b1d */ /* 0x000fec0000010000 */
[----:B------:R-:W-:Y:S02]  /*14510*/  STSM.16.M88.4 [R0], R124 ;  /* 0x0000007c00007844 */ /* 0x000fe40000000200 */
[----:B------:R-:W-:Y:S06]  /*14520*/  BAR.SYNC.DEFER_BLOCKING 0x0 ;  /* 0x0000000000007b1d */ /* 0x000fec0000010000 */
[----:B------:R-:W3:Y:S02]  /*14530*/  LDS.128 R76, [R3] ;  /* 0x00000000034c7984 */ /* 0x000ee40000000c00 */
[----:B------:R-:W-:Y:S06]  /*14540*/  BAR.SYNC.DEFER_BLOCKING 0x0 ;  /* 0x0000000000007b1d */ /* 0x000fec0000010000 */
[----:B------:R4:W-:Y:S02]  /*14550*/  STSM.16.M88.4 [R0], R132 ;  /* 0x0000008400007844 */ /* 0x0009e40000000200 */
[----:B------:R-:W-:Y:S01]  /*14560*/  BAR.SYNC.DEFER_BLOCKING 0x0 ;  /* 0x0000000000007b1d */ /* 0x000fe20000010000 */
[C---:B----4-:R-:W-:Y:S01]  /*14570*/  VIADD R134, R131.reuse, UR4 ;  /* 0x0000000483867c36 */ /* 0x050fe20008000000 */
[----:B------:R-:W-:Y:S01]  /*14580*/  LEA.HI.X.SX32 R131, R131, R129, 0x2, P6 ;  /* 0x0000008183837211 */ /* 0x000fe200030f16ff */
[----:B------:R-:W-:-:S02]  /*14590*/  VIADD R133, R2, 0x5 ;  /* 0x0000000502857836 */ /* 0x000fc40000000000 */
[----:B------:R-:W-:Y:S01]  /*145a0*/  VIADD R135, R2, 0x6 ;  /* 0x0000000602877836 */ /* 0x000fe20000000000 */
[C---:B------:R-:W-:Y:S01]  /*145b0*/  LEA R132, P6, R134.reuse, R128, 0x2 ;  /* 0x0000008086847211 */ /* 0x040fe200078c10ff */
[----:B------:R-:W4:Y:S01]  /*145c0*/  LDS.128 R120, [R3] ;  /* 0x0000000003787984 */ /* 0x000f220000000c00 */
[----:B------:R-:W-:Y:S06]  /*145d0*/  BAR.SYNC.DEFER_BLOCKING 0x0 ;  /* 0x0000000000007b1d */ /* 0x000fec0000010000 */
[----:B------:R1:W-:Y:S02]  /*145e0*/  STSM.16.M88.4 [R0], R136 ;  /* 0x0000008800007844 */ /* 0x0003e40000000200 */
[----:B------:R-:W-:Y:S01]  /*145f0*/  BAR.SYNC.DEFER_BLOCKING 0x0 ;  /* 0x0000000000007b1d */ /* 0x000fe20000010000 */
[----:B-1----:R-:W-:-:S04]  /*14600*/  VIADD R136, R134, UR4 ;  /* 0x0000000486887c36 */ /* 0x002fc80008000000 */
[----:B------:R-:W-:Y:S01]  /*14610*/  VIADD R137, R136, UR4 ;  /* 0x0000000488897c36 */ /* 0x000fe20008000000 */
[----:B------:R-:W1:Y:S02]  /*14620*/  LDS.128 R80, [R3] ;  /* 0x0000000003507984 */ /* 0x000e640000000c00 */
[----:B------:R-:W-:Y:S06]  /*14630*/  BAR.SYNC.DEFER_BLOCKING 0x0 ;  /* 0x0000000000007b1d */ /* 0x000fec0000010000 */
[----:B------:R2:W-:Y:S02]  /*14640*/  STSM.16.M88.4 [R0], R140 ;  /* 0x0000008c00007844 */ /* 0x0005e40000000200 */
[----:B------:R-:W-:Y:S01]  /*14650*/  BAR.SYNC.DEFER_BLOCKING 0x0 ;  /* 0x0000000000007b1d */ /* 0x000fe20000010000 */
[----:B--2---:R-:W-:-:S02]  /*14660*/  IMAD.MOV.U32 R142, RZ, RZ, R85 ;  /* 0x000000ffff8e7224 */ /* 0x004fc400078e0055 */
[----:B------:R-:W-:Y:S02]  /*14670*/  IMAD.MOV.U32 R143, RZ, RZ, R87 ;  /* 0x000000ffff8f7224 */ /* 0x000fe400078e0057 */
[----:B------:R-:W-:Y:S02]  /*14680*/  IMAD.MOV.U32 R140, RZ, RZ, R149 ;  /* 0x000000ffff8c7224 */ /* 0x000fe400078e0095 */
[----:B------:R-:W-:Y:S01]  /*14690*/  IMAD.MOV.U32 R141, RZ, RZ, R151 ;  /* 0x000000ffff8d7224 */ /* 0x000fe200078e0097 */
[----:B------:R-:W2:Y:S01]  /*146a0*/  LDS.128 R124, [R3] ;  /* 0x00000000037c7984 */ /* 0x000ea20000000c00 */
[----:B------:R-:W-:Y:S06]  /*146b0*/  BAR.SYNC.DEFER_BLOCKING 0x0 ;  /* 0x0000000000007b1d */ /* 0x000fec0000010000 */
[----:B------:R-:W-:Y:S02]  /*146c0*/  STSM.16.M88.4 [R0], R144 ;  /* 0x0000009000007844 */ /* 0x000fe40000000200 */
[----:B------:R-:W-:Y:S06]  /*146d0*/  BAR.SYNC.DEFER_BLOCKING 0x0 ;  /* 0x0000000000007b1d */ /* 0x000fec0000010000 */
[----:B------:R-:W2:Y:S02]  /*146e0*/  LDS.128 R84, [R3] ;  /* 0x0000000003547984 */ /* 0x000ea40000000c00 */
[----:B------:R-:W-:Y:S06]  /*146f0*/  BAR.SYNC.DEFER_BLOCKING 0x0 ;  /* 0x0000000000007b1d */ /* 0x000fec0000010000 */
[----:B------:R3:W-:Y:S02]  /*14700*/  STSM.16.M88.4 [R0], R140 ;  /* 0x0000008c00007844 */ /* 0x0007e40000000200 */
[----:B------:R-:W-:Y:S01]  /*14710*/  BAR.SYNC.DEFER_BLOCKING 0x0 ;  /* 0x0000000000007b1d */ /* 0x000fe20000010000 */
[----:B---3--:R-:W-:-:S05]  /*14720*/  VIADD R0, R2, 0x7 ;  /* 0x0000000702007836 */ /* 0x008fca0000000000 */
[----:B------:R3:W-:Y:S01]  /*14730*/  @P2 STG.E desc[UR16][R130.64], R4 ;  /* 0x0000000482002986 */ /* 0x0007e2000c101910 */
[----:B------:R-:W-:Y:S01]  /*14740*/  ISETP.LT.AND P2, PT, R133, UR5, !P0 ;  /* 0x0000000585007c0c */ /* 0x000fe2000c741270 */
[----:B------:R-:W-:Y:S01]  /*14750*/  ULDC UR5, c[0x0][0x22c] ;  /* 0x00008b0000057ab9 */ /* 0x000fe20000000800 */
[----:B------:R-:W-:Y:S02]  /*14760*/  LEA.HI.X.SX32 R133, R134, R129, 0x2, P6 ;  /* 0x0000008186857211 */ /* 0x000fe400030f16ff */
[----:B------:R-:W-:-:S03]  /*14770*/  LEA R134, P6, R136, R128, 0x2 ;  /* 0x0000008088867211 */ /* 0x000fc600078c10ff */
[----:B------:R4:W-:Y:S01]  /*14780*/  @P1 STG.E desc[UR16][R132.64], R12 ;  /* 0x0000000c84001986 */ /* 0x0009e2000c101910 */
[----:B------:R-:W-:Y:S01]  /*14790*/  ISETP.LT.AND P1, PT, R135, UR5, !P0 ;  /* 0x0000000587007c0c */ /* 0x000fe2000c721270 */
[----:B------:R-:W-:Y:S01]  /*147a0*/  ULDC UR5, c[0x0][0x22c] ;  /* 0x00008b0000057ab9 */ /* 0x000fe20000000800 */
[----:B------:R-:W-:Y:S01]  /*147b0*/  LEA.HI.X.SX32 R135, R136, R129, 0x2, P6 ;  /* 0x0000008188877211 */ /* 0x000fe200030f16ff */
[C---:B---3--:R-:W-:Y:S01]  /*147c0*/  VIADD R4, R137.reuse, UR4 ;  /* 0x0000000489047c36 */ /* 0x048fe20008000000 */
[----:B------:R-:W-:-:S03]  /*147d0*/  LEA R130, P6, R137, R128, 0x2 ;  /* 0x0000008089827211 */ /* 0x000fc600078c10ff */
[----:B------:R-:W-:Y:S01]  /*147e0*/  @P5 STG.E desc[UR16][R134.64], R5 ;  /* 0x0000000586005986 */ /* 0x000fe2000c101910 */
[-C--:B------:R-:W-:Y:S02]  /*147f0*/  LEA.HI.X.SX32 R131, R137, R129.reuse, 0x2, P6 ;  /* 0x0000008189837211 */ /* 0x080fe400030f16ff */
[CC--:B------:R-:W-:Y:S01]  /*14800*/  LEA R136, P6, R4.reuse, R128.reuse, 0x2 ;  /* 0x0000008004887211 */ /* 0x0c0fe200078c10ff */
[----:B----4-:R-:W-:Y:S01]  /*14810*/  VIADD R12, R4, UR4 ;  /* 0x00000004040c7c36 */ /* 0x010fe20008000000 */
[----:B------:R-:W-:Y:S01]  /*14820*/  ISETP.LT.AND P5, PT, R0, UR5, !P0 ;  /* 0x0000000500007c0c */ /* 0x000fe2000c7a1270 */
[----:B------:R-:W-:Y:S01]  /*14830*/  VIADD R0, R2, 0x8 ;  /* 0x0000000802007836 */ /* 0x000fe20000000000 */
[-C--:B------:R-:W-:Y:S01]  /*14840*/  LEA.HI.X.SX32 R137, R4, R129.reuse, 0x2, P6 ;  /* 0x0000008104897211 */ /* 0x080fe200030f16ff */
[----:B------:R-:W-:Y:S01]  /*14850*/  ULDC UR5, c[0x0][0x22c] ;  /* 0x00008b0000057ab9 */ /* 0x000fe20000000800 */
[-C--:B------:R-:W-:Y:S01]  /*14860*/  LEA R132, P6, R12, R128.reuse, 0x2 ;  /* 0x000000800c847211 */ /* 0x080fe200078c10ff */
[----:B------:R3:W-:Y:S01]  /*14870*/  @P4 STG.E desc[UR16][R130.64], R13 ;  /* 0x0000000d82004986 */ /* 0x0007e2000c101910 */
[----:B------:R-:W-:Y:S01]  /*14880*/  ISETP.LT.AND P4, PT, R0, UR5, !P0 ;  /* 0x0000000500007c0c */ /* 0x000fe2000c781270 */
[----:B------:R-:W-:Y:S01]  /*14890*/  VIADD R0, R2, 0x9 ;  /* 0x0000000902007836 */ /* 0x000fe20000000000 */
[C---:B------:R-:W-:Y:S01]  /*148a0*/  LEA.HI.X.SX32 R133, R12.reuse, R129, 0x2, P6 ;  /* 0x000000810c857211 */ /* 0x040fe200030f16ff */
[----:B------:R-:W-:Y:S01]  /*148b0*/  VIADD R12, R12, UR4 ;  /* 0x000000040c0c7c36 */ /* 0x000fe20008000000 */
[----:B------:R-:W-:Y:S01]  /*148c0*/  ULDC UR5, c[0x0][0x22c] ;  /* 0x00008b0000057ab9 */ /* 0x000fe20000000800 */
[----:B------:R4:W-:Y:S01]  /*148d0*/  @P3 STG.E desc[UR16][R136.64], R6 ;  /* 0x0000000688003986 */ /* 0x0009e2000c101910 */
[----:B------:R-:W-:Y:S01]  /*148e0*/  ISETP.LT.AND P3, PT, R0, UR5, !P0 ;  /* 0x0000000500007c0c */ /* 0x000fe2000c761270 */
[----:B------:R-:W-:Y:S01]  /*148f0*/  VIADD R0, R2, 0xa ;  /* 0x0000000a02007836 */ /* 0x000fe20000000000 */
[----:B------:R-:W-:Y:S01]  /*14900*/  ULDC UR5, c[0x0][0x22c] ;  /* 0x00008b0000057ab9 */ /* 0x000fe20000000800 */
[----:B------:R1:W-:Y:S01]  /*14910*/  @P2 STG.E desc[UR16][R132.64], R14 ;  /* 0x0000000e84002986 */ /* 0x0003e2000c101910 */
[C---:B------:R-:W-:Y:S01]  /*14920*/  LEA R4, P2, R12.reuse, R128, 0x2 ;  /* 0x000000800c047211 */ /* 0x040fe200078410ff */
[----:B---3--:R-:W-:-:S03]  /*14930*/  VIADD R13, R12, UR4 ;  /* 0x000000040c0d7c36 */ /* 0x008fc60008000000 */
[-C--:B------:R-:W-:Y:S02]  /*14940*/  LEA.HI.X.SX32 R5, R12, R129.reuse, 0x2, P2 ;  /* 0x000000810c057211 */ /* 0x080fe400010f16ff */
[----:B------:R-:W-:Y:S01]  /*14950*/  ISETP.LT.AND P2, PT, R0, UR5, !P0 ;  /* 0x0000000500007c0c */ /* 0x000fe2000c741270 */
[----:B------:R-:W-:Y:S01]  /*14960*/  VIADD R0, R2, 0xb ;  /* 0x0000000b02007836 */ /* 0x000fe20000000000 */
[CC--:B------:R-:W-:Y:S01]  /*14970*/  LEA R12, P6, R13.reuse, R128.reuse, 0x2 ;  /* 0x000000800d0c7211 */ /* 0x0c0fe200078c10ff */
[C---:B----4-:R-:W-:Y:S01]  /*14980*/  VIADD R6, R13.reuse, UR4 ;  /* 0x000000040d067c36 */ /* 0x050fe20008000000 */
[----:B------:R-:W-:Y:S01]  /*14990*/  ULDC UR5, c[0x0][0x22c] ;  /* 0x00008b0000057ab9 */ /* 0x000fe20000000800 */
[----:B------:R3:W-:Y:S01]  /*149a0*/  @P1 STG.E desc[UR16][R4.64], R7 ;  /* 0x0000000704001986 */ /* 0x0007e2000c101910 */
[-C--:B------:R-:W-:Y:S01]  /*149b0*/  LEA.HI.X.SX32 R13, R13, R129.reuse, 0x2, P6 ;  /* 0x000000810d0d7211 */ /* 0x080fe200030f16ff */
[----:B-1----:R-:W-:Y:S01]  /*149c0*/  VIADD R14, R6, UR4 ;  /* 0x00000004060e7c36 */ /* 0x002fe20008000000 */
[----:B------:R-:W-:Y:S01]  /*149d0*/  ISETP.LT.AND P1, PT, R0, UR5, !P0 ;  /* 0x0000000500007c0c */ /* 0x000fe2000c721270 */
[----:B------:R-:W-:Y:S01]  /*149e0*/  VIADD R0, R2, 0xc ;  /* 0x0000000c02007836 */ /* 0x000fe20000000000 */
[C---:B------:R-:W-:Y:S01]  /*149f0*/  LEA R130, P6, R6.reuse, R128, 0x2 ;  /* 0x0000008006827211 */ /* 0x040fe200078c10ff */
[----:B------:R-:W-:Y:S01]  /*14a00*/  ULDC UR5, c[0x0][0x22c] ;  /* 0x00008b0000057ab9 */ /* 0x000fe20000000800 */
[----:B------:R1:W-:Y:S02]  /*14a10*/  @P5 STG.E desc[UR16][R12.64], R15 ;  /* 0x0000000f0c005986 */ /* 0x0003e4000c101910 */
[----:B------:R-:W-:-:S02]  /*14a20*/  LEA.HI.X.SX32 R131, R6, R129, 0x2, P6 ;  /* 0x0000008106837211 */ /* 0x000fc400030f16ff */
[----:B------:R-:W-:Y:S01]  /*14a30*/  ISETP.LT.AND P5, PT, R0, UR5, !P0 ;  /* 0x0000000500007c0c */ /* 0x000fe2000c7a1270 */
[C---:B---3--:R-:W-:Y:S01]  /*14a40*/  VIADD R7, R14.reuse, UR4 ;  /* 0x000000040e077c36 */ /* 0x048fe20008000000 */
[-C--:B------:R-:W-:Y:S01]  /*14a50*/  LEA R4, P6, R14, R128.reuse, 0x2 ;  /* 0x000000800e047211 */ /* 0x080fe200078c10ff */
[----:B------:R-:W-:Y:S01]  /*14a60*/  VIADD R0, R2, 0xd ;  /* 0x0000000d02007836 */ /* 0x000fe20000000000 */
[----:B------:R-:W-:Y:S01]  /*14a70*/  ULDC UR5, c[0x0][0x22c] ;  /* 0x00008b0000057ab9 */ /* 0x000fe20000000800 */
[----:B------:R3:W-:Y:S01]  /*14a80*/  @P4 STG.E desc[UR16][R130.64], R8 ;  /* 0x0000000882004986 */ /* 0x0007e2000c101910 */
[-C--:B------:R-:W-:Y:S01]  /*14a90*/  LEA.HI.X.SX32 R5, R14, R129.reuse, 0x2, P6 ;  /* 0x000000810e057211 */ /* 0x080fe200030f16ff */
[C---:B------:R-:W-:Y:S01]  /*14aa0*/  VIADD R14, R7.reuse, UR4 ;  /* 0x00000004070e7c36 */ /* 0x040fe20008000000 */
[CC--:B------:R-:W-:Y:S02]  /*14ab0*/  LEA R6, P6, R7.reuse, R128.reuse, 0x2 ;  /* 0x0000008007067211 */ /* 0x0c0fe400078c10ff */
[----:B------:R-:W-:Y:S01]  /*14ac0*/  ISETP.LT.AND P4, PT, R0, UR5, !P0 ;  /* 0x0000000500007c0c */ /* 0x000fe2000c781270 */
[----:B------:R-:W-:Y:S01]  /*14ad0*/  VIADD R0, R2, 0xe ;  /* 0x0000000e02007836 */ /* 0x000fe20000000000 */
[-C--:B------:R-:W-:Y:S01]  /*14ae0*/  LEA.HI.X.SX32 R7, R7, R129.reuse, 0x2, P6 ;  /* 0x0000008107077211 */ /* 0x080fe200030f16ff */
[----:B------:R-:W-:Y:S01]  /*14af0*/  ULDC UR5, c[0x0][0x22c] ;  /* 0x00008b0000057ab9 */ /* 0x000fe20000000800 */
[-C--:B-1----:R-:W-:Y:S01]  /*14b00*/  LEA R12, P6, R14, R128.reuse, 0x2 ;  /* 0x000000800e0c7211 */ /* 0x082fe200078c10ff */
        /* <DEDUP_REMOVED lines=11> */
[C---:B---3--:R-:W-:Y:S01]  /*14bc0*/  VIADD R8, R14.reuse, UR4 ;  /* 0x000000040e087c36 */ /* 0x048fe20008000000 */
[----:B-1----:R-:W-:-:S04]  /*14bd0*/  LEA R4, P1, R14, R128, 0x2 ;  /* 0x000000800e047211 */ /* 0x002fc800078210ff */
[-C--:B------:R-:W-:Y:S02]  /*14be0*/  LEA.HI.X.SX32 R5, R14, R129.reuse, 0x2, P1 ;  /* 0x000000810e057211 */ /* 0x080fe400008f16ff */
[----:B------:R-:W-:Y:S01]  /*14bf0*/  ISETP.LT.AND P1, PT, R0, UR5, !P0 ;  /* 0x0000000500007c0c */ /* 0x000fe2000c721270 */
[----:B------:R-:W-:Y:S01]  /*14c00*/  VIADD R0, R2, 0x11 ;  /* 0x0000001102007836 */ /* 0x000fe20000000000 */
[CC--:B----4-:R-:W-:Y:S01]  /*14c10*/  LEA R6, P6, R8.reuse, R128.reuse, 0x2 ;  /* 0x0000008008067211 */ /* 0x0d0fe200078c10ff */
[C---:B------:R-:W-:Y:S01]  /*14c20*/  VIADD R9, R8.reuse, UR4 ;  /* 0x0000000408097c36 */ /* 0x040fe20008000000 */
[----:B------:R-:W-:Y:S01]  /*14c30*/  ULDC UR5, c[0x0][0x22c] ;  /* 0x00008b0000057ab9 */ /* 0x000fe20000000800 */
[----:B------:R1:W-:Y:S01]  /*14c40*/  @P5 STG.E desc[UR16][R4.64], R10 ;  /* 0x0000000a04005986 */ /* 0x0003e2000c101910 */
[-C--:B------:R-:W-:Y:S01]  /*14c50*/  LEA.HI.X.SX32 R7, R8, R129.reuse, 0x2, P6 ;  /* 0x0000008108077211 */ /* 0x080fe200030f16ff */
[C---:B--2---:R-:W-:Y:S01]  /*14c60*/  VIADD R12, R9.reuse, UR4 ;  /* 0x00000004090c7c36 */ /* 0x044fe20008000000 */
[----:B------:R-:W-:Y:S01]  /*14c70*/  ISETP.LT.AND P5, PT, R0, UR5, !P0 ;  /* 0x0000000500007c0c */ /* 0x000fe2000c7a1270 */
[----:B------:R-:W-:Y:S01]  /*14c80*/  VIADD R0, R2, 0x12 ;  /* 0x0000001202007836 */ /* 0x000fe20000000000 */
[C---:B------:R-:W-:Y:S01]  /*14c90*/  LEA R8, P6, R9.reuse, R128, 0x2 ;  /* 0x0000008009087211 */ /* 0x040fe200078c10ff */
[----:B------:R-:W-:Y:S01]  /*14ca0*/  ULDC UR5, c[0x0][0x22c] ;  /* 0x00008b0000057ab9 */ /* 0x000fe20000000800 */
[----:B------:R2:W-:Y:S02]  /*14cb0*/  @P4 STG.E desc[UR16][R6.64], R22 ;  /* 0x0000001606004986 */ /* 0x0005e4000c101910 */
[----:B------:R-:W-:-:S02]  /*14cc0*/  LEA.HI.X.SX32 R9, R9, R129, 0x2, P6 ;  /* 0x0000008109097211 */ /* 0x000fc400030f16ff */
[----:B------:R-:W-:Y:S01]  /*14cd0*/  ISETP.LT.AND P4, PT, R0, UR5, !P0 ;  /* 0x0000000500007c0c */ /* 0x000fe2000c781270 */
[C---:B-1----:R-:W-:Y:S01]  /*14ce0*/  VIADD R10, R12.reuse, UR4 ;  /* 0x000000040c0a7c36 */ /* 0x042fe20008000000 */
[-C--:B------:R-:W-:Y:S01]  /*14cf0*/  LEA R4, P6, R12, R128.reuse, 0x2 ;  /* 0x000000800c047211 */ /* 0x080fe200078c10ff */
[----:B------:R-:W-:Y:S01]  /*14d00*/  VIADD R0, R2, 0x13 ;  /* 0x0000001302007836 */ /* 0x000fe20000000000 */
[----:B------:R-:W-:Y:S01]  /*14d10*/  ULDC UR5, c[0x0][0x22c] ;  /* 0x00008b0000057ab9 */ /* 0x000fe20000000800 */
[----:B------:R-:W-:Y:S01]  /*14d20*/  VIADD R14, R10, UR4 ;  /* 0x000000040a0e7c36 */ /* 0x000fe20008000000 */
[-C--:B------:R-:W-:Y:S01]  /*14d30*/  LEA.HI.X.SX32 R5, R12, R129.reuse, 0x2, P6 ;  /* 0x000000810c057211 */ /* 0x080fe200030f16ff */
[----:B------:R1:W-:Y:S01]  /*14d40*/  @P3 STG.E desc[UR16][R8.64], R11 ;  /* 0x0000000b08003986 */ /* 0x0003e2000c101910 */
[-C--:B------:R-:W-:Y:S02]  /*14d50*/  LEA R12, P6, R10, R128.reuse, 0x2 ;  /* 0x000000800a0c7211 */ /* 0x080fe400078c10ff */
[----:B------:R-:W-:Y:S01]  /*14d60*/  ISETP.LT.AND P3, PT, R0, UR5, !P0 ;  /* 0x0000000500007c0c */ /* 0x000fe2000c761270 */
[----:B------:R-:W-:Y:S01]  /*14d70*/  VIADD R0, R2, 0x14 ;  /* 0x0000001402007836 */ /* 0x000fe20000000000 */
[-C--:B------:R-:W-:Y:S01]  /*14d80*/  LEA.HI.X.SX32 R13, R10, R129.reuse, 0x2, P6 ;  /* 0x000000810a0d7211 */ /* 0x080fe200030f16ff */
[----:B------:R-:W-:Y:S01]  /*14d90*/  ULDC UR5, c[0x0][0x22c] ;  /* 0x00008b0000057ab9 */ /* 0x000fe20000000800 */
[-C--:B--2---:R-:W-:Y:S01]  /*14da0*/  LEA R6, P6, R14, R128.reuse, 0x2 ;  /* 0x000000800e067211 */ /* 0x084fe200078c10ff */
[----:B------:R2:W-:Y:S01]  /*14db0*/  @P2 STG.E desc[UR16][R4.64], R23 ;  /* 0x0000001704002986 */ /* 0x0005e2000c101910 */
[----:B------:R-:W-:Y:S01]  /*14dc0*/  ISETP.LT.AND P2, PT, R0, UR5, !P0 ;  /* 0x0000000500007c0c */ /* 0x000fe2000c741270 */
[----:B------:R-:W-:Y:S01]  /*14dd0*/  VIADD R0, R2, 0x15 ;  /* 0x0000001502007836 */ /* 0x000fe20000000000 */
[C---:B------:R-:W-:Y:S01]  /*14de0*/  LEA.HI.X.SX32 R7, R14.reuse, R129, 0x2, P6 ;  /* 0x000000810e077211 */ /* 0x040fe200030f16ff */
[----:B------:R-:W-:Y:S01]  /*14df0*/  VIADD R14, R14, UR4 ;  /* 0x000000040e0e7c36 */ /* 0x000fe20008000000 */
[----:B------:R-:W-:Y:S01]  /*14e00*/  ULDC UR5, c[0x0][0x22c] ;  /* 0x00008b0000057ab9 */ /* 0x000fe20000000800 */
[----:B------:R-:W-:Y:S01]  /*14e10*/  @P1 STG.E desc[UR16][R12.64], R16 ;  /* 0x000000100c001986 */ /* 0x000fe2000c101910 */
[----:B------:R-:W-:Y:S01]  /*14e20*/  ISETP.LT.AND P1, PT, R0, UR5, !P0 ;  /* 0x0000000500007c0c */ /* 0x000fe2000c721270 */
[----:B------:R-:W-:Y:S01]  /*14e30*/  VIADD R0, R2, 0x16 ;  /* 0x0000001602007836 */ /* 0x000fe20000000000 */
[----:B------:R-:W-:Y:S01]  /*14e40*/  ULDC UR5, c[0x0][0x22c] ;  /* 0x00008b0000057ab9 */ /* 0x000fe20000000800 */
[----:B------:R3:W-:Y:S01]  /*14e50*/  @P5 STG.E desc[UR16][R6.64], R28 ;  /* 0x0000001c06005986 */ /* 0x0007e2000c101910 */
[C---:B-1----:R-:W-:Y:S01]  /*14e60*/  VIADD R9, R14.reuse, UR4 ;  /* 0x000000040e097c36 */ /* 0x042fe20008000000 */
[----:B--2---:R-:W-:-:S04]  /*14e70*/  LEA R4, P5, R14, R128, 0x2 ;  /* 0x000000800e047211 */ /* 0x004fc800078a10ff */
[-C--:B------:R-:W-:Y:S02]  /*14e80*/  LEA.HI.X.SX32 R5, R14, R129.reuse, 0x2, P5 ;  /* 0x000000810e057211 */ /* 0x080fe400028f16ff */
[----:B------:R-:W-:Y:S01]  /*14e90*/  ISETP.LT.AND P5, PT, R0, UR5, !P0 ;  /* 0x0000000500007c0c */ /* 0x000fe2000c7a1270 */
[----:B------:R-:W-:Y:S01]  /*14ea0*/  VIADD R0, R2, 0x17 ;  /* 0x0000001702007836 */ /* 0x000fe20000000000 */
[CC--:B------:R-:W-:Y:S01]  /*14eb0*/  LEA R8, P6, R9.reuse, R128.reuse, 0x2 ;  /* 0x0000008009087211 */ /* 0x0c0fe200078c10ff */
[----:B------:R-:W-:Y:S01]  /*14ec0*/  ULDC UR5, c[0x0][0x22c] ;  /* 0x00008b0000057ab9 */ /* 0x000fe20000000800 */
[C---:B---3--:R-:W-:Y:S01]  /*14ed0*/  VIADD R7, R9.reuse, UR4 ;  /* 0x0000000409077c36 */ /* 0x048fe20008000000 */
[----:B------:R1:W-:Y:S01]  /*14ee0*/  @P4 STG.E desc[UR16][R4.64], R17 ;  /* 0x0000001104004986 */ /* 0x0003e2000c101910 */
[-C--:B------:R-:W-:Y:S02]  /*14ef0*/  LEA.HI.X.SX32 R9, R9, R129.reuse, 0x2, P6 ;  /* 0x0000008109097211 */ /* 0x080fe400030f16ff */
[----:B------:R-:W-:Y:S01]  /*14f00*/  ISETP.LT.AND P4, PT, R0, UR5, !P0 ;  /* 0x0000000500007c0c */ /* 0x000fe2000c781270 */
[C---:B------:R-:W-:Y:S01]  /*14f10*/  VIADD R10, R7.reuse, UR4 ;  /* 0x00000004070a7c36 */ /* 0x040fe20008000000 */
[CC--:B------:R-:W-:Y:S01]  /*14f20*/  LEA R6, P6, R7.reuse, R128.reuse, 0x2 ;  /* 0x0000008007067211 */ /* 0x0c0fe200078c10ff */
[----:B------:R-:W-:Y:S01]  /*14f30*/  VIADD R0, R2, 0x18 ;  /* 0x0000001802007836 */ /* 0x000fe20000000000 */
[----:B------:R-:W-:Y:S01]  /*14f40*/  ULDC UR5, c[0x0][0x22c] ;  /* 0x00008b0000057ab9 */ /* 0x000fe20000000800 */
[----:B------:R2:W-:Y:S01]  /*14f50*/  @P3 STG.E desc[UR16][R8.64], R29 ;  /* 0x0000001d08003986 */ /* 0x0005e2000c101910 */
[-C--:B------:R-:W-:Y:S01]  /*14f60*/  LEA.HI.X.SX32 R7, R7, R129.reuse, 0x2, P6 ;  /* 0x0000008107077211 */ /* 0x080fe200030f16ff */
[----:B------:R-:W-:Y:S01]  /*14f70*/  VIADD R11, R10, UR4 ;  /* 0x000000040a0b7c36 */ /* 0x000fe20008000000 */
[----:B------:R-:W-:Y:S01]  /*14f80*/  ISETP.LT.AND P3, PT, R0, UR5, !P0 ;  /* 0x0000000500007c0c */ /* 0x000fe2000c761270 */
[----:B------:R-:W-:Y:S01]  /*14f90*/  VIADD R0, R2, 0x19 ;  /* 0x0000001902007836 */ /* 0x000fe20000000000 */
[C---:B-1----:R-:W-:Y:S01]  /*14fa0*/  LEA R4, P6, R10.reuse, R128, 0x2 ;  /* 0x000000800a047211 */ /* 0x042fe200078c10ff */
[----:B------:R-:W-:Y:S01]  /*14fb0*/  ULDC UR5, c[0x0][0x22c] ;  /* 0x00008b0000057ab9 */ /* 0x000fe20000000800 */
[----:B------:R-:W-:Y:S01]  /*14fc0*/  VIADD R12, R11, UR4 ;  /* 0x000000040b0c7c36 */ /* 0x000fe20008000000 */
[----:B------:R1:W-:Y:S01]  /*14fd0*/  @P2 STG.E desc[UR16][R6.64], R18 ;  /* 0x0000001206002986 */ /* 0x0003e2000c101910 */
[----:B------:R-:W-:-:S02]  /*14fe0*/  LEA.HI.X.SX32 R5, R10, R129, 0x2, P6 ;  /* 0x000000810a057211 */ /* 0x000fc400030f16ff */
[CC--:B------:R-:W-:Y:S02]  /*14ff0*/  LEA R10, P6, R11.reuse, R128.reuse, 0x2 ;  /* 0x000000800b0a7211 */ /* 0x0c0fe400078c10ff */
        /* <DEDUP_REMOVED lines=17> */
[----:B--2---:R-:W-:-:S02]  /*15110*/  LEA R4, P4, R12, R128, 0x2 ;  /* 0x000000800c047211 */ /* 0x004fc400078810ff */
[----:B------:R-:W1:Y:S02]  /*15120*/  LDS.128 R16, [R3] ;  /* 0x0000000003107984 */ /* 0x000e640000000c00 */
[-C--:B------:R-:W-:Y:S02]  /*15130*/  LEA.HI.X.SX32 R5, R12, R129.reuse, 0x2, P4 ;  /* 0x000000810c057211 */ /* 0x080fe400020f16ff */
[----:B------:R-:W-:Y:S01]  /*15140*/  ISETP.LT.AND P4, PT, R0, UR5, !P0 ;  /* 0x0000000500007c0c */ /* 0x000fe2000c781270 */
[----:B------:R-:W-:Y:S01]  /*15150*/  VIADD R0, R2, 0x1d ;  /* 0x0000001d02007836 */ /* 0x000fe20000000000 */
[C---:B------:R-:W-:Y:S01]  /*15160*/  LEA R6, P6, R7.reuse, R128, 0x2 ;  /* 0x0000008007067211 */ /* 0x040fe200078c10ff */
[----:B------:R-:W-:Y:S01]  /*15170*/  ULDC UR5, c[0x0][0x22c] ;  /* 0x00008b0000057ab9 */ /* 0x000fe20000000800 */
[C---:B---3--:R-:W-:Y:S01]  /*15180*/  VIADD R9, R7.reuse, UR4 ;  /* 0x0000000407097c36 */ /* 0x048fe20008000000 */
[----:B------:R2:W-:Y:S01]  /*15190*/  @P3 STG.E desc[UR16][R4.64], R24 ;  /* 0x0000001804003986 */ /* 0x0005e2000c101910 */
[----:B------:R-:W-:-:S02]  /*151a0*/  LEA.HI.X.SX32 R7, R7, R129, 0x2, P6 ;  /* 0x0000008107077211 */ /* 0x000fc400030f16ff */
        /* <DEDUP_REMOVED lines=10> */
[C---:B--2---:R-:W-:Y:S01]  /*15250*/  LEA R4, P6, R10.reuse, R128, 0x2 ;  /* 0x000000800a047211 */ /* 0x044fe200078c10ff */
        /* <DEDUP_REMOVED lines=9> */
[-C--:B---3--:R-:W-:Y:S01]  /*152f0*/  LEA R6, P6, R12, R128.reuse, 0x2 ;  /* 0x000000800c067211 */ /* 0x088fe200078c10ff */
        /* <DEDUP_REMOVED lines=11> */
[C---:B--2---:R-:W-:Y:S01]  /*153b0*/  VIADD R9, R12.reuse, UR4 ;  /* 0x000000040c097c36 */ /* 0x044fe20008000000 */
[----:B---3--:R-:W-:-:S04]  /*153c0*/  LEA R4, P3, R12, R128, 0x2 ;  /* 0x000000800c047211 */ /* 0x008fc800078610ff */
[-C--:B------:R-:W-:Y:S02]  /*153d0*/  LEA.HI.X.SX32 R5, R12, R129.reuse, 0x2, P3 ;  /* 0x000000810c057211 */ /* 0x080fe400018f16ff */
[----:B------:R-:W-:Y:S01]  /*153e0*/  ISETP.LT.AND P3, PT, R0, UR5, !P0 ;  /* 0x0000000500007c0c */ /* 0x000fe2000c761270 */
[----:B------:R-:W-:Y:S01]  /*153f0*/  VIADD R0, R2, 0x23 ;  /* 0x0000002302007836 */ /* 0x000fe20000000000 */
[CC--:B------:R-:W-:Y:S01]  /*15400*/  LEA R8, P6, R9.reuse, R128.reuse, 0x2 ;  /* 0x0000008009087211 */ /* 0x0c0fe200078c10ff */
[----:B------:R-:W-:Y:S01]  /*15410*/  ULDC UR5, c[0x0][0x22c] ;  /* 0x00008b0000057ab9 */ /* 0x000fe20000000800 */
[C---:B----4-:R-:W-:Y:S01]  /*15420*/  VIADD R7, R9.reuse, UR4 ;  /* 0x0000000409077c36 */ /* 0x050fe20008000000 */
        /* <DEDUP_REMOVED lines=295> */
[----:B------:R-:W-:Y:S02]  /*166a0*/  LEA.HI.X.SX32 R7, R7, R129, 0x2, P6 ;  /* 0x0000008107077211 */ /* 0x000fe400030f16ff */
[C---:B------:R-:W-:Y:S01]  /*166b0*/  VIADD R10, R9.reuse, UR4 ;  /* 0x00000004090a7c36 */ /* 0x040fe20008000000 */
[----:B------:R-:W-:-:S02]  /*166c0*/  LEA R8, P6, R9, R128, 0x2 ;  /* 0x0000008009087211 */ /* 0x000fc400078c10ff */
[----:B------:R-:W-:Y:S01]  /*166d0*/  ISETP.LT.AND P5, PT, R0, UR5, !P0 ;  /* 0x0000000500007c0c */ /* 0x000fe2000c7a1270 */
[----:B------:R-:W-:Y:S01]  /*166e0*/  VIADD R0, R2, 0x4e ;  /* 0x0000004e02007836 */ /* 0x000fe20000000000 */
[-C--:B------:R-:W-:Y:S01]  /*166f0*/  LEA.HI.X.SX32 R9, R9, R129.reuse, 0x2, P6 ;  /* 0x0000008109097211 */ /* 0x080fe200030f16ff */
[----:B------:R-:W-:Y:S01]  /*16700*/  ULDC UR5, c[0x0][0x22c] ;  /* 0x00008b0000057ab9 */ /* 0x000fe20000000800 */
[C---:B------:R-:W-:Y:S01]  /*16710*/  VIADD R11, R10.reuse, UR4 ;  /* 0x000000040a0b7c36 */ /* 0x040fe20008000000 */
[----:B------:R3:W-:Y:S01]  /*16720*/  @P4 STG.E desc[UR16][R6.64], R104 ;  /* 0x0000006806004986 */ /* 0x0007e2000c101910 */
[-C--:B--2---:R-:W-:Y:S02]  /*16730*/  LEA R4, P6, R10, R128.reuse, 0x2 ;  /* 0x000000800a047211 */ /* 0x084fe400078c10ff */
[----:B------:R-:W-:Y:S01]  /*16740*/  ISETP.LT.AND P4, PT, R0, UR5, !P0 ;  /* 0x0000000500007c0c */ /* 0x000fe2000c781270 */
[----:B------:R-:W-:Y:S01]  /*16750*/  VIADD R0, R2, 0x4f ;  /* 0x0000004f02007836 */ /* 0x000fe20000000000 */
[-C--:B------:R-:W-:Y:S01]  /*16760*/  LEA.HI.X.SX32 R5, R10, R129.reuse, 0x2, P6 ;  /* 0x000000810a057211 */ /* 0x080fe200030f16ff */
[C---:B------:R-:W-:Y:S01]  /*16770*/  VIADD R12, R11.reuse, UR4 ;  /* 0x000000040b0c7c36 */ /* 0x040fe20008000000 */
[CC--:B------:R-:W-:Y:S01]  /*16780*/  LEA R10, P6, R11.reuse, R128.reuse, 0x2 ;  /* 0x000000800b0a7211 */ /* 0x0c0fe200078c10ff */
[----:B------:R-:W-:Y:S01]  /*16790*/  ULDC UR5, c[0x0][0x22c] ;  /* 0x00008b0000057ab9 */ /* 0x000fe20000000800 */
[----:B------:R2:W-:Y:S01]  /*167a0*/  @P3 STG.E desc[UR16][R8.64], R61 ;  /* 0x0000003d08003986 */ /* 0x0005e2000c101910 */
        /* <DEDUP_REMOVED lines=13> */
[----:B--2---:R-:W-:Y:S01]  /*16880*/  VIADD R9, R12, UR4 ;  /* 0x000000040c097c36 */ /* 0x004fe20008000000 */
[----:B------:R-:W-:Y:S01]  /*16890*/  ULDC UR5, c[0x0][0x22c] ;  /* 0x00008b0000057ab9 */ /* 0x000fe20000000800 */
[----:B------:R2:W-:Y:S01]  /*168a0*/  @P5 STG.E desc[UR16][R6.64], R106 ;  /* 0x0000006a06005986 */ /* 0x0005e2000c101910 */
[----:B------:R-:W-:Y:S01]  /*168b0*/  VIADD R0, R2, 0x52 ;  /* 0x0000005202007836 */ /* 0x000fe20000000000 */
[----:B---3--:R-:W-:-:S02]  /*168c0*/  LEA R4, P5, R12, R128, 0x2 ;  /* 0x000000800c047211 */ /* 0x008fc400078a10ff */
[CC--:B------:R-:W-:Y:S02]  /*168d0*/  LEA R8, P6, R9.reuse, R128.reuse, 0x2 ;  /* 0x0000008009087211 */ /* 0x0c0fe400078c10ff */
[-C--:B------:R-:W-:Y:S02]  /*168e0*/  LEA.HI.X.SX32 R5, R12, R129.reuse, 0x2, P5 ;  /* 0x000000810c057211 */ /* 0x080fe400028f16ff */
[----:B------:R-:W-:Y:S01]  /*168f0*/  ISETP.LT.AND P5, PT, R0, UR5, !P0 ;  /* 0x0000000500007c0c */ /* 0x000fe2000c7a1270 */
[----:B------:R-:W-:Y:S01]  /*16900*/  VIADD R0, R2, 0x53 ;  /* 0x0000005302007836 */ /* 0x000fe20000000000 */
[----:B------:R-:W-:Y:S01]  /*16910*/  ULDC UR5, c[0x0][0x22c] ;  /* 0x00008b0000057ab9 */ /* 0x000fe20000000800 */
[----:B------:R3:W-:Y:S01]  /*16920*/  @P4 STG.E desc[UR16][R4.64], R63 ;  /* 0x0000003f04004986 */ /* 0x0007e2000c101910 */
[C---:B--2---:R-:W-:Y:S01]  /*16930*/  VIADD R7, R9.reuse, UR4 ;  /* 0x0000000409077c36 */ /* 0x044fe20008000000 */
[-C--:B------:R-:W-:Y:S02]  /*16940*/  LEA.HI.X.SX32 R9, R9, R129.reuse, 0x2, P6 ;  /* 0x0000008109097211 */ /* 0x080fe400030f16ff */
[----:B------:R-:W-:Y:S01]  /*16950*/  ISETP.LT.AND P4, PT, R0, UR5, !P0 ;  /* 0x0000000500007c0c */ /* 0x000fe2000c781270 */
[C---:B------:R-:W-:Y:S01]  /*16960*/  VIADD R10, R7.reuse, UR4 ;  /* 0x00000004070a7c36 */ /* 0x040fe20008000000 */
[CC--:B------:R-:W-:Y:S01]  /*16970*/  LEA R6, P6, R7.reuse, R128.reuse, 0x2 ;  /* 0x0000008007067211 */ /* 0x0c0fe200078c10ff */
[----:B------:R-:W-:Y:S01]  /*16980*/  VIADD R0, R2, 0x54 ;  /* 0x0000005402007836 */ /* 0x000fe20000000000 */
[----:B------:R-:W-:Y:S01]  /*16990*/  ULDC UR5, c[0x0][0x22c] ;  /* 0x00008b0000057ab9 */ /* 0x000fe20000000800 */
[C---:B------:R-:W-:Y:S01]  /*169a0*/  VIADD R11, R10.reuse, UR4 ;  /* 0x000000040a0b7c36 */ /* 0x040fe20008000000 */
[-C--:B------:R-:W-:Y:S01]  /*169b0*/  LEA.HI.X.SX32 R7, R7, R129.reuse, 0x2, P6 ;  /* 0x0000008107077211 */ /* 0x080fe200030f16ff */
[----:B------:R2:W-:Y:S01]  /*169c0*/  @P3 STG.E desc[UR16][R8.64], R107 ;  /* 0x0000006b08003986 */ /* 0x0005e2000c101910 */
[-C--:B---3--:R-:W-:Y:S01]  /*169d0*/  LEA R4, P6, R10, R128.reuse, 0x2 ;  /* 0x000000800a047211 */ /* 0x088fe200078c10ff */
[C---:B------:R-:W-:Y:S01]  /*169e0*/  VIADD R12, R11.reuse, UR4 ;  /* 0x000000040b0c7c36 */ /* 0x040fe20008000000 */
[----:B------:R-:W-:Y:S01]  /*169f0*/  ISETP.LT.AND P3, PT, R0, UR5, !P0 ;  /* 0x0000000500007c0c */ /* 0x000fe2000c761270 */
[----:B------:R-:W-:Y:S01]  /*16a00*/  VIADD R0, R2, 0x55 ;  /* 0x0000005502007836 */ /* 0x000fe20000000000 */
[-C--:B------:R-:W-:Y:S01]  /*16a10*/  LEA.HI.X.SX32 R5, R10, R129.reuse, 0x2, P6 ;  /* 0x000000810a057211 */ /* 0x080fe200030f16ff */
[----:B------:R-:W-:Y:S01]  /*16a20*/  ULDC UR5, c[0x0][0x22c] ;  /* 0x00008b0000057ab9 */ /* 0x000fe20000000800 */
[CC--:B------:R-:W-:Y:S01]  /*16a30*/  LEA R10, P6, R11.reuse, R128.reuse, 0x2 ;  /* 0x000000800b0a7211 */ /* 0x0c0fe200078c10ff */
[----:B------:R3:W-:Y:S01]  /*16a40*/  @P2 STG.E desc[UR16][R6.64], R64 ;  /* 0x0000004006002986 */ /* 0x0007e2000c101910 */
        /* <DEDUP_REMOVED lines=13> */
[----:B---3--:R-:W-:Y:S01]  /*16b20*/  VIADD R7, R12, UR4 ;  /* 0x000000040c077c36 */ /* 0x008fe20008000000 */
[----:B------:R-:W-:Y:S01]  /*16b30*/  ULDC UR5, c[0x0][0x22c] ;  /* 0x00008b0000057ab9 */ /* 0x000fe20000000800 */
[----:B------:R3:W-:Y:S01]  /*16b40*/  @P4 STG.E desc[UR16][R8.64], R109 ;  /* 0x0000006d08004986 */ /* 0x0007e2000c101910 */
[----:B------:R-:W-:Y:S01]  /*16b50*/  VIADD R0, R2, 0x58 ;  /* 0x0000005802007836 */ /* 0x000fe20000000000 */
[----:B--2---:R-:W-:-:S02]  /*16b60*/  LEA R4, P4, R12, R128, 0x2 ;  /* 0x000000800c047211 */ /* 0x004fc400078810ff */
[CC--:B------:R-:W-:Y:S02]  /*16b70*/  LEA R6, P6, R7.reuse, R128.reuse, 0x2 ;  /* 0x0000008007067211 */ /* 0x0c0fe400078c10ff */
[-C--:B------:R-:W-:Y:S02]  /*16b80*/  LEA.HI.X.SX32 R5, R12, R129.reuse, 0x2, P4 ;  /* 0x000000810c057211 */ /* 0x080fe400020f16ff */
[----:B------:R-:W-:Y:S01]  /*16b90*/  ISETP.LT.AND P4, PT, R0, UR5, !P0 ;  /* 0x0000000500007c0c */ /* 0x000fe2000c781270 */
[----:B------:R-:W-:Y:S01]  /*16ba0*/  VIADD R0, R2, 0x59 ;  /* 0x0000005902007836 */ /* 0x000fe20000000000 */
[----:B------:R-:W-:Y:S01]  /*16bb0*/  ULDC UR5, c[0x0][0x22c] ;  /* 0x00008b0000057ab9 */ /* 0x000fe20000000800 */
[----:B------:R2:W-:Y:S01]  /*16bc0*/  @P3 STG.E desc[UR16][R4.64], R66 ;  /* 0x0000004204003986 */ /* 0x0005e2000c101910 */
[C---:B---3--:R-:W-:Y:S01]  /*16bd0*/  VIADD R9, R7.reuse, UR4 ;  /* 0x0000000407097c36 */ /* 0x048fe20008000000 */
        /* <DEDUP_REMOVED lines=9> */
[-C--:B--2---:R-:W-:Y:S01]  /*16c70*/  LEA R4, P6, R10, R128.reuse, 0x2 ;  /* 0x000000800a047211 */ /* 0x084fe200078c10ff */
        /* <DEDUP_REMOVED lines=11> */
[----:B---3--:R-:W-:Y:S01]  /*16d30*/  LEA R6, P6, R12, R128, 0x2 ;  /* 0x000000800c067211 */ /* 0x008fe200078c10ff */
[----:B------:R3:W-:Y:S01]  /*16d40*/  @P5 STG.E desc[UR16][R4.64], R111 ;  /* 0x0000006f04005986 */ /* 0x0007e2000c101910 */
[----:B------:R-:W-:Y:S01]  /*16d50*/  ISETP.LT.AND P5, PT, R0, UR5, !P0 ;  /* 0x0000000500007c0c */ /* 0x000fe2000c7a1270 */
[----:B------:R-:W-:Y:S01]  /*16d60*/  VIADD R0, R2, 0x5d ;  /* 0x0000005d02007836 */ /* 0x000fe20000000000 */
[C---:B------:R-:W-:Y:S01]  /*16d70*/  LEA.HI.X.SX32 R7, R12.reuse, R129, 0x2, P6 ;  /* 0x000000810c077211 */ /* 0x040fe200030f16ff */
[----:B------:R-:W-:Y:S01]  /*16d80*/  VIADD R12, R12, UR4 ;  /* 0x000000040c0c7c36 */ /* 0x000fe20008000000 */
[----:B------:R-:W-:Y:S01]  /*16d90*/  @P4 STG.E desc[UR16][R10.64], R68 ;  /* 0x000000440a004986 */ /* 0x000fe2000c101910 */
[----:B------:R-:W-:-:S02]  /*16da0*/  ULDC UR5, c[0x0][0x22c] ;  /* 0x00008b0000057ab9 */ /* 0x000fc40000000800 */
[----:B--2---:R-:W-:Y:S01]  /*16db0*/  VIADD R9, R12, UR4 ;  /* 0x000000040c097c36 */ /* 0x004fe20008000000 */
[----:B------:R2:W-:Y:S01]  /*16dc0*/  @P3 STG.E desc[UR16][R6.64], R112 ;  /* 0x0000007006003986 */ /* 0x0005e2000c101910 */
[----:B------:R-:W-:Y:S01]  /*16dd0*/  ISETP.LT.AND P4, PT, R0, UR5, !P0 ;  /* 0x0000000500007c0c */ /* 0x000fe2000c781270 */
[----:B------:R-:W-:Y:S01]  /*16de0*/  VIADD R0, R2, 0x5e ;  /* 0x0000005e02007836 */ /* 0x000fe20000000000 */
[CC--:B---3--:R-:W-:Y:S01]  /*16df0*/  LEA R4, P3, R12.reuse, R128.reuse, 0x2 ;  /* 0x000000800c047211 */ /* 0x0c8fe200078610ff */
[----:B------:R-:W-:Y:S01]  /*16e00*/  ULDC UR5, c[0x0][0x22c] ;  /* 0x00008b0000057ab9 */ /* 0x000fe20000000800 */
[CC--:B------:R-:W-:Y:S02]  /*16e10*/  LEA R8, P6, R9.reuse, R128.reuse, 0x2 ;  /* 0x0000008009087211 */ /* 0x0c0fe400078c10ff */
[-C--:B------:R-:W-:Y:S02]  /*16e20*/  LEA.HI.X.SX32 R5, R12, R129.reuse, 0x2, P3 ;  /* 0x000000810c057211 */ /* 0x080fe400018f16ff */
[----:B------:R-:W-:Y:S01]  /*16e30*/  ISETP.LT.AND P3, PT, R0, UR5, !P0 ;  /* 0x0000000500007c0c */ /* 0x000fe2000c761270 */
[----:B------:R-:W-:Y:S01]  /*16e40*/  VIADD R0, R2, 0x5f ;  /* 0x0000005f02007836 */ /* 0x000fe20000000000 */
[----:B------:R-:W-:Y:S01]  /*16e50*/  ULDC UR5, c[0x0][0x22c] ;  /* 0x00008b0000057ab9 */ /* 0x000fe20000000800 */
[C---:B--2---:R-:W-:Y:S01]  /*16e60*/  VIADD R7, R9.reuse, UR4 ;  /* 0x0000000409077c36 */ /* 0x044fe20008000000 */
[-C--:B------:R-:W-:Y:S01]  /*16e70*/  LEA.HI.X.SX32 R9, R9, R129.reuse, 0x2, P6 ;  /* 0x0000008109097211 */ /* 0x080fe200030f16ff */
[----:B------:R2:W-:Y:S01]  /*16e80*/  @P2 STG.E desc[UR16][R4.64], R69 ;  /* 0x0000004504002986 */ /* 0x0005e2000c101910 */
[----:B------:R-:W-:Y:S01]  /*16e90*/  ISETP.LT.AND P2, PT, R0, UR5, !P0 ;  /* 0x0000000500007c0c */ /* 0x000fe2000c741270 */
[C---:B------:R-:W-:Y:S01]  /*16ea0*/  VIADD R10, R7.reuse, UR4 ;  /* 0x00000004070a7c36 */ /* 0x040fe20008000000 */
[CC--:B------:R-:W-:Y:S01]  /*16eb0*/  LEA R6, P6, R7.reuse, R128.reuse, 0x2 ;  /* 0x0000008007067211 */ /* 0x0c0fe200078c10ff */
[----:B------:R-:W-:Y:S01]  /*16ec0*/  VIADD R0, R2, 0x60 ;  /* 0x0000006002007836 */ /* 0x000fe20000000000 */
[----:B------:R-:W-:Y:S01]  /*16ed0*/  ULDC UR5, c[0x0][0x22c] ;  /* 0x00008b0000057ab9 */ /* 0x000fe20000000800 */
[----:B------:R-:W-:Y:S01]  /*16ee0*/  VIADD R11, R10, UR4 ;  /* 0x000000040a0b7c36 */ /* 0x000fe20008000000 */
[-C--:B------:R-:W-:Y:S01]  /*16ef0*/  LEA.HI.X.SX32 R7, R7, R129.reuse, 0x2, P6 ;  /* 0x0000008107077211 */ /* 0x080fe200030f16ff */
[----:B------:R3:W-:Y:S01]  /*16f00*/  @P1 STG.E desc[UR16][R8.64], R113 ;  /* 0x0000007108001986 */ /* 0x0007e2000c101910 */
[----:B------:R-:W-:Y:S01]  /*16f10*/  ISETP.LT.AND P1, PT, R0, UR5, !P0 ;  /* 0x0000000500007c0c */ /* 0x000fe2000c721270 */
[----:B------:R-:W-:Y:S01]  /*16f20*/  VIADD R12, R11, UR4 ;  /* 0x000000040b0c7c36 */ /* 0x000fe20008000000 */
[----:B------:R-:W-:Y:S01]  /*16f30*/  ULDC UR5, c[0x0][0x22c] ;  /* 0x00008b0000057ab9 */ /* 0x000fe20000000800 */
[----:B--2---:R-:W-:Y:S01]  /*16f40*/  LEA R4, P6, R10, R128, 0x2 ;  /* 0x000000800a047211 */ /* 0x004fe200078c10ff */
[----:B------:R-:W-:Y:S01]  /*16f50*/  VIADD R0, R2, 0x61 ;  /* 0x0000006102007836 */ /* 0x000fe20000000000 */
[----:B------:R2:W-:Y:S02]  /*16f60*/  @P5 STG.E desc[UR16][R6.64], R70 ;  /* 0x0000004606005986 */ /* 0x0005e4000c101910 */
[----:B------:R-:W-:-:S02]  /*16f70*/  LEA.HI.X.SX32 R5, R10, R129, 0x2, P6 ;  /* 0x000000810a057211 */ /* 0x000fc400030f16ff */
[CC--:B------:R-:W-:Y:S02]  /*16f80*/  LEA R10, P6, R11.reuse, R128.reuse, 0x2 ;  /* 0x000000800b0a7211 */ /* 0x0c0fe400078c10ff */
        /* <DEDUP_REMOVED lines=70> */
[C---:B------:R-:W-:Y:S01]  /*173f0*/  LEA R6, P6, R7.reuse, R128, 0x2 ;  /* 0x0000008007067211 */ /* 0x040fe200078c10ff */
[----:B------:R-:W-:Y:S01]  /*17400*/  VIADD R0, R2, 0x6c ;  /* 0x0000006c02007836 */ /* 0x000fe20000000000 */
[----:B------:R3:W-:Y:S01]  /*17410*/  @P4 STG.E desc[UR16][R8.64], R119 ;  /* 0x0000007708004986 */ /* 0x0007e2000c101910 */
[----:B------:R-:W-:Y:S01]  /*17420*/  VIADD R11, R10, UR4 ;  /* 0x000000040a0b7c36 */ /* 0x000fe20008000000 */
[----:B------:R-:W-:Y:S01]  /*17430*/  LEA.HI.X.SX32 R7, R7, R129, 0x2, P6 ;  /* 0x0000008107077211 */ /* 0x000fe200030f16ff */
[----:B------:R-:W-:-:S02]  /*17440*/  ULDC UR5, c[0x0][0x22c] ;  /* 0x00008b0000057ab9 */ /* 0x000fc40000000800 */
[C---:B------:R-:W-:Y:S01]  /*17450*/  VIADD R12, R11.reuse, UR4 ;  /* 0x000000040b0c7c36 */ /* 0x040fe20008000000 */
[----:B------:R-:W-:Y:S01]  /*17460*/  ISETP.LT.AND P4, PT, R0, UR5, !P0 ;  /* 0x0000000500007c0c */ /* 0x000fe2000c781270 */
[----:B------:R-:W-:Y:S01]  /*17470*/  VIADD R0, R2, 0x6d ;  /* 0x0000006d02007836 */ /* 0x000fe20000000000 */
[CC--:B--2---:R-:W-:Y:S01]  /*17480*/  LEA R4, P6, R10.reuse, R128.reuse, 0x2 ;  /* 0x000000800a047211 */ /* 0x0c4fe200078c10ff */
[----:B------:R-:W-:Y:S01]  /*17490*/  ULDC UR5, c[0x0][0x22c] ;  /* 0x00008b0000057ab9 */ /* 0x000fe20000000800 */
[----:B------:R2:W-:Y:S02]  /*174a0*/  @P3 STG.E desc[UR16][R6.64], R76 ;  /* 0x0000004c06003986 */ /* 0x0005e4000c101910 */
[-C--:B------:R-:W-:Y:S02]  /*174b0*/  LEA.HI.X.SX32 R5, R10, R129.reuse, 0x2, P6 ;  /* 0x000000810a057211 */ /* 0x080fe400030f16ff */
[CC--:B------:R-:W-:Y:S02]  /*174c0*/  LEA R10, P6, R11.reuse, R128.reuse, 0x2 ;  /* 0x000000800b0a7211 */ /* 0x0c0fe400078c10ff */
[----:B------:R-:W-:Y:S01]  /*174d0*/  ISETP.LT.AND P3, PT, R0, UR5, !P0 ;  /* 0x0000000500007c0c */ /* 0x000fe2000c761270 */
[----:B------:R-:W-:Y:S01]  /*174e0*/  VIADD R0, R2, 0x6e ;  /* 0x0000006e02007836 */ /* 0x000fe20000000000 */
[----:B------:R-:W-:Y:S01]  /*174f0*/  LEA.HI.X.SX32 R11, R11, R129, 0x2, P6 ;  /* 0x000000810b0b7211 */ /* 0x000fe200030f16ff */
[----:B------:R4:W-:Y:S01]  /*17500*/  @P2 STG.E desc[UR16][R4.64], R120 ;  /* 0x0000007804002986 */ /* 0x0009e2000c101910 */
[----:B---3--:R-:W-:Y:S01]  /*17510*/  LEA R8, P6, R12, R128, 0x2 ;  /* 0x000000800c087211 */ /* 0x008fe200078c10ff */
[----:B------:R-:W-:-:S02]  /*17520*/  ULDC UR5, c[0x0][0x22c] ;  /* 0x00008b0000057ab9 */ /* 0x000fc40000000800 */
[----:B------:R-:W-:Y:S01]  /*17530*/  @P1 STG.E desc[UR16][R10.64], R77 ;  /* 0x0000004d0a001986 */ /* 0x000fe2000c101910 */
[CC--:B------:R-:W-:Y:S01]  /*17540*/  LEA.HI.X.SX32 R9, R12.reuse, R129.reuse, 0x2, P6 ;  /* 0x000000810c097211 */ /* 0x0c0fe200030f16ff */
[----:B------:R-:W-:Y:S01]  /*17550*/  VIADD R12, R12, UR4 ;  /* 0x000000040c0c7c36 */ /* 0x000fe20008000000 */
[----:B------:R-:W-:Y:S01]  /*17560*/  ISETP.LT.AND P2, PT, R0, UR5, !P0 ;  /* 0x0000000500007c0c */ /* 0x000fe2000c741270 */
[----:B------:R-:W-:Y:S01]  /*17570*/  VIADD R0, R2, 0x6f ;  /* 0x0000006f02007836 */ /* 0x000fe20000000000 */
[----:B------:R-:W-:Y:S01]  /*17580*/  ULDC UR5, c[0x0][0x22c] ;  /* 0x00008b0000057ab9 */ /* 0x000fe20000000800 */
[C---:B--2---:R-:W-:Y:S01]  /*17590*/  VIADD R7, R12.reuse, UR4 ;  /* 0x000000040c077c36 */ /* 0x044fe20008000000 */
[----:B------:R2:W-:Y:S01]  /*175a0*/  @P5 STG.E desc[UR16][R8.64], R121 ;  /* 0x0000007908005986 */ /* 0x0005e2000c101910 */
[-C--:B----4-:R-:W-:Y:S02]  /*175b0*/  LEA R4, P5, R12, R128.reuse, 0x2 ;  /* 0x000000800c047211 */ /* 0x090fe400078a10ff */
[----:B------:R-:W-:Y:S01]  /*175c0*/  ISETP.LT.AND P1, PT, R0, UR5, !P0 ;  /* 0x0000000500007c0c */ /* 0x000fe2000c721270 */
[----:B------:R-:W-:Y:S01]  /*175d0*/  VIADD R0, R2, 0x70 ;  /* 0x0000007002007836 */ /* 0x000fe20000000000 */
[----:B------:R-:W-:Y:S01]  /*175e0*/  LEA R6, P6, R7, R128, 0x2 ;  /* 0x0000008007067211 */ /* 0x000fe200078c10ff */
[----:B------:R-:W-:Y:S01]  /*175f0*/  ULDC UR5, c[0x0][0x22c] ;  /* 0x00008b0000057ab9 */ /* 0x000fe20000000800 */
[----:B------:R-:W-:-:S02]  /*17600*/  LEA.HI.X.SX32 R5, R12, R129, 0x2, P5 ;  /* 0x000000810c057211 */ /* 0x000fc400028f16ff */
        /* <DEDUP_REMOVED lines=19> */
[----:B------:R-:W-:Y:S02]  /*17740*/  @P2 STG.E desc[UR16][R8.64], R79 ;  /* 0x0000004f08002986 */ /* 0x000fe4000c101910 */
[-C--:B------:R-:W-:Y:S02]  /*17750*/  LEA.HI.X.SX32 R5, R10, R129.reuse, 0x2, P6 ;  /* 0x000000810a057211 */ /* 0x080fe400030f16ff */
        /* <DEDUP_REMOVED lines=13> */
[----:B------:R-:W-:Y:S01]  /*17830*/  VIADD R13, R12, UR4 ;  /* 0x000000040c0d7c36 */ /* 0x000fe20008000000 */
[----:B------:R3:W-:Y:S01]  /*17840*/  @P4 STG.E desc[UR16][R6.64], R124 ;  /* 0x0000007c06004986 */ /* 0x0007e2000c101910 */
[----:B------:R-:W-:Y:S01]  /*17850*/  ISETP.LT.AND P5, PT, R0, UR5, !P0 ;  /* 0x0000000500007c0c */ /* 0x000fe2000c7a1270 */
[----:B------:R-:W-:Y:S01]  /*17860*/  VIADD R0, R2, 0x76 ;  /* 0x0000007602007836 */ /* 0x000fe20000000000 */
[CC--:B--2---:R-:W-:Y:S01]  /*17870*/  LEA R4, P4, R12.reuse, R128.reuse, 0x2 ;  /* 0x000000800c047211 */ /* 0x0c4fe200078810ff */
[----:B------:R-:W-:Y:S01]  /*17880*/  ULDC UR5, c[0x0][0x22c] ;  /* 0x00008b0000057ab9 */ /* 0x000fe20000000800 */
[CC--:B------:R-:W-:Y:S02]  /*17890*/  LEA R8, P6, R13.reuse, R128.reuse, 0x2 ;  /* 0x000000800d087211 */ /* 0x0c0fe400078c10ff */
[-C--:B------:R-:W-:Y:S02]  /*178a0*/  LEA.HI.X.SX32 R5, R12, R129.reuse, 0x2, P4 ;  /* 0x000000810c057211 */ /* 0x080fe400020f16ff */
[CC--:B------:R-:W-:Y:S01]  /*178b0*/  LEA.HI.X.SX32 R9, R13.reuse, R129.reuse, 0x2, P6 ;  /* 0x000000810d097211 */ /* 0x0c0fe200030f16ff */
[----:B------:R-:W-:Y:S01]  /*178c0*/  VIADD R13, R13, UR4 ;  /* 0x000000040d0d7c36 */ /* 0x000fe20008000000 */
[----:B------:R-:W-:Y:S01]  /*178d0*/  ISETP.LT.AND P4, PT, R0, UR5, !P0 ;  /* 0x0000000500007c0c */ /* 0x000fe2000c781270 */
[----:B------:R2:W-:Y:S01]  /*178e0*/  @P3 STG.E desc[UR16][R4.64], R81 ;  /* 0x0000005104003986 */ /* 0x0005e2000c101910 */
[----:B------:R-:W-:Y:S01]  /*178f0*/  VIADD R0, R2, 0x77 ;  /* 0x0000007702007836 */ /* 0x000fe20000000000 */
[----:B------:R-:W-:Y:S01]  /*17900*/  ULDC UR5, c[0x0][0x22c] ;  /* 0x00008b0000057ab9 */ /* 0x000fe20000000800 */
[CC--:B---3--:R-:W-:Y:S01]  /*17910*/  LEA R6, P6, R13.reuse, R128.reuse, 0x2 ;  /* 0x000000800d067211 */ /* 0x0c8fe200078c10ff */
[C---:B------:R-:W-:Y:S01]  /*17920*/  VIADD R10, R13.reuse, UR4 ;  /* 0x000000040d0a7c36 */ /* 0x040fe20008000000 */
[----:B------:R3:W-:Y:S01]  /*17930*/  @P2 STG.E desc[UR16][R8.64], R125 ;  /* 0x0000007d08002986 */ /* 0x0007e2000c101910 */
[----:B------:R-:W-:Y:S01]  /*17940*/  ISETP.LT.AND P3, PT, R0, UR5, !P0 ;  /* 0x0000000500007c0c */ /* 0x000fe2000c761270 */
[----:B------:R-:W-:Y:S01]  /*17950*/  VIADD R0, R2, 0x78 ;  /* 0x0000007802007836 */ /* 0x000fe20000000000 */
[----:B------:R-:W-:Y:S01]  /*17960*/  LEA.HI.X.SX32 R7, R13, R129, 0x2, P6 ;  /* 0x000000810d077211 */ /* 0x000fe200030f16ff */
[C---:B------:R-:W-:Y:S01]  /*17970*/  VIADD R11, R10.reuse, UR4 ;  /* 0x000000040a0b7c36 */ /* 0x040fe20008000000 */
[----:B------:R-:W-:Y:S01]  /*17980*/  ULDC UR5, c[0x0][0x22c] ;  /* 0x00008b0000057ab9 */ /* 0x000fe20000000800 */
[----:B--2---:R-:W-:-:S02]  /*17990*/  LEA R4, P6, R10, R128, 0x2 ;  /* 0x000000800a047211 */ /* 0x004fc400078c10ff */
[C---:B------:R-:W-:Y:S01]  /*179a0*/  VIADD R12, R11.reuse, UR4 ;  /* 0x000000040b0c7c36 */ /* 0x040fe20008000000 */
[----:B------:R-:W-:Y:S01]  /*179b0*/  ISETP.LT.AND P2, PT, R0, UR5, !P0 ;  /* 0x0000000500007c0c */ /* 0x000fe2000c741270 */
[----:B------:R-:W-:Y:S01]  /*179c0*/  VIADD R0, R2, 0x79 ;  /* 0x0000007902007836 */ /* 0x000fe20000000000 */
[-C--:B------:R-:W-:Y:S01]  /*179d0*/  LEA.HI.X.SX32 R5, R10, R129.reuse, 0x2, P6 ;  /* 0x000000810a057211 */ /* 0x080fe200030f16ff */
[----:B------:R-:W-:Y:S01]  /*179e0*/  ULDC UR5, c[0x0][0x22c] ;  /* 0x00008b0000057ab9 */ /* 0x000fe20000000800 */
[CC--:B---3--:R-:W-:Y:S01]  /*179f0*/  LEA R8, P6, R11.reuse, R128.reuse, 0x2 ;  /* 0x000000800b087211 */ /* 0x0c8fe200078c10ff */
[----:B------:R-:W-:Y:S01]  /*17a00*/  @P1 STG.E desc[UR16][R6.64], R82 ;  /* 0x0000005206001986 */ /* 0x000fe2000c101910 */
[----:B------:R-:W-:Y:S01]  /*17a10*/  ISETP.LT.AND P1, PT, R0, UR5, !P0 ;  /* 0x0000000500007c0c */ /* 0x000fe2000c721270 */
[----:B------:R-:W-:Y:S01]  /*17a20*/  VIADD R0, R2, 0x7a ;  /* 0x0000007a02007836 */ /* 0x000fe20000000000 */
[----:B------:R-:W-:Y:S01]  /*17a30*/  LEA.HI.X.SX32 R9, R11, R129, 0x2, P6 ;  /* 0x000000810b097211 */ /* 0x000fe200030f16ff */
[----:B------:R2:W-:Y:S01]  /*17a40*/  @P5 STG.E desc[UR16][R4.64], R126 ;  /* 0x0000007e04005986 */ /* 0x0005e2000c101910 */
[----:B------:R-:W-:Y:S01]  /*17a50*/  LEA R10, P6, R12, R128, 0x2 ;  /* 0x000000800c0a7211 */ /* 0x000fe200078c10ff */
[----:B------:R-:W-:-:S02]  /*17a60*/  ULDC UR5, c[0x0][0x22c] ;  /* 0x00008b0000057ab9 */ /* 0x000fc40000000800 */
[----:B------:R3:W-:Y:S01]  /*17a70*/  @P4 STG.E desc[UR16][R8.64], R83 ;  /* 0x0000005308004986 */ /* 0x0007e2000c101910 */
[CC--:B------:R-:W-:Y:S01]  /*17a80*/  LEA.HI.X.SX32 R11, R12.reuse, R129.reuse, 0x2, P6 ;  /* 0x000000810c0b7211 */ /* 0x0c0fe200030f16ff */
[----:B------:R-:W-:Y:S01]  /*17a90*/  VIADD R12, R12, UR4 ;  /* 0x000000040c0c7c36 */ /* 0x000fe20008000000 */
[----:B------:R-:W-:Y:S01]  /*17aa0*/  ISETP.LT.AND P5, PT, R0, UR5, !P0 ;  /* 0x0000000500007c0c */ /* 0x000fe2000c7a1270 */
[----:B------:R-:W-:Y:S01]  /*17ab0*/  VIADD R0, R2, 0x7b ;  /* 0x0000007b02007836 */ /* 0x000fe20000000000 */
[----:B------:R-:W-:Y:S01]  /*17ac0*/  ULDC UR5, c[0x0][0x22c] ;  /* 0x00008b0000057ab9 */ /* 0x000fe20000000800 */
[C---:B------:R-:W-:Y:S01]  /*17ad0*/  VIADD R3, R12.reuse, UR4 ;  /* 0x000000040c037c36 */ /* 0x040fe20008000000 */
[----:B------:R4:W-:Y:S01]  /*17ae0*/  @P3 STG.E desc[UR16][R10.64], R127 ;  /* 0x0000007f0a003986 */ /* 0x0009e2000c101910 */
[-C--:B--2---:R-:W-:Y:S02]  /*17af0*/  LEA R4, P3, R12, R128.reuse, 0x2 ;  /* 0x000000800c047211 */ /* 0x084fe400078610ff */
[----:B------:R-:W-:Y:S01]  /*17b00*/  ISETP.LT.AND P4, PT, R0, UR5, !P0 ;  /* 0x0000000500007c0c */ /* 0x000fe2000c781270 */
[----:B------:R-:W-:Y:S01]  /*17b10*/  VIADD R0, R2, 0x7c ;  /* 0x0000007c02007836 */ /* 0x000fe20000000000 */
[----:B------:R-:W-:Y:S01]  /*17b20*/  LEA.HI.X.SX32 R5, R12, R129, 0x2, P3 ;  /* 0x000000810c057211 */ /* 0x000fe200018f16ff */
[C---:B---3--:R-:W-:Y:S01]  /*17b30*/  VIADD R9, R3.reuse, UR4 ;  /* 0x0000000403097c36 */ /* 0x048fe20008000000 */
[----:B------:R-:W-:Y:S01]  /*17b40*/  LEA R6, P6, R3, R128, 0x2 ;  /* 0x0000008003067211 */ /* 0x000fe200078c10ff */
[----:B------:R-:W-:-:S02]  /*17b50*/  ULDC UR5, c[0x0][0x22c] ;  /* 0x00008b0000057ab9 */ /* 0x000fc40000000800 */
[----:B------:R-:W-:Y:S01]  /*17b60*/  VIADD R12, R9, UR4 ;  /* 0x00000004090c7c36 */ /* 0x000fe20008000000 */
[-C--:B------:R-:W-:Y:S01]  /*17b70*/  LEA.HI.X.SX32 R7, R3, R129.reuse, 0x2, P6 ;  /* 0x0000008103077211 */ /* 0x080fe200030f16ff */
[----:B------:R2:W-:Y:S01]  /*17b80*/  @P2 STG.E desc[UR16][R4.64], R84 ;  /* 0x0000005404002986 */ /* 0x0005e2000c101910 */
[----:B------:R-:W-:Y:S01]  /*17b90*/  ISETP.LT.AND P3, PT, R0, UR5, !P0 ;  /* 0x0000000500007c0c */ /* 0x000fe2000c761270 */
[C---:B------:R-:W-:Y:S01]  /*17ba0*/  VIADD R3, R12.reuse, UR4 ;  /* 0x000000040c037c36 */ /* 0x040fe20008000000 */
[-C--:B----4-:R-:W-:Y:S01]  /*17bb0*/  LEA R10, P6, R12, R128.reuse, 0x2 ;  /* 0x000000800c0a7211 */ /* 0x090fe200078c10ff */
[----:B------:R-:W-:Y:S01]  /*17bc0*/  VIADD R0, R2, 0x7d ;  /* 0x0000007d02007836 */ /* 0x000fe20000000000 */
[----:B-1----:R1:W-:Y:S01]  /*17bd0*/  @P1 STG.E desc[UR16][R6.64], R16 ;  /* 0x0000001006001986 */ /* 0x0023e2000c101910 */
[----:B------:R-:W-:Y:S01]  /*17be0*/  VIADD R13, R3, UR4 ;  /* 0x00000004030d7c36 */ /* 0x000fe20008000000 */
[-C--:B------:R-:W-:Y:S01]  /*17bf0*/  LEA R8, P1, R9, R128.reuse, 0x2 ;  /* 0x0000008009087211 */ /* 0x080fe200078210ff */
[----:B------:R-:W-:Y:S01]  /*17c00*/  ULDC UR5, c[0x0][0x22c] ;  /* 0x00008b0000057ab9 */ /* 0x000fe20000000800 */
[-C--:B------:R-:W-:Y:S01]  /*17c10*/  LEA.HI.X.SX32 R11, R12, R129.reuse, 0x2, P6 ;  /* 0x000000810c0b7211 */ /* 0x080fe200030f16ff */
[----:B------:R-:W-:Y:S01]  /*17c20*/  VIADD R14, R13, UR4 ;  /* 0x000000040d0e7c36 */ /* 0x000fe20008000000 */
[----:B------:R-:W-:Y:S01]  /*17c30*/  ISETP.LT.AND P2, PT, R0, UR5, !P0 ;  /* 0x0000000500007c0c */ /* 0x000fe2000c741270 */
[----:B------:R-:W-:Y:S01]  /*17c40*/  VIADD R0, R2, 0x7e ;  /* 0x0000007e02007836 */ /* 0x000fe20000000000 */
[-C--:B------:R-:W-:Y:S01]  /*17c50*/  LEA.HI.X.SX32 R9, R9, R129.reuse, 0x2, P1 ;  /* 0x0000008109097211 */ /* 0x080fe200008f16ff */
[----:B------:R-:W-:Y:S01]  /*17c60*/  VIADD R15, R14, UR4 ;  /* 0x000000040e0f7c36 */ /* 0x000fe20008000000 */
[-C--:B------:R-:W-:Y:S01]  /*17c70*/  LEA R12, P1, R13, R128.reuse, 0x2 ;  /* 0x000000800d0c7211 */ /* 0x080fe200078210ff */
[----:B------:R-:W-:Y:S01]  /*17c80*/  ULDC UR4, c[0x0][0x22c] ;  /* 0x00008b0000047ab9 */ /* 0x000fe20000000800 */
[----:B--2---:R-:W-:Y:S01]  /*17c90*/  LEA R4, P6, R3, R128, 0x2 ;  /* 0x0000008003047211 */ /* 0x004fe200078c10ff */
[----:B------:R-:W-:Y:S01]  /*17ca0*/  VIADD R2, R2, 0x7f ;  /* 0x0000007f02027836 */ /* 0x000fe20000000000 */
[-C--:B------:R-:W-:Y:S01]  /*17cb0*/  LEA.HI.X.SX32 R13, R13, R129.reuse, 0x2, P1 ;  /* 0x000000810d0d7211 */ /* 0x080fe200008f16ff */
[----:B------:R2:W-:Y:S01]  /*17cc0*/  @P5 STG.E desc[UR16][R8.64], R85 ;  /* 0x0000005508005986 */ /* 0x0005e2000c101910 */
[----:B------:R-:W-:-:S02]  /*17cd0*/  LEA.HI.X.SX32 R5, R3, R129, 0x2, P6 ;  /* 0x0000008103057211 */ /* 0x000fc400030f16ff */
[----:B------:R-:W-:Y:S01]  /*17ce0*/  ISETP.LT.AND P1, PT, R0, UR4, !P0 ;  /* 0x0000000400007c0c */ /* 0x000fe2000c721270 */
[----:B------:R-:W-:Y:S01]  /*17cf0*/  ULDC UR4, c[0x0][0x22c] ;  /* 0x00008b0000047ab9 */ /* 0x000fe20000000800 */
[CC--:B-1----:R-:W-:Y:S01]  /*17d00*/  LEA R6, P6, R15.reuse, R128.reuse, 0x2 ;  /* 0x000000800f067211 */ /* 0x0c2fe200078c10ff */
[----:B------:R2:W-:Y:S01]  /*17d10*/  @P4 STG.E desc[UR16][R10.64], R17 ;  /* 0x000000110a004986 */ /* 0x0005e2000c101910 */
[----:B------:R-:W-:Y:S02]  /*17d20*/  ISETP.LT.AND P0, PT, R2, UR4, !P0 ;  /* 0x0000000402007c0c */ /* 0x000fe4000c701270 */
[----:B------:R-:W-:Y:S01]  /*17d30*/  LEA.HI.X.SX32 R7, R15, R129, 0x2, P6 ;  /* 0x000000810f077211 */ /* 0x000fe200030f16ff */
[----:B------:R2:W-:Y:S01]  /*17d40*/  @P3 STG.E desc[UR16][R4.64], R86 ;  /* 0x0000005604003986 */ /* 0x0005e2000c101910 */
[----:B------:R-:W-:-:S03]  /*17d50*/  LEA R128, P6, R14, R128, 0x2 ;  /* 0x000000800e807211 */ /* 0x000fc600078c10ff */
[----:B------:R2:W-:Y:S01]  /*17d60*/  @P2 STG.E desc[UR16][R12.64], R18 ;  /* 0x000000120c002986 */ /* 0x0005e2000c101910 */
[----:B------:R-:W-:-:S05]  /*17d70*/  LEA.HI.X.SX32 R129, R14, R129, 0x2, P6 ;  /* 0x000000810e817211 */ /* 0x000fca00030f16ff */
[----:B------:R2:W-:Y:S01]  /*17d80*/  @P1 STG.E desc[UR16][R128.64], R87 ;  /* 0x0000005780001986 */ /* 0x0005e2000c101910 */
[----:B------:R-:W-:Y:S05]  /*17d90*/  @!P0 EXIT ;  /* 0x000000000000894d */ /* 0x000fea0003800000 */
[----:B------:R-:W-:Y:S01]  /*17da0*/  STG.E desc[UR16][R6.64], R19 ;  /* 0x0000001306007986 */ /* 0x000fe2000c101910 */
[----:B------:R-:W-:Y:S05]  /*17db0*/  EXIT ;  /* 0x000000000000794d */ /* 0x000fea0003800000 */
.L_x_2:
[----:B------:R-:W-:-:S00]  /*17dc0*/  BRA `(.L_x_2) ;  /* 0xfffffffc00fc7947 */ /* 0x000fc0000383ffff */
[----:B------:R-:W-:-:S00]  /*17dd0*/  NOP ;  /* 0x0000000000007918 */ /* 0x000fc00000000000 */
        /* <DEDUP_REMOVED lines=10> */
.L_x_3:


//--------------------- .nv.shared.matmul_kernel  --------------------------
	.section	.nv.shared.matmul_kernel,"aw",@nobits
	.sectionflags	@""
	.align	16
	.zero		1024


//--------------------- .nv.shared.reserved.0     --------------------------
	.section	.nv.shared.reserved.0,"aw",@nobits
	.weak		__nv_reservedSMEM_offset_0_alias
	.size		__nv_reservedSMEM_offset_0_alias, 0, 0
	.other		__nv_reservedSMEM_offset_0_alias,@"STO_CUDA_RESERVED_SHARED STV_DEFAULT"
__nv_reservedSMEM_offset_0_alias:
	.zero		0


//--------------------- .nv.constant0.matmul_kernel --------------------------
	.section	.nv.constant0.matmul_kernel,"a",@progbits
	.sectionflags	@""
	.align	4
.nv.constant0.matmul_kernel:
	.zero		608


//--------------------- SYMBOLS --------------------------

	.type		.nv.reservedSmem.offset0,@object
	.size		.nv.reservedSmem.offset0,0x4
